//
// Generated by NVIDIA NVVM Compiler
//
// Compiler Build ID: CL-36424714
// Cuda compilation tools, release 13.0, V13.0.88
// Based on NVVM 20.0.0
//

.version 9.0
.target sm_100
.address_size 64

	// .globl	_ZN7Auaoalg14gemm_kernel_v2ILi64ELi8EEEvPKfS2_Pfiii
// _ZZN7Auaoalg14gemm_kernel_v2ILi64ELi8EEEvPKfS2_PfiiiE2As has been demoted
// _ZZN7Auaoalg14gemm_kernel_v2ILi64ELi8EEEvPKfS2_PfiiiE2Bs has been demoted
// _ZZN7Auaoalg14gemm_kernel_v3ILi64EEEvPKfS2_PfiiiE2As has been demoted
// _ZZN7Auaoalg14gemm_kernel_v3ILi64EEEvPKfS2_PfiiiE2Bs has been demoted

.visible .entry _ZN7Auaoalg14gemm_kernel_v2ILi64ELi8EEEvPKfS2_Pfiii(
	.param .u64 .ptr .align 1 _ZN7Auaoalg14gemm_kernel_v2ILi64ELi8EEEvPKfS2_Pfiii_param_0,
	.param .u64 .ptr .align 1 _ZN7Auaoalg14gemm_kernel_v2ILi64ELi8EEEvPKfS2_Pfiii_param_1,
	.param .u64 .ptr .align 1 _ZN7Auaoalg14gemm_kernel_v2ILi64ELi8EEEvPKfS2_Pfiii_param_2,
	.param .u32 _ZN7Auaoalg14gemm_kernel_v2ILi64ELi8EEEvPKfS2_Pfiii_param_3,
	.param .u32 _ZN7Auaoalg14gemm_kernel_v2ILi64ELi8EEEvPKfS2_Pfiii_param_4,
	.param .u32 _ZN7Auaoalg14gemm_kernel_v2ILi64ELi8EEEvPKfS2_Pfiii_param_5
)
{
	.reg .pred 	%p<579>;
	.reg .b32 	%r<3294>;
	.reg .b32 	%f<5891>;
	.reg .b64 	%rd<638>;
	// demoted variable
	.shared .align 4 .b8 _ZZN7Auaoalg14gemm_kernel_v2ILi64ELi8EEEvPKfS2_PfiiiE2As[16384];
	// demoted variable
	.shared .align 4 .b8 _ZZN7Auaoalg14gemm_kernel_v2ILi64ELi8EEEvPKfS2_PfiiiE2Bs[16384];
	ld.param.u32 	%r45, [_ZN7Auaoalg14gemm_kernel_v2ILi64ELi8EEEvPKfS2_Pfiii_param_5];
	setp.lt.s32 	%p1, %r45, 1;
	mov.f32 	%f5827, 0f00000000;
	mov.f32 	%f5828, %f5827;
	mov.f32 	%f5829, %f5827;
	mov.f32 	%f5830, %f5827;
	mov.f32 	%f5831, %f5827;
	mov.f32 	%f5832, %f5827;
	mov.f32 	%f5833, %f5827;
	mov.f32 	%f5834, %f5827;
	mov.f32 	%f5835, %f5827;
	mov.f32 	%f5836, %f5827;
	mov.f32 	%f5837, %f5827;
	mov.f32 	%f5838, %f5827;
	mov.f32 	%f5839, %f5827;
	mov.f32 	%f5840, %f5827;
	mov.f32 	%f5841, %f5827;
	mov.f32 	%f5842, %f5827;
	mov.f32 	%f5843, %f5827;
	mov.f32 	%f5844, %f5827;
	mov.f32 	%f5845, %f5827;
	mov.f32 	%f5846, %f5827;
	mov.f32 	%f5847, %f5827;
	mov.f32 	%f5848, %f5827;
	mov.f32 	%f5849, %f5827;
	mov.f32 	%f5850, %f5827;
	mov.f32 	%f5851, %f5827;
	mov.f32 	%f5852, %f5827;
	mov.f32 	%f5853, %f5827;
	mov.f32 	%f5854, %f5827;
	mov.f32 	%f5855, %f5827;
	mov.f32 	%f5856, %f5827;
	mov.f32 	%f5857, %f5827;
	mov.f32 	%f5858, %f5827;
	mov.f32 	%f5859, %f5827;
	mov.f32 	%f5860, %f5827;
	mov.f32 	%f5861, %f5827;
	mov.f32 	%f5862, %f5827;
	mov.f32 	%f5863, %f5827;
	mov.f32 	%f5864, %f5827;
	mov.f32 	%f5865, %f5827;
	mov.f32 	%f5866, %f5827;
	mov.f32 	%f5867, %f5827;
	mov.f32 	%f5868, %f5827;
	mov.f32 	%f5869, %f5827;
	mov.f32 	%f5870, %f5827;
	mov.f32 	%f5871, %f5827;
	mov.f32 	%f5872, %f5827;
	mov.f32 	%f5873, %f5827;
	mov.f32 	%f5874, %f5827;
	mov.f32 	%f5875, %f5827;
	mov.f32 	%f5876, %f5827;
	mov.f32 	%f5877, %f5827;
	mov.f32 	%f5878, %f5827;
	mov.f32 	%f5879, %f5827;
	mov.f32 	%f5880, %f5827;
	mov.f32 	%f5881, %f5827;
	mov.f32 	%f5882, %f5827;
	mov.f32 	%f5883, %f5827;
	mov.f32 	%f5884, %f5827;
	mov.f32 	%f5885, %f5827;
	mov.f32 	%f5886, %f5827;
	mov.f32 	%f5887, %f5827;
	mov.f32 	%f5888, %f5827;
	mov.f32 	%f5889, %f5827;
	mov.f32 	%f5890, %f5827;
	@%p1 bra 	$L__BB0_259;
	mov.b32 	%r3293, 0;
	mov.f32 	%f5827, 0f00000000;
	mov.u32 	%r47, %ctaid.y;
	shl.b32 	%r48, %r47, 6;
	mov.u32 	%r49, %tid.y;
	shl.b32 	%r50, %r49, 3;
	add.s32 	%r51, %r48, %r50;
	mov.u32 	%r53, %tid.x;
	shl.b32 	%r54, %r53, 3;
	mov.u32 	%r71, %ctaid.x;
	shl.b32 	%r72, %r71, 6;
	add.s32 	%r75, %r72, %r54;
	shl.b32 	%r77, %r49, 11;
	mov.u32 	%r78, _ZZN7Auaoalg14gemm_kernel_v2ILi64ELi8EEEvPKfS2_PfiiiE2As;
	add.s32 	%r79, %r78, %r77;
	shl.b32 	%r80, %r53, 5;
	add.s32 	%r81, %r79, %r80;
	mov.u32 	%r98, _ZZN7Auaoalg14gemm_kernel_v2ILi64ELi8EEEvPKfS2_PfiiiE2Bs;
	add.s32 	%r99, %r98, %r77;
$L__BB0_2:
	ld.param.u32 	%r3135, [_ZN7Auaoalg14gemm_kernel_v2ILi64ELi8EEEvPKfS2_Pfiii_param_5];
	ld.param.u32 	%r2850, [_ZN7Auaoalg14gemm_kernel_v2ILi64ELi8EEEvPKfS2_Pfiii_param_3];
	setp.ge.s32 	%p2, %r51, %r2850;
	shl.b32 	%r52, %r3293, 6;
	add.s32 	%r55, %r52, %r54;
	setp.ge.s32 	%p3, %r55, %r3135;
	mov.f32 	%f5699, 0f00000000;
	or.pred  	%p4, %p2, %p3;
	@%p4 bra 	$L__BB0_4;
	ld.param.u32 	%r3136, [_ZN7Auaoalg14gemm_kernel_v2ILi64ELi8EEEvPKfS2_Pfiii_param_5];
	ld.param.u64 	%rd541, [_ZN7Auaoalg14gemm_kernel_v2ILi64ELi8EEEvPKfS2_Pfiii_param_0];
	mad.lo.s32 	%r66, %r51, %r3136, %r55;
	cvta.to.global.u64 	%rd20, %rd541;
	mul.wide.u32 	%rd21, %r66, 4;
	add.s64 	%rd22, %rd20, %rd21;
	ld.global.nc.f32 	%f5699, [%rd22];
$L__BB0_4:
	ld.param.u32 	%r3137, [_ZN7Auaoalg14gemm_kernel_v2ILi64ELi8EEEvPKfS2_Pfiii_param_5];
	ld.param.u32 	%r2978, [_ZN7Auaoalg14gemm_kernel_v2ILi64ELi8EEEvPKfS2_Pfiii_param_4];
	add.s32 	%r70, %r52, %r50;
	setp.ge.s32 	%p5, %r70, %r3137;
	setp.ge.s32 	%p6, %r75, %r2978;
	st.shared.f32 	[%r81], %f5699;
	mov.f32 	%f5700, 0f00000000;
	or.pred  	%p7, %p5, %p6;
	@%p7 bra 	$L__BB0_6;
	ld.param.u32 	%r2979, [_ZN7Auaoalg14gemm_kernel_v2ILi64ELi8EEEvPKfS2_Pfiii_param_4];
	ld.param.u64 	%rd575, [_ZN7Auaoalg14gemm_kernel_v2ILi64ELi8EEEvPKfS2_Pfiii_param_1];
	mad.lo.s32 	%r91, %r70, %r2979, %r75;
	cvta.to.global.u64 	%rd23, %rd575;
	mul.wide.s32 	%rd24, %r91, 4;
	add.s64 	%rd25, %rd23, %rd24;
	ld.global.nc.f32 	%f5700, [%rd25];
$L__BB0_6:
	ld.param.u32 	%r3138, [_ZN7Auaoalg14gemm_kernel_v2ILi64ELi8EEEvPKfS2_Pfiii_param_5];
	ld.param.u32 	%r2851, [_ZN7Auaoalg14gemm_kernel_v2ILi64ELi8EEEvPKfS2_Pfiii_param_3];
	setp.ge.s32 	%p8, %r51, %r2851;
	mov.u32 	%r100, %tid.x;
	shl.b32 	%r101, %r100, 3;
	shl.b32 	%r102, %r100, 5;
	add.s32 	%r103, %r99, %r102;
	st.shared.f32 	[%r103], %f5700;
	add.s32 	%r105, %r52, %r101;
	add.s32 	%r107, %r105, 1;
	setp.ge.s32 	%p9, %r107, %r3138;
	mov.f32 	%f5701, 0f00000000;
	or.pred  	%p10, %p8, %p9;
	@%p10 bra 	$L__BB0_8;
	ld.param.u32 	%r3139, [_ZN7Auaoalg14gemm_kernel_v2ILi64ELi8EEEvPKfS2_Pfiii_param_5];
	ld.param.u64 	%rd542, [_ZN7Auaoalg14gemm_kernel_v2ILi64ELi8EEEvPKfS2_Pfiii_param_0];
	mov.u32 	%r108, %ctaid.y;
	shl.b32 	%r109, %r108, 6;
	mov.u32 	%r110, %tid.y;
	shl.b32 	%r111, %r110, 3;
	add.s32 	%r112, %r109, %r111;
	mov.u32 	%r114, %tid.x;
	shl.b32 	%r115, %r114, 3;
	add.s32 	%r116, %r52, %r115;
	mad.lo.s32 	%r117, %r112, %r3139, %r116;
	cvta.to.global.u64 	%rd26, %rd542;
	mul.wide.u32 	%rd27, %r117, 4;
	add.s64 	%rd28, %rd26, %rd27;
	ld.global.nc.f32 	%f5701, [%rd28+4];
$L__BB0_8:
	ld.param.u32 	%r3140, [_ZN7Auaoalg14gemm_kernel_v2ILi64ELi8EEEvPKfS2_Pfiii_param_5];
	ld.param.u32 	%r2980, [_ZN7Auaoalg14gemm_kernel_v2ILi64ELi8EEEvPKfS2_Pfiii_param_4];
	mov.u32 	%r119, %tid.y;
	shl.b32 	%r120, %r119, 3;
	add.s32 	%r121, %r52, %r120;
	setp.ge.s32 	%p11, %r121, %r3140;
	mov.u32 	%r122, %ctaid.x;
	shl.b32 	%r123, %r122, 6;
	shl.b32 	%r125, %r100, 3;
	add.s32 	%r126, %r123, %r125;
	add.s32 	%r127, %r126, 1;
	setp.ge.s32 	%p12, %r127, %r2980;
	shl.b32 	%r128, %r119, 11;
	mov.u32 	%r129, _ZZN7Auaoalg14gemm_kernel_v2ILi64ELi8EEEvPKfS2_PfiiiE2As;
	add.s32 	%r130, %r129, %r128;
	shl.b32 	%r131, %r100, 5;
	add.s32 	%r132, %r130, %r131;
	st.shared.f32 	[%r132+4], %f5701;
	mov.f32 	%f5702, 0f00000000;
	or.pred  	%p13, %p11, %p12;
	@%p13 bra 	$L__BB0_10;
	ld.param.u32 	%r2981, [_ZN7Auaoalg14gemm_kernel_v2ILi64ELi8EEEvPKfS2_Pfiii_param_4];
	ld.param.u64 	%rd576, [_ZN7Auaoalg14gemm_kernel_v2ILi64ELi8EEEvPKfS2_Pfiii_param_1];
	cvt.u64.u32 	%rd29, %r126;
	shl.b32 	%r133, %r3293, 6;
	mov.u32 	%r134, %tid.y;
	shl.b32 	%r135, %r134, 3;
	add.s32 	%r136, %r133, %r135;
	mul.lo.s32 	%r137, %r136, %r2981;
	cvt.s64.s32 	%rd30, %r137;
	add.s64 	%rd31, %rd29, %rd30;
	cvta.to.global.u64 	%rd32, %rd576;
	shl.b64 	%rd33, %rd31, 2;
	add.s64 	%rd34, %rd32, %rd33;
	ld.global.nc.f32 	%f5702, [%rd34+4];
$L__BB0_10:
	ld.param.u32 	%r3141, [_ZN7Auaoalg14gemm_kernel_v2ILi64ELi8EEEvPKfS2_Pfiii_param_5];
	ld.param.u32 	%r2852, [_ZN7Auaoalg14gemm_kernel_v2ILi64ELi8EEEvPKfS2_Pfiii_param_3];
	mov.u32 	%r138, %ctaid.y;
	shl.b32 	%r139, %r138, 6;
	mov.u32 	%r140, %tid.y;
	shl.b32 	%r141, %r140, 3;
	add.s32 	%r142, %r139, %r141;
	setp.ge.s32 	%p14, %r142, %r2852;
	shl.b32 	%r143, %r140, 11;
	mov.u32 	%r144, _ZZN7Auaoalg14gemm_kernel_v2ILi64ELi8EEEvPKfS2_PfiiiE2Bs;
	add.s32 	%r145, %r144, %r143;
	mov.u32 	%r146, %tid.x;
	shl.b32 	%r147, %r146, 3;
	shl.b32 	%r148, %r146, 5;
	add.s32 	%r149, %r145, %r148;
	st.shared.f32 	[%r149+4], %f5702;
	shl.b32 	%r150, %r3293, 6;
	add.s32 	%r151, %r150, %r147;
	add.s32 	%r153, %r151, 2;
	setp.ge.s32 	%p15, %r153, %r3141;
	mov.f32 	%f5703, 0f00000000;
	or.pred  	%p16, %p14, %p15;
	@%p16 bra 	$L__BB0_12;
	ld.param.u32 	%r3142, [_ZN7Auaoalg14gemm_kernel_v2ILi64ELi8EEEvPKfS2_Pfiii_param_5];
	ld.param.u64 	%rd543, [_ZN7Auaoalg14gemm_kernel_v2ILi64ELi8EEEvPKfS2_Pfiii_param_0];
	mov.u32 	%r154, %ctaid.y;
	shl.b32 	%r155, %r154, 6;
	mov.u32 	%r156, %tid.y;
	shl.b32 	%r157, %r156, 3;
	add.s32 	%r158, %r155, %r157;
	mov.u32 	%r160, %tid.x;
	shl.b32 	%r161, %r160, 3;
	add.s32 	%r162, %r150, %r161;
	mad.lo.s32 	%r163, %r158, %r3142, %r162;
	cvta.to.global.u64 	%rd35, %rd543;
	mul.wide.u32 	%rd36, %r163, 4;
	add.s64 	%rd37, %rd35, %rd36;
	ld.global.nc.f32 	%f5703, [%rd37+8];
$L__BB0_12:
	ld.param.u32 	%r3143, [_ZN7Auaoalg14gemm_kernel_v2ILi64ELi8EEEvPKfS2_Pfiii_param_5];
	ld.param.u32 	%r2982, [_ZN7Auaoalg14gemm_kernel_v2ILi64ELi8EEEvPKfS2_Pfiii_param_4];
	mov.u32 	%r165, %tid.y;
	shl.b32 	%r166, %r165, 3;
	add.s32 	%r167, %r150, %r166;
	setp.ge.s32 	%p17, %r167, %r3143;
	add.s32 	%r168, %r126, 2;
	setp.ge.s32 	%p18, %r168, %r2982;
	shl.b32 	%r169, %r165, 11;
	mov.u32 	%r170, _ZZN7Auaoalg14gemm_kernel_v2ILi64ELi8EEEvPKfS2_PfiiiE2As;
	add.s32 	%r171, %r170, %r169;
	mov.u32 	%r172, %tid.x;
	shl.b32 	%r173, %r172, 5;
	add.s32 	%r174, %r171, %r173;
	st.shared.f32 	[%r174+8], %f5703;
	mov.f32 	%f5704, 0f00000000;
	or.pred  	%p19, %p17, %p18;
	@%p19 bra 	$L__BB0_14;
	ld.param.u32 	%r2983, [_ZN7Auaoalg14gemm_kernel_v2ILi64ELi8EEEvPKfS2_Pfiii_param_4];
	ld.param.u64 	%rd577, [_ZN7Auaoalg14gemm_kernel_v2ILi64ELi8EEEvPKfS2_Pfiii_param_1];
	cvt.u64.u32 	%rd38, %r126;
	shl.b32 	%r175, %r3293, 6;
	mov.u32 	%r176, %tid.y;
	shl.b32 	%r177, %r176, 3;
	add.s32 	%r178, %r175, %r177;
	mul.lo.s32 	%r179, %r178, %r2983;
	cvt.s64.s32 	%rd39, %r179;
	add.s64 	%rd40, %rd38, %rd39;
	cvta.to.global.u64 	%rd41, %rd577;
	shl.b64 	%rd42, %rd40, 2;
	add.s64 	%rd43, %rd41, %rd42;
	ld.global.nc.f32 	%f5704, [%rd43+8];
$L__BB0_14:
	ld.param.u32 	%r3144, [_ZN7Auaoalg14gemm_kernel_v2ILi64ELi8EEEvPKfS2_Pfiii_param_5];
	ld.param.u32 	%r2853, [_ZN7Auaoalg14gemm_kernel_v2ILi64ELi8EEEvPKfS2_Pfiii_param_3];
	mov.u32 	%r180, %ctaid.y;
	shl.b32 	%r181, %r180, 6;
	mov.u32 	%r182, %tid.y;
	shl.b32 	%r183, %r182, 3;
	add.s32 	%r184, %r181, %r183;
	setp.ge.s32 	%p20, %r184, %r2853;
	shl.b32 	%r185, %r182, 11;
	mov.u32 	%r186, _ZZN7Auaoalg14gemm_kernel_v2ILi64ELi8EEEvPKfS2_PfiiiE2Bs;
	add.s32 	%r187, %r186, %r185;
	mov.u32 	%r188, %tid.x;
	shl.b32 	%r189, %r188, 3;
	shl.b32 	%r190, %r188, 5;
	add.s32 	%r191, %r187, %r190;
	st.shared.f32 	[%r191+8], %f5704;
	shl.b32 	%r192, %r3293, 6;
	add.s32 	%r193, %r192, %r189;
	add.s32 	%r195, %r193, 3;
	setp.ge.s32 	%p21, %r195, %r3144;
	mov.f32 	%f5705, 0f00000000;
	or.pred  	%p22, %p20, %p21;
	@%p22 bra 	$L__BB0_16;
	ld.param.u32 	%r3145, [_ZN7Auaoalg14gemm_kernel_v2ILi64ELi8EEEvPKfS2_Pfiii_param_5];
	ld.param.u64 	%rd544, [_ZN7Auaoalg14gemm_kernel_v2ILi64ELi8EEEvPKfS2_Pfiii_param_0];
	mov.u32 	%r196, %ctaid.y;
	shl.b32 	%r197, %r196, 6;
	mov.u32 	%r198, %tid.y;
	shl.b32 	%r199, %r198, 3;
	add.s32 	%r200, %r197, %r199;
	mov.u32 	%r202, %tid.x;
	shl.b32 	%r203, %r202, 3;
	add.s32 	%r204, %r192, %r203;
	mad.lo.s32 	%r205, %r200, %r3145, %r204;
	cvta.to.global.u64 	%rd44, %rd544;
	mul.wide.u32 	%rd45, %r205, 4;
	add.s64 	%rd46, %rd44, %rd45;
	ld.global.nc.f32 	%f5705, [%rd46+12];
$L__BB0_16:
	ld.param.u32 	%r3146, [_ZN7Auaoalg14gemm_kernel_v2ILi64ELi8EEEvPKfS2_Pfiii_param_5];
	ld.param.u32 	%r2984, [_ZN7Auaoalg14gemm_kernel_v2ILi64ELi8EEEvPKfS2_Pfiii_param_4];
	mov.u32 	%r207, %tid.y;
	shl.b32 	%r208, %r207, 3;
	add.s32 	%r209, %r192, %r208;
	setp.ge.s32 	%p23, %r209, %r3146;
	add.s32 	%r210, %r126, 3;
	setp.ge.s32 	%p24, %r210, %r2984;
	shl.b32 	%r211, %r207, 11;
	mov.u32 	%r212, _ZZN7Auaoalg14gemm_kernel_v2ILi64ELi8EEEvPKfS2_PfiiiE2As;
	add.s32 	%r213, %r212, %r211;
	mov.u32 	%r214, %tid.x;
	shl.b32 	%r215, %r214, 5;
	add.s32 	%r216, %r213, %r215;
	st.shared.f32 	[%r216+12], %f5705;
	mov.f32 	%f5706, 0f00000000;
	or.pred  	%p25, %p23, %p24;
	@%p25 bra 	$L__BB0_18;
	ld.param.u32 	%r2985, [_ZN7Auaoalg14gemm_kernel_v2ILi64ELi8EEEvPKfS2_Pfiii_param_4];
	ld.param.u64 	%rd578, [_ZN7Auaoalg14gemm_kernel_v2ILi64ELi8EEEvPKfS2_Pfiii_param_1];
	cvt.u64.u32 	%rd47, %r126;
	shl.b32 	%r217, %r3293, 6;
	mov.u32 	%r218, %tid.y;
	shl.b32 	%r219, %r218, 3;
	add.s32 	%r220, %r217, %r219;
	mul.lo.s32 	%r221, %r220, %r2985;
	cvt.s64.s32 	%rd48, %r221;
	add.s64 	%rd49, %rd47, %rd48;
	cvta.to.global.u64 	%rd50, %rd578;
	shl.b64 	%rd51, %rd49, 2;
	add.s64 	%rd52, %rd50, %rd51;
	ld.global.nc.f32 	%f5706, [%rd52+12];
$L__BB0_18:
	ld.param.u32 	%r3147, [_ZN7Auaoalg14gemm_kernel_v2ILi64ELi8EEEvPKfS2_Pfiii_param_5];
	ld.param.u32 	%r2854, [_ZN7Auaoalg14gemm_kernel_v2ILi64ELi8EEEvPKfS2_Pfiii_param_3];
	mov.u32 	%r222, %ctaid.y;
	shl.b32 	%r223, %r222, 6;
	mov.u32 	%r224, %tid.y;
	shl.b32 	%r225, %r224, 3;
	add.s32 	%r226, %r223, %r225;
	setp.ge.s32 	%p26, %r226, %r2854;
	shl.b32 	%r227, %r224, 11;
	mov.u32 	%r228, _ZZN7Auaoalg14gemm_kernel_v2ILi64ELi8EEEvPKfS2_PfiiiE2Bs;
	add.s32 	%r229, %r228, %r227;
	mov.u32 	%r230, %tid.x;
	shl.b32 	%r231, %r230, 3;
	shl.b32 	%r232, %r230, 5;
	add.s32 	%r233, %r229, %r232;
	st.shared.f32 	[%r233+12], %f5706;
	shl.b32 	%r234, %r3293, 6;
	add.s32 	%r235, %r234, %r231;
	add.s32 	%r237, %r235, 4;
	setp.ge.s32 	%p27, %r237, %r3147;
	mov.f32 	%f5707, 0f00000000;
	or.pred  	%p28, %p26, %p27;
	@%p28 bra 	$L__BB0_20;
	ld.param.u32 	%r3148, [_ZN7Auaoalg14gemm_kernel_v2ILi64ELi8EEEvPKfS2_Pfiii_param_5];
	ld.param.u64 	%rd545, [_ZN7Auaoalg14gemm_kernel_v2ILi64ELi8EEEvPKfS2_Pfiii_param_0];
	mov.u32 	%r238, %ctaid.y;
	shl.b32 	%r239, %r238, 6;
	mov.u32 	%r240, %tid.y;
	shl.b32 	%r241, %r240, 3;
	add.s32 	%r242, %r239, %r241;
	mov.u32 	%r244, %tid.x;
	shl.b32 	%r245, %r244, 3;
	add.s32 	%r246, %r234, %r245;
	mad.lo.s32 	%r247, %r242, %r3148, %r246;
	cvta.to.global.u64 	%rd53, %rd545;
	mul.wide.u32 	%rd54, %r247, 4;
	add.s64 	%rd55, %rd53, %rd54;
	ld.global.nc.f32 	%f5707, [%rd55+16];
$L__BB0_20:
	ld.param.u32 	%r3149, [_ZN7Auaoalg14gemm_kernel_v2ILi64ELi8EEEvPKfS2_Pfiii_param_5];
	ld.param.u32 	%r2986, [_ZN7Auaoalg14gemm_kernel_v2ILi64ELi8EEEvPKfS2_Pfiii_param_4];
	mov.u32 	%r249, %tid.y;
	shl.b32 	%r250, %r249, 3;
	add.s32 	%r251, %r234, %r250;
	setp.ge.s32 	%p29, %r251, %r3149;
	add.s32 	%r252, %r126, 4;
	setp.ge.s32 	%p30, %r252, %r2986;
	shl.b32 	%r253, %r249, 11;
	mov.u32 	%r254, _ZZN7Auaoalg14gemm_kernel_v2ILi64ELi8EEEvPKfS2_PfiiiE2As;
	add.s32 	%r255, %r254, %r253;
	mov.u32 	%r256, %tid.x;
	shl.b32 	%r257, %r256, 5;
	add.s32 	%r258, %r255, %r257;
	st.shared.f32 	[%r258+16], %f5707;
	mov.f32 	%f5708, 0f00000000;
	or.pred  	%p31, %p29, %p30;
	@%p31 bra 	$L__BB0_22;
	ld.param.u32 	%r2987, [_ZN7Auaoalg14gemm_kernel_v2ILi64ELi8EEEvPKfS2_Pfiii_param_4];
	ld.param.u64 	%rd579, [_ZN7Auaoalg14gemm_kernel_v2ILi64ELi8EEEvPKfS2_Pfiii_param_1];
	cvt.u64.u32 	%rd56, %r126;
	shl.b32 	%r259, %r3293, 6;
	mov.u32 	%r260, %tid.y;
	shl.b32 	%r261, %r260, 3;
	add.s32 	%r262, %r259, %r261;
	mul.lo.s32 	%r263, %r262, %r2987;
	cvt.s64.s32 	%rd57, %r263;
	add.s64 	%rd58, %rd56, %rd57;
	cvta.to.global.u64 	%rd59, %rd579;
	shl.b64 	%rd60, %rd58, 2;
	add.s64 	%rd61, %rd59, %rd60;
	ld.global.nc.f32 	%f5708, [%rd61+16];
$L__BB0_22:
	ld.param.u32 	%r3150, [_ZN7Auaoalg14gemm_kernel_v2ILi64ELi8EEEvPKfS2_Pfiii_param_5];
	ld.param.u32 	%r2855, [_ZN7Auaoalg14gemm_kernel_v2ILi64ELi8EEEvPKfS2_Pfiii_param_3];
	mov.u32 	%r264, %ctaid.y;
	shl.b32 	%r265, %r264, 6;
	mov.u32 	%r266, %tid.y;
	shl.b32 	%r267, %r266, 3;
	add.s32 	%r268, %r265, %r267;
	setp.ge.s32 	%p32, %r268, %r2855;
	shl.b32 	%r269, %r266, 11;
	mov.u32 	%r270, _ZZN7Auaoalg14gemm_kernel_v2ILi64ELi8EEEvPKfS2_PfiiiE2Bs;
	add.s32 	%r271, %r270, %r269;
	mov.u32 	%r272, %tid.x;
	shl.b32 	%r273, %r272, 3;
	shl.b32 	%r274, %r272, 5;
	add.s32 	%r275, %r271, %r274;
	st.shared.f32 	[%r275+16], %f5708;
	shl.b32 	%r276, %r3293, 6;
	add.s32 	%r277, %r276, %r273;
	add.s32 	%r279, %r277, 5;
	setp.ge.s32 	%p33, %r279, %r3150;
	mov.f32 	%f5709, 0f00000000;
	or.pred  	%p34, %p32, %p33;
	@%p34 bra 	$L__BB0_24;
	ld.param.u32 	%r3151, [_ZN7Auaoalg14gemm_kernel_v2ILi64ELi8EEEvPKfS2_Pfiii_param_5];
	ld.param.u64 	%rd546, [_ZN7Auaoalg14gemm_kernel_v2ILi64ELi8EEEvPKfS2_Pfiii_param_0];
	mov.u32 	%r280, %ctaid.y;
	shl.b32 	%r281, %r280, 6;
	mov.u32 	%r282, %tid.y;
	shl.b32 	%r283, %r282, 3;
	add.s32 	%r284, %r281, %r283;
	mov.u32 	%r286, %tid.x;
	shl.b32 	%r287, %r286, 3;
	add.s32 	%r288, %r276, %r287;
	mad.lo.s32 	%r289, %r284, %r3151, %r288;
	cvta.to.global.u64 	%rd62, %rd546;
	mul.wide.u32 	%rd63, %r289, 4;
	add.s64 	%rd64, %rd62, %rd63;
	ld.global.nc.f32 	%f5709, [%rd64+20];
$L__BB0_24:
	ld.param.u32 	%r3152, [_ZN7Auaoalg14gemm_kernel_v2ILi64ELi8EEEvPKfS2_Pfiii_param_5];
	ld.param.u32 	%r2988, [_ZN7Auaoalg14gemm_kernel_v2ILi64ELi8EEEvPKfS2_Pfiii_param_4];
	mov.u32 	%r291, %tid.y;
	shl.b32 	%r292, %r291, 3;
	add.s32 	%r293, %r276, %r292;
	setp.ge.s32 	%p35, %r293, %r3152;
	add.s32 	%r294, %r126, 5;
	setp.ge.s32 	%p36, %r294, %r2988;
	shl.b32 	%r295, %r291, 11;
	mov.u32 	%r296, _ZZN7Auaoalg14gemm_kernel_v2ILi64ELi8EEEvPKfS2_PfiiiE2As;
	add.s32 	%r297, %r296, %r295;
	mov.u32 	%r298, %tid.x;
	shl.b32 	%r299, %r298, 5;
	add.s32 	%r300, %r297, %r299;
	st.shared.f32 	[%r300+20], %f5709;
	mov.f32 	%f5710, 0f00000000;
	or.pred  	%p37, %p35, %p36;
	@%p37 bra 	$L__BB0_26;
	ld.param.u32 	%r2989, [_ZN7Auaoalg14gemm_kernel_v2ILi64ELi8EEEvPKfS2_Pfiii_param_4];
	ld.param.u64 	%rd580, [_ZN7Auaoalg14gemm_kernel_v2ILi64ELi8EEEvPKfS2_Pfiii_param_1];
	cvt.u64.u32 	%rd65, %r126;
	shl.b32 	%r301, %r3293, 6;
	mov.u32 	%r302, %tid.y;
	shl.b32 	%r303, %r302, 3;
	add.s32 	%r304, %r301, %r303;
	mul.lo.s32 	%r305, %r304, %r2989;
	cvt.s64.s32 	%rd66, %r305;
	add.s64 	%rd67, %rd65, %rd66;
	cvta.to.global.u64 	%rd68, %rd580;
	shl.b64 	%rd69, %rd67, 2;
	add.s64 	%rd70, %rd68, %rd69;
	ld.global.nc.f32 	%f5710, [%rd70+20];
$L__BB0_26:
	ld.param.u32 	%r3153, [_ZN7Auaoalg14gemm_kernel_v2ILi64ELi8EEEvPKfS2_Pfiii_param_5];
	ld.param.u32 	%r2856, [_ZN7Auaoalg14gemm_kernel_v2ILi64ELi8EEEvPKfS2_Pfiii_param_3];
	mov.u32 	%r306, %ctaid.y;
	shl.b32 	%r307, %r306, 6;
	mov.u32 	%r308, %tid.y;
	shl.b32 	%r309, %r308, 3;
	add.s32 	%r310, %r307, %r309;
	setp.ge.s32 	%p38, %r310, %r2856;
	shl.b32 	%r311, %r308, 11;
	mov.u32 	%r312, _ZZN7Auaoalg14gemm_kernel_v2ILi64ELi8EEEvPKfS2_PfiiiE2Bs;
	add.s32 	%r313, %r312, %r311;
	mov.u32 	%r314, %tid.x;
	shl.b32 	%r315, %r314, 3;
	shl.b32 	%r316, %r314, 5;
	add.s32 	%r317, %r313, %r316;
	st.shared.f32 	[%r317+20], %f5710;
	shl.b32 	%r318, %r3293, 6;
	add.s32 	%r319, %r318, %r315;
	add.s32 	%r321, %r319, 6;
	setp.ge.s32 	%p39, %r321, %r3153;
	mov.f32 	%f5711, 0f00000000;
	or.pred  	%p40, %p38, %p39;
	@%p40 bra 	$L__BB0_28;
	ld.param.u32 	%r3154, [_ZN7Auaoalg14gemm_kernel_v2ILi64ELi8EEEvPKfS2_Pfiii_param_5];
	ld.param.u64 	%rd547, [_ZN7Auaoalg14gemm_kernel_v2ILi64ELi8EEEvPKfS2_Pfiii_param_0];
	mov.u32 	%r322, %ctaid.y;
	shl.b32 	%r323, %r322, 6;
	mov.u32 	%r324, %tid.y;
	shl.b32 	%r325, %r324, 3;
	add.s32 	%r326, %r323, %r325;
	mov.u32 	%r328, %tid.x;
	shl.b32 	%r329, %r328, 3;
	add.s32 	%r330, %r318, %r329;
	mad.lo.s32 	%r331, %r326, %r3154, %r330;
	cvta.to.global.u64 	%rd71, %rd547;
	mul.wide.u32 	%rd72, %r331, 4;
	add.s64 	%rd73, %rd71, %rd72;
	ld.global.nc.f32 	%f5711, [%rd73+24];
$L__BB0_28:
	ld.param.u32 	%r3155, [_ZN7Auaoalg14gemm_kernel_v2ILi64ELi8EEEvPKfS2_Pfiii_param_5];
	ld.param.u32 	%r2990, [_ZN7Auaoalg14gemm_kernel_v2ILi64ELi8EEEvPKfS2_Pfiii_param_4];
	mov.u32 	%r333, %tid.y;
	shl.b32 	%r334, %r333, 3;
	add.s32 	%r335, %r318, %r334;
	setp.ge.s32 	%p41, %r335, %r3155;
	add.s32 	%r336, %r126, 6;
	setp.ge.s32 	%p42, %r336, %r2990;
	shl.b32 	%r337, %r333, 11;
	mov.u32 	%r338, _ZZN7Auaoalg14gemm_kernel_v2ILi64ELi8EEEvPKfS2_PfiiiE2As;
	add.s32 	%r339, %r338, %r337;
	mov.u32 	%r340, %tid.x;
	shl.b32 	%r341, %r340, 5;
	add.s32 	%r342, %r339, %r341;
	st.shared.f32 	[%r342+24], %f5711;
	mov.f32 	%f5712, 0f00000000;
	or.pred  	%p43, %p41, %p42;
	@%p43 bra 	$L__BB0_30;
	ld.param.u32 	%r2991, [_ZN7Auaoalg14gemm_kernel_v2ILi64ELi8EEEvPKfS2_Pfiii_param_4];
	ld.param.u64 	%rd581, [_ZN7Auaoalg14gemm_kernel_v2ILi64ELi8EEEvPKfS2_Pfiii_param_1];
	cvt.u64.u32 	%rd74, %r126;
	shl.b32 	%r343, %r3293, 6;
	mov.u32 	%r344, %tid.y;
	shl.b32 	%r345, %r344, 3;
	add.s32 	%r346, %r343, %r345;
	mul.lo.s32 	%r347, %r346, %r2991;
	cvt.s64.s32 	%rd75, %r347;
	add.s64 	%rd76, %rd74, %rd75;
	cvta.to.global.u64 	%rd77, %rd581;
	shl.b64 	%rd78, %rd76, 2;
	add.s64 	%rd79, %rd77, %rd78;
	ld.global.nc.f32 	%f5712, [%rd79+24];
$L__BB0_30:
	ld.param.u32 	%r3156, [_ZN7Auaoalg14gemm_kernel_v2ILi64ELi8EEEvPKfS2_Pfiii_param_5];
	ld.param.u32 	%r2857, [_ZN7Auaoalg14gemm_kernel_v2ILi64ELi8EEEvPKfS2_Pfiii_param_3];
	mov.u32 	%r348, %ctaid.y;
	shl.b32 	%r349, %r348, 6;
	mov.u32 	%r350, %tid.y;
	shl.b32 	%r351, %r350, 3;
	add.s32 	%r352, %r349, %r351;
	setp.ge.s32 	%p44, %r352, %r2857;
	shl.b32 	%r353, %r350, 11;
	mov.u32 	%r354, _ZZN7Auaoalg14gemm_kernel_v2ILi64ELi8EEEvPKfS2_PfiiiE2Bs;
	add.s32 	%r355, %r354, %r353;
	mov.u32 	%r356, %tid.x;
	shl.b32 	%r357, %r356, 3;
	shl.b32 	%r358, %r356, 5;
	add.s32 	%r3, %r355, %r358;
	st.shared.f32 	[%r3+24], %f5712;
	shl.b32 	%r359, %r3293, 6;
	add.s32 	%r360, %r359, %r357;
	add.s32 	%r362, %r360, 7;
	setp.ge.s32 	%p45, %r362, %r3156;
	mov.f32 	%f5713, 0f00000000;
	or.pred  	%p46, %p44, %p45;
	@%p46 bra 	$L__BB0_32;
	ld.param.u32 	%r3157, [_ZN7Auaoalg14gemm_kernel_v2ILi64ELi8EEEvPKfS2_Pfiii_param_5];
	ld.param.u64 	%rd548, [_ZN7Auaoalg14gemm_kernel_v2ILi64ELi8EEEvPKfS2_Pfiii_param_0];
	mov.u32 	%r363, %ctaid.y;
	shl.b32 	%r364, %r363, 6;
	mov.u32 	%r365, %tid.y;
	shl.b32 	%r366, %r365, 3;
	add.s32 	%r367, %r364, %r366;
	shl.b32 	%r368, %r3293, 6;
	mov.u32 	%r369, %tid.x;
	shl.b32 	%r370, %r369, 3;
	add.s32 	%r371, %r368, %r370;
	mad.lo.s32 	%r372, %r367, %r3157, %r371;
	cvta.to.global.u64 	%rd80, %rd548;
	mul.wide.u32 	%rd81, %r372, 4;
	add.s64 	%rd82, %rd80, %rd81;
	ld.global.nc.f32 	%f5713, [%rd82+28];
$L__BB0_32:
	ld.param.u32 	%r3158, [_ZN7Auaoalg14gemm_kernel_v2ILi64ELi8EEEvPKfS2_Pfiii_param_5];
	ld.param.u32 	%r2992, [_ZN7Auaoalg14gemm_kernel_v2ILi64ELi8EEEvPKfS2_Pfiii_param_4];
	shl.b32 	%r373, %r3293, 6;
	mov.u32 	%r374, %tid.y;
	shl.b32 	%r375, %r374, 3;
	add.s32 	%r376, %r373, %r375;
	setp.ge.s32 	%p47, %r376, %r3158;
	add.s32 	%r377, %r126, 7;
	setp.ge.s32 	%p48, %r377, %r2992;
	shl.b32 	%r378, %r374, 11;
	mov.u32 	%r379, _ZZN7Auaoalg14gemm_kernel_v2ILi64ELi8EEEvPKfS2_PfiiiE2As;
	add.s32 	%r380, %r379, %r378;
	mov.u32 	%r381, %tid.x;
	shl.b32 	%r382, %r381, 5;
	add.s32 	%r383, %r380, %r382;
	st.shared.f32 	[%r383+28], %f5713;
	mov.f32 	%f5714, 0f00000000;
	or.pred  	%p49, %p47, %p48;
	@%p49 bra 	$L__BB0_34;
	ld.param.u32 	%r2993, [_ZN7Auaoalg14gemm_kernel_v2ILi64ELi8EEEvPKfS2_Pfiii_param_4];
	ld.param.u64 	%rd582, [_ZN7Auaoalg14gemm_kernel_v2ILi64ELi8EEEvPKfS2_Pfiii_param_1];
	cvt.u64.u32 	%rd83, %r126;
	shl.b32 	%r384, %r3293, 6;
	mov.u32 	%r385, %tid.y;
	shl.b32 	%r386, %r385, 3;
	add.s32 	%r387, %r384, %r386;
	mul.lo.s32 	%r388, %r387, %r2993;
	cvt.s64.s32 	%rd84, %r388;
	add.s64 	%rd85, %rd83, %rd84;
	cvta.to.global.u64 	%rd86, %rd582;
	shl.b64 	%rd87, %rd85, 2;
	add.s64 	%rd88, %rd86, %rd87;
	ld.global.nc.f32 	%f5714, [%rd88+28];
$L__BB0_34:
	ld.param.u32 	%r3159, [_ZN7Auaoalg14gemm_kernel_v2ILi64ELi8EEEvPKfS2_Pfiii_param_5];
	ld.param.u32 	%r2858, [_ZN7Auaoalg14gemm_kernel_v2ILi64ELi8EEEvPKfS2_Pfiii_param_3];
	shl.b32 	%r389, %r3293, 6;
	mov.u32 	%r390, %tid.x;
	shl.b32 	%r391, %r390, 3;
	add.s32 	%r392, %r389, %r391;
	setp.ge.s32 	%p50, %r392, %r3159;
	mov.u32 	%r394, %ctaid.y;
	shl.b32 	%r395, %r394, 6;
	mov.u32 	%r396, %tid.y;
	shl.b32 	%r397, %r396, 3;
	add.s32 	%r398, %r395, %r397;
	or.b32  	%r399, %r398, 1;
	setp.ge.s32 	%p51, %r399, %r2858;
	st.shared.f32 	[%r3+28], %f5714;
	mov.f32 	%f5715, 0f00000000;
	or.pred  	%p52, %p51, %p50;
	@%p52 bra 	$L__BB0_36;
	ld.param.u32 	%r3160, [_ZN7Auaoalg14gemm_kernel_v2ILi64ELi8EEEvPKfS2_Pfiii_param_5];
	ld.param.u64 	%rd549, [_ZN7Auaoalg14gemm_kernel_v2ILi64ELi8EEEvPKfS2_Pfiii_param_0];
	shl.b32 	%r403, %r396, 3;
	add.s32 	%r404, %r395, %r403;
	mad.lo.s32 	%r405, %r404, %r3160, %r3160;
	shl.b32 	%r406, %r3293, 6;
	mov.u32 	%r407, %tid.x;
	shl.b32 	%r408, %r407, 3;
	add.s32 	%r409, %r406, %r408;
	add.s32 	%r410, %r409, %r405;
	cvta.to.global.u64 	%rd89, %rd549;
	mul.wide.u32 	%rd90, %r410, 4;
	add.s64 	%rd91, %rd89, %rd90;
	ld.global.nc.f32 	%f5715, [%rd91];
$L__BB0_36:
	ld.param.u32 	%r3161, [_ZN7Auaoalg14gemm_kernel_v2ILi64ELi8EEEvPKfS2_Pfiii_param_5];
	ld.param.u32 	%r2994, [_ZN7Auaoalg14gemm_kernel_v2ILi64ELi8EEEvPKfS2_Pfiii_param_4];
	shl.b32 	%r413, %r396, 3;
	add.s32 	%r414, %r389, %r413;
	or.b32  	%r415, %r414, 1;
	setp.ge.s32 	%p53, %r415, %r3161;
	mov.u32 	%r416, %ctaid.x;
	shl.b32 	%r417, %r416, 6;
	mov.u32 	%r418, %tid.x;
	shl.b32 	%r419, %r418, 3;
	add.s32 	%r420, %r417, %r419;
	setp.ge.s32 	%p54, %r420, %r2994;
	shl.b32 	%r422, %r396, 11;
	mov.u32 	%r423, _ZZN7Auaoalg14gemm_kernel_v2ILi64ELi8EEEvPKfS2_PfiiiE2As;
	add.s32 	%r424, %r423, %r422;
	shl.b32 	%r425, %r418, 5;
	add.s32 	%r426, %r424, %r425;
	st.shared.f32 	[%r426+256], %f5715;
	mov.f32 	%f5716, 0f00000000;
	or.pred  	%p55, %p53, %p54;
	@%p55 bra 	$L__BB0_38;
	ld.param.u32 	%r2995, [_ZN7Auaoalg14gemm_kernel_v2ILi64ELi8EEEvPKfS2_Pfiii_param_4];
	ld.param.u64 	%rd583, [_ZN7Auaoalg14gemm_kernel_v2ILi64ELi8EEEvPKfS2_Pfiii_param_1];
	mov.u32 	%r428, %tid.y;
	shl.b32 	%r429, %r428, 3;
	add.s32 	%r430, %r389, %r429;
	mad.lo.s32 	%r431, %r430, %r2995, %r2995;
	mov.u32 	%r432, %ctaid.x;
	shl.b32 	%r433, %r432, 6;
	shl.b32 	%r435, %r418, 3;
	add.s32 	%r436, %r433, %r435;
	add.s32 	%r437, %r436, %r431;
	cvta.to.global.u64 	%rd92, %rd583;
	mul.wide.s32 	%rd93, %r437, 4;
	add.s64 	%rd94, %rd92, %rd93;
	ld.global.nc.f32 	%f5716, [%rd94];
$L__BB0_38:
	ld.param.u32 	%r3162, [_ZN7Auaoalg14gemm_kernel_v2ILi64ELi8EEEvPKfS2_Pfiii_param_5];
	ld.param.u32 	%r2859, [_ZN7Auaoalg14gemm_kernel_v2ILi64ELi8EEEvPKfS2_Pfiii_param_3];
	shl.b32 	%r440, %r418, 3;
	add.s32 	%r441, %r389, %r440;
	add.s32 	%r443, %r441, 1;
	setp.ge.s32 	%p56, %r443, %r3162;
	mov.u32 	%r444, %ctaid.y;
	shl.b32 	%r445, %r444, 6;
	mov.u32 	%r446, %tid.y;
	shl.b32 	%r447, %r446, 3;
	add.s32 	%r448, %r445, %r447;
	or.b32  	%r449, %r448, 1;
	setp.ge.s32 	%p57, %r449, %r2859;
	shl.b32 	%r450, %r446, 11;
	mov.u32 	%r451, _ZZN7Auaoalg14gemm_kernel_v2ILi64ELi8EEEvPKfS2_PfiiiE2Bs;
	add.s32 	%r452, %r451, %r450;
	shl.b32 	%r453, %r418, 5;
	add.s32 	%r454, %r452, %r453;
	st.shared.f32 	[%r454+256], %f5716;
	mov.f32 	%f5717, 0f00000000;
	or.pred  	%p58, %p57, %p56;
	@%p58 bra 	$L__BB0_40;
	ld.param.u32 	%r3163, [_ZN7Auaoalg14gemm_kernel_v2ILi64ELi8EEEvPKfS2_Pfiii_param_5];
	ld.param.u64 	%rd550, [_ZN7Auaoalg14gemm_kernel_v2ILi64ELi8EEEvPKfS2_Pfiii_param_0];
	mov.u32 	%r456, %tid.x;
	shl.b32 	%r457, %r456, 3;
	add.s32 	%r458, %r389, %r457;
	cvt.u64.u32 	%rd95, %r458;
	mov.u32 	%r459, %ctaid.y;
	shl.b32 	%r460, %r459, 6;
	mov.u32 	%r461, %tid.y;
	shl.b32 	%r462, %r461, 3;
	add.s32 	%r463, %r460, %r462;
	mad.lo.s32 	%r464, %r463, %r3163, %r3163;
	cvt.u64.u32 	%rd96, %r464;
	add.s64 	%rd97, %rd95, %rd96;
	cvta.to.global.u64 	%rd98, %rd550;
	shl.b64 	%rd99, %rd97, 2;
	add.s64 	%rd100, %rd98, %rd99;
	ld.global.nc.f32 	%f5717, [%rd100+4];
$L__BB0_40:
	ld.param.u32 	%r3164, [_ZN7Auaoalg14gemm_kernel_v2ILi64ELi8EEEvPKfS2_Pfiii_param_5];
	ld.param.u32 	%r2996, [_ZN7Auaoalg14gemm_kernel_v2ILi64ELi8EEEvPKfS2_Pfiii_param_4];
	mov.u32 	%r466, %tid.y;
	shl.b32 	%r467, %r466, 3;
	add.s32 	%r468, %r389, %r467;
	or.b32  	%r469, %r468, 1;
	setp.ge.s32 	%p59, %r469, %r3164;
	mov.u32 	%r470, %ctaid.x;
	shl.b32 	%r471, %r470, 6;
	mov.u32 	%r472, %tid.x;
	shl.b32 	%r473, %r472, 3;
	add.s32 	%r474, %r471, %r473;
	add.s32 	%r475, %r474, 1;
	setp.ge.s32 	%p60, %r475, %r2996;
	shl.b32 	%r476, %r466, 11;
	mov.u32 	%r477, _ZZN7Auaoalg14gemm_kernel_v2ILi64ELi8EEEvPKfS2_PfiiiE2As;
	add.s32 	%r478, %r477, %r476;
	shl.b32 	%r479, %r472, 5;
	add.s32 	%r480, %r478, %r479;
	st.shared.f32 	[%r480+260], %f5717;
	mov.f32 	%f5718, 0f00000000;
	or.pred  	%p61, %p59, %p60;
	@%p61 bra 	$L__BB0_42;
	ld.param.u32 	%r2997, [_ZN7Auaoalg14gemm_kernel_v2ILi64ELi8EEEvPKfS2_Pfiii_param_4];
	ld.param.u64 	%rd584, [_ZN7Auaoalg14gemm_kernel_v2ILi64ELi8EEEvPKfS2_Pfiii_param_1];
	cvt.u64.u32 	%rd101, %r474;
	shl.b32 	%r481, %r3293, 6;
	mov.u32 	%r482, %tid.y;
	shl.b32 	%r483, %r482, 3;
	add.s32 	%r484, %r481, %r483;
	mad.lo.s32 	%r485, %r484, %r2997, %r2997;
	cvt.s64.s32 	%rd102, %r485;
	add.s64 	%rd103, %rd101, %rd102;
	cvta.to.global.u64 	%rd104, %rd584;
	shl.b64 	%rd105, %rd103, 2;
	add.s64 	%rd106, %rd104, %rd105;
	ld.global.nc.f32 	%f5718, [%rd106+4];
$L__BB0_42:
	ld.param.u32 	%r3165, [_ZN7Auaoalg14gemm_kernel_v2ILi64ELi8EEEvPKfS2_Pfiii_param_5];
	ld.param.u32 	%r2860, [_ZN7Auaoalg14gemm_kernel_v2ILi64ELi8EEEvPKfS2_Pfiii_param_3];
	shl.b32 	%r486, %r3293, 6;
	mov.u32 	%r487, %tid.x;
	shl.b32 	%r488, %r487, 3;
	add.s32 	%r489, %r486, %r488;
	add.s32 	%r491, %r489, 2;
	setp.ge.s32 	%p62, %r491, %r3165;
	mov.u32 	%r492, %ctaid.y;
	shl.b32 	%r493, %r492, 6;
	mov.u32 	%r494, %tid.y;
	shl.b32 	%r495, %r494, 3;
	add.s32 	%r496, %r493, %r495;
	or.b32  	%r497, %r496, 1;
	setp.ge.s32 	%p63, %r497, %r2860;
	shl.b32 	%r498, %r494, 11;
	mov.u32 	%r499, _ZZN7Auaoalg14gemm_kernel_v2ILi64ELi8EEEvPKfS2_PfiiiE2Bs;
	add.s32 	%r500, %r499, %r498;
	shl.b32 	%r501, %r487, 5;
	add.s32 	%r502, %r500, %r501;
	st.shared.f32 	[%r502+260], %f5718;
	mov.f32 	%f5719, 0f00000000;
	or.pred  	%p64, %p63, %p62;
	@%p64 bra 	$L__BB0_44;
	ld.param.u32 	%r3166, [_ZN7Auaoalg14gemm_kernel_v2ILi64ELi8EEEvPKfS2_Pfiii_param_5];
	ld.param.u64 	%rd551, [_ZN7Auaoalg14gemm_kernel_v2ILi64ELi8EEEvPKfS2_Pfiii_param_0];
	shl.b32 	%r503, %r3293, 6;
	mov.u32 	%r504, %tid.x;
	shl.b32 	%r505, %r504, 3;
	add.s32 	%r506, %r503, %r505;
	cvt.u64.u32 	%rd107, %r506;
	mov.u32 	%r507, %ctaid.y;
	shl.b32 	%r508, %r507, 6;
	mov.u32 	%r509, %tid.y;
	shl.b32 	%r510, %r509, 3;
	add.s32 	%r511, %r508, %r510;
	mad.lo.s32 	%r512, %r511, %r3166, %r3166;
	cvt.u64.u32 	%rd108, %r512;
	add.s64 	%rd109, %rd107, %rd108;
	cvta.to.global.u64 	%rd110, %rd551;
	shl.b64 	%rd111, %rd109, 2;
	add.s64 	%rd112, %rd110, %rd111;
	ld.global.nc.f32 	%f5719, [%rd112+8];
$L__BB0_44:
	ld.param.u32 	%r3167, [_ZN7Auaoalg14gemm_kernel_v2ILi64ELi8EEEvPKfS2_Pfiii_param_5];
	ld.param.u32 	%r2998, [_ZN7Auaoalg14gemm_kernel_v2ILi64ELi8EEEvPKfS2_Pfiii_param_4];
	shl.b32 	%r513, %r3293, 6;
	mov.u32 	%r514, %tid.y;
	shl.b32 	%r515, %r514, 3;
	add.s32 	%r516, %r513, %r515;
	or.b32  	%r517, %r516, 1;
	setp.ge.s32 	%p65, %r517, %r3167;
	add.s32 	%r518, %r474, 2;
	setp.ge.s32 	%p66, %r518, %r2998;
	shl.b32 	%r519, %r514, 11;
	mov.u32 	%r520, _ZZN7Auaoalg14gemm_kernel_v2ILi64ELi8EEEvPKfS2_PfiiiE2As;
	add.s32 	%r521, %r520, %r519;
	mov.u32 	%r522, %tid.x;
	shl.b32 	%r523, %r522, 5;
	add.s32 	%r524, %r521, %r523;
	st.shared.f32 	[%r524+264], %f5719;
	mov.f32 	%f5720, 0f00000000;
	or.pred  	%p67, %p65, %p66;
	@%p67 bra 	$L__BB0_46;
	ld.param.u32 	%r2999, [_ZN7Auaoalg14gemm_kernel_v2ILi64ELi8EEEvPKfS2_Pfiii_param_4];
	ld.param.u64 	%rd585, [_ZN7Auaoalg14gemm_kernel_v2ILi64ELi8EEEvPKfS2_Pfiii_param_1];
	cvt.u64.u32 	%rd113, %r474;
	shl.b32 	%r525, %r3293, 6;
	mov.u32 	%r526, %tid.y;
	shl.b32 	%r527, %r526, 3;
	add.s32 	%r528, %r525, %r527;
	mad.lo.s32 	%r529, %r528, %r2999, %r2999;
	cvt.s64.s32 	%rd114, %r529;
	add.s64 	%rd115, %rd113, %rd114;
	cvta.to.global.u64 	%rd116, %rd585;
	shl.b64 	%rd117, %rd115, 2;
	add.s64 	%rd118, %rd116, %rd117;
	ld.global.nc.f32 	%f5720, [%rd118+8];
$L__BB0_46:
	ld.param.u32 	%r3168, [_ZN7Auaoalg14gemm_kernel_v2ILi64ELi8EEEvPKfS2_Pfiii_param_5];
	ld.param.u32 	%r2861, [_ZN7Auaoalg14gemm_kernel_v2ILi64ELi8EEEvPKfS2_Pfiii_param_3];
	shl.b32 	%r530, %r3293, 6;
	mov.u32 	%r531, %tid.x;
	shl.b32 	%r532, %r531, 3;
	add.s32 	%r533, %r530, %r532;
	add.s32 	%r535, %r533, 3;
	setp.ge.s32 	%p68, %r535, %r3168;
	mov.u32 	%r536, %ctaid.y;
	shl.b32 	%r537, %r536, 6;
	mov.u32 	%r538, %tid.y;
	shl.b32 	%r539, %r538, 3;
	add.s32 	%r540, %r537, %r539;
	or.b32  	%r541, %r540, 1;
	setp.ge.s32 	%p69, %r541, %r2861;
	shl.b32 	%r542, %r538, 11;
	mov.u32 	%r543, _ZZN7Auaoalg14gemm_kernel_v2ILi64ELi8EEEvPKfS2_PfiiiE2Bs;
	add.s32 	%r544, %r543, %r542;
	shl.b32 	%r545, %r531, 5;
	add.s32 	%r546, %r544, %r545;
	st.shared.f32 	[%r546+264], %f5720;
	mov.f32 	%f5721, 0f00000000;
	or.pred  	%p70, %p69, %p68;
	@%p70 bra 	$L__BB0_48;
	ld.param.u32 	%r3169, [_ZN7Auaoalg14gemm_kernel_v2ILi64ELi8EEEvPKfS2_Pfiii_param_5];
	ld.param.u64 	%rd552, [_ZN7Auaoalg14gemm_kernel_v2ILi64ELi8EEEvPKfS2_Pfiii_param_0];
	shl.b32 	%r547, %r3293, 6;
	mov.u32 	%r548, %tid.x;
	shl.b32 	%r549, %r548, 3;
	add.s32 	%r550, %r547, %r549;
	cvt.u64.u32 	%rd119, %r550;
	mov.u32 	%r551, %ctaid.y;
	shl.b32 	%r552, %r551, 6;
	mov.u32 	%r553, %tid.y;
	shl.b32 	%r554, %r553, 3;
	add.s32 	%r555, %r552, %r554;
	mad.lo.s32 	%r556, %r555, %r3169, %r3169;
	cvt.u64.u32 	%rd120, %r556;
	add.s64 	%rd121, %rd119, %rd120;
	cvta.to.global.u64 	%rd122, %rd552;
	shl.b64 	%rd123, %rd121, 2;
	add.s64 	%rd124, %rd122, %rd123;
	ld.global.nc.f32 	%f5721, [%rd124+12];
$L__BB0_48:
	ld.param.u32 	%r3170, [_ZN7Auaoalg14gemm_kernel_v2ILi64ELi8EEEvPKfS2_Pfiii_param_5];
	ld.param.u32 	%r3000, [_ZN7Auaoalg14gemm_kernel_v2ILi64ELi8EEEvPKfS2_Pfiii_param_4];
	shl.b32 	%r557, %r3293, 6;
	mov.u32 	%r558, %tid.y;
	shl.b32 	%r559, %r558, 3;
	add.s32 	%r560, %r557, %r559;
	or.b32  	%r561, %r560, 1;
	setp.ge.s32 	%p71, %r561, %r3170;
	add.s32 	%r562, %r474, 3;
	setp.ge.s32 	%p72, %r562, %r3000;
	shl.b32 	%r563, %r558, 11;
	mov.u32 	%r564, _ZZN7Auaoalg14gemm_kernel_v2ILi64ELi8EEEvPKfS2_PfiiiE2As;
	add.s32 	%r565, %r564, %r563;
	mov.u32 	%r566, %tid.x;
	shl.b32 	%r567, %r566, 5;
	add.s32 	%r568, %r565, %r567;
	st.shared.f32 	[%r568+268], %f5721;
	mov.f32 	%f5722, 0f00000000;
	or.pred  	%p73, %p71, %p72;
	@%p73 bra 	$L__BB0_50;
	ld.param.u32 	%r3001, [_ZN7Auaoalg14gemm_kernel_v2ILi64ELi8EEEvPKfS2_Pfiii_param_4];
	ld.param.u64 	%rd586, [_ZN7Auaoalg14gemm_kernel_v2ILi64ELi8EEEvPKfS2_Pfiii_param_1];
	cvt.u64.u32 	%rd125, %r474;
	shl.b32 	%r569, %r3293, 6;
	mov.u32 	%r570, %tid.y;
	shl.b32 	%r571, %r570, 3;
	add.s32 	%r572, %r569, %r571;
	mad.lo.s32 	%r573, %r572, %r3001, %r3001;
	cvt.s64.s32 	%rd126, %r573;
	add.s64 	%rd127, %rd125, %rd126;
	cvta.to.global.u64 	%rd128, %rd586;
	shl.b64 	%rd129, %rd127, 2;
	add.s64 	%rd130, %rd128, %rd129;
	ld.global.nc.f32 	%f5722, [%rd130+12];
$L__BB0_50:
	ld.param.u32 	%r3171, [_ZN7Auaoalg14gemm_kernel_v2ILi64ELi8EEEvPKfS2_Pfiii_param_5];
	ld.param.u32 	%r2862, [_ZN7Auaoalg14gemm_kernel_v2ILi64ELi8EEEvPKfS2_Pfiii_param_3];
	shl.b32 	%r574, %r3293, 6;
	mov.u32 	%r575, %tid.x;
	shl.b32 	%r576, %r575, 3;
	add.s32 	%r577, %r574, %r576;
	add.s32 	%r579, %r577, 4;
	setp.ge.s32 	%p74, %r579, %r3171;
	mov.u32 	%r580, %ctaid.y;
	shl.b32 	%r581, %r580, 6;
	mov.u32 	%r582, %tid.y;
	shl.b32 	%r583, %r582, 3;
	add.s32 	%r584, %r581, %r583;
	or.b32  	%r585, %r584, 1;
	setp.ge.s32 	%p75, %r585, %r2862;
	shl.b32 	%r586, %r582, 11;
	mov.u32 	%r587, _ZZN7Auaoalg14gemm_kernel_v2ILi64ELi8EEEvPKfS2_PfiiiE2Bs;
	add.s32 	%r588, %r587, %r586;
	shl.b32 	%r589, %r575, 5;
	add.s32 	%r590, %r588, %r589;
	st.shared.f32 	[%r590+268], %f5722;
	mov.f32 	%f5723, 0f00000000;
	or.pred  	%p76, %p75, %p74;
	@%p76 bra 	$L__BB0_52;
	ld.param.u32 	%r3172, [_ZN7Auaoalg14gemm_kernel_v2ILi64ELi8EEEvPKfS2_Pfiii_param_5];
	ld.param.u64 	%rd553, [_ZN7Auaoalg14gemm_kernel_v2ILi64ELi8EEEvPKfS2_Pfiii_param_0];
	shl.b32 	%r591, %r3293, 6;
	mov.u32 	%r592, %tid.x;
	shl.b32 	%r593, %r592, 3;
	add.s32 	%r594, %r591, %r593;
	cvt.u64.u32 	%rd131, %r594;
	mov.u32 	%r595, %ctaid.y;
	shl.b32 	%r596, %r595, 6;
	mov.u32 	%r597, %tid.y;
	shl.b32 	%r598, %r597, 3;
	add.s32 	%r599, %r596, %r598;
	mad.lo.s32 	%r600, %r599, %r3172, %r3172;
	cvt.u64.u32 	%rd132, %r600;
	add.s64 	%rd133, %rd131, %rd132;
	cvta.to.global.u64 	%rd134, %rd553;
	shl.b64 	%rd135, %rd133, 2;
	add.s64 	%rd136, %rd134, %rd135;
	ld.global.nc.f32 	%f5723, [%rd136+16];
$L__BB0_52:
	ld.param.u32 	%r3173, [_ZN7Auaoalg14gemm_kernel_v2ILi64ELi8EEEvPKfS2_Pfiii_param_5];
	ld.param.u32 	%r3002, [_ZN7Auaoalg14gemm_kernel_v2ILi64ELi8EEEvPKfS2_Pfiii_param_4];
	shl.b32 	%r601, %r3293, 6;
	mov.u32 	%r602, %tid.y;
	shl.b32 	%r603, %r602, 3;
	add.s32 	%r604, %r601, %r603;
	or.b32  	%r605, %r604, 1;
	setp.ge.s32 	%p77, %r605, %r3173;
	add.s32 	%r606, %r474, 4;
	setp.ge.s32 	%p78, %r606, %r3002;
	shl.b32 	%r607, %r602, 11;
	mov.u32 	%r608, _ZZN7Auaoalg14gemm_kernel_v2ILi64ELi8EEEvPKfS2_PfiiiE2As;
	add.s32 	%r609, %r608, %r607;
	mov.u32 	%r610, %tid.x;
	shl.b32 	%r611, %r610, 5;
	add.s32 	%r612, %r609, %r611;
	st.shared.f32 	[%r612+272], %f5723;
	mov.f32 	%f5724, 0f00000000;
	or.pred  	%p79, %p77, %p78;
	@%p79 bra 	$L__BB0_54;
	ld.param.u32 	%r3003, [_ZN7Auaoalg14gemm_kernel_v2ILi64ELi8EEEvPKfS2_Pfiii_param_4];
	ld.param.u64 	%rd587, [_ZN7Auaoalg14gemm_kernel_v2ILi64ELi8EEEvPKfS2_Pfiii_param_1];
	cvt.u64.u32 	%rd137, %r474;
	shl.b32 	%r613, %r3293, 6;
	mov.u32 	%r614, %tid.y;
	shl.b32 	%r615, %r614, 3;
	add.s32 	%r616, %r613, %r615;
	mad.lo.s32 	%r617, %r616, %r3003, %r3003;
	cvt.s64.s32 	%rd138, %r617;
	add.s64 	%rd139, %rd137, %rd138;
	cvta.to.global.u64 	%rd140, %rd587;
	shl.b64 	%rd141, %rd139, 2;
	add.s64 	%rd142, %rd140, %rd141;
	ld.global.nc.f32 	%f5724, [%rd142+16];
$L__BB0_54:
	ld.param.u32 	%r3174, [_ZN7Auaoalg14gemm_kernel_v2ILi64ELi8EEEvPKfS2_Pfiii_param_5];
	ld.param.u32 	%r2863, [_ZN7Auaoalg14gemm_kernel_v2ILi64ELi8EEEvPKfS2_Pfiii_param_3];
	shl.b32 	%r618, %r3293, 6;
	mov.u32 	%r619, %tid.x;
	shl.b32 	%r620, %r619, 3;
	add.s32 	%r621, %r618, %r620;
	add.s32 	%r623, %r621, 5;
	setp.ge.s32 	%p80, %r623, %r3174;
	mov.u32 	%r624, %ctaid.y;
	shl.b32 	%r625, %r624, 6;
	mov.u32 	%r626, %tid.y;
	shl.b32 	%r627, %r626, 3;
	add.s32 	%r628, %r625, %r627;
	or.b32  	%r629, %r628, 1;
	setp.ge.s32 	%p81, %r629, %r2863;
	shl.b32 	%r630, %r626, 11;
	mov.u32 	%r631, _ZZN7Auaoalg14gemm_kernel_v2ILi64ELi8EEEvPKfS2_PfiiiE2Bs;
	add.s32 	%r632, %r631, %r630;
	shl.b32 	%r633, %r619, 5;
	add.s32 	%r634, %r632, %r633;
	st.shared.f32 	[%r634+272], %f5724;
	mov.f32 	%f5725, 0f00000000;
	or.pred  	%p82, %p81, %p80;
	@%p82 bra 	$L__BB0_56;
	ld.param.u32 	%r3175, [_ZN7Auaoalg14gemm_kernel_v2ILi64ELi8EEEvPKfS2_Pfiii_param_5];
	ld.param.u64 	%rd554, [_ZN7Auaoalg14gemm_kernel_v2ILi64ELi8EEEvPKfS2_Pfiii_param_0];
	shl.b32 	%r635, %r3293, 6;
	mov.u32 	%r636, %tid.x;
	shl.b32 	%r637, %r636, 3;
	add.s32 	%r638, %r635, %r637;
	cvt.u64.u32 	%rd143, %r638;
	mov.u32 	%r639, %ctaid.y;
	shl.b32 	%r640, %r639, 6;
	mov.u32 	%r641, %tid.y;
	shl.b32 	%r642, %r641, 3;
	add.s32 	%r643, %r640, %r642;
	mad.lo.s32 	%r644, %r643, %r3175, %r3175;
	cvt.u64.u32 	%rd144, %r644;
	add.s64 	%rd145, %rd143, %rd144;
	cvta.to.global.u64 	%rd146, %rd554;
	shl.b64 	%rd147, %rd145, 2;
	add.s64 	%rd148, %rd146, %rd147;
	ld.global.nc.f32 	%f5725, [%rd148+20];
$L__BB0_56:
	ld.param.u32 	%r3176, [_ZN7Auaoalg14gemm_kernel_v2ILi64ELi8EEEvPKfS2_Pfiii_param_5];
	ld.param.u32 	%r3004, [_ZN7Auaoalg14gemm_kernel_v2ILi64ELi8EEEvPKfS2_Pfiii_param_4];
	shl.b32 	%r645, %r3293, 6;
	mov.u32 	%r646, %tid.y;
	shl.b32 	%r647, %r646, 3;
	add.s32 	%r648, %r645, %r647;
	or.b32  	%r649, %r648, 1;
	setp.ge.s32 	%p83, %r649, %r3176;
	add.s32 	%r650, %r474, 5;
	setp.ge.s32 	%p84, %r650, %r3004;
	shl.b32 	%r651, %r646, 11;
	mov.u32 	%r652, _ZZN7Auaoalg14gemm_kernel_v2ILi64ELi8EEEvPKfS2_PfiiiE2As;
	add.s32 	%r653, %r652, %r651;
	mov.u32 	%r654, %tid.x;
	shl.b32 	%r655, %r654, 5;
	add.s32 	%r656, %r653, %r655;
	st.shared.f32 	[%r656+276], %f5725;
	mov.f32 	%f5726, 0f00000000;
	or.pred  	%p85, %p83, %p84;
	@%p85 bra 	$L__BB0_58;
	ld.param.u32 	%r3005, [_ZN7Auaoalg14gemm_kernel_v2ILi64ELi8EEEvPKfS2_Pfiii_param_4];
	ld.param.u64 	%rd588, [_ZN7Auaoalg14gemm_kernel_v2ILi64ELi8EEEvPKfS2_Pfiii_param_1];
	cvt.u64.u32 	%rd149, %r474;
	shl.b32 	%r657, %r3293, 6;
	mov.u32 	%r658, %tid.y;
	shl.b32 	%r659, %r658, 3;
	add.s32 	%r660, %r657, %r659;
	mad.lo.s32 	%r661, %r660, %r3005, %r3005;
	cvt.s64.s32 	%rd150, %r661;
	add.s64 	%rd151, %rd149, %rd150;
	cvta.to.global.u64 	%rd152, %rd588;
	shl.b64 	%rd153, %rd151, 2;
	add.s64 	%rd154, %rd152, %rd153;
	ld.global.nc.f32 	%f5726, [%rd154+20];
$L__BB0_58:
	ld.param.u32 	%r3177, [_ZN7Auaoalg14gemm_kernel_v2ILi64ELi8EEEvPKfS2_Pfiii_param_5];
	ld.param.u32 	%r2864, [_ZN7Auaoalg14gemm_kernel_v2ILi64ELi8EEEvPKfS2_Pfiii_param_3];
	shl.b32 	%r662, %r3293, 6;
	mov.u32 	%r663, %tid.x;
	shl.b32 	%r664, %r663, 3;
	add.s32 	%r665, %r662, %r664;
	add.s32 	%r667, %r665, 6;
	setp.ge.s32 	%p86, %r667, %r3177;
	mov.u32 	%r668, %ctaid.y;
	shl.b32 	%r669, %r668, 6;
	mov.u32 	%r670, %tid.y;
	shl.b32 	%r671, %r670, 3;
	add.s32 	%r672, %r669, %r671;
	or.b32  	%r673, %r672, 1;
	setp.ge.s32 	%p87, %r673, %r2864;
	shl.b32 	%r674, %r670, 11;
	mov.u32 	%r675, _ZZN7Auaoalg14gemm_kernel_v2ILi64ELi8EEEvPKfS2_PfiiiE2Bs;
	add.s32 	%r676, %r675, %r674;
	shl.b32 	%r677, %r663, 5;
	add.s32 	%r678, %r676, %r677;
	st.shared.f32 	[%r678+276], %f5726;
	mov.f32 	%f5727, 0f00000000;
	or.pred  	%p88, %p87, %p86;
	@%p88 bra 	$L__BB0_60;
	ld.param.u32 	%r3178, [_ZN7Auaoalg14gemm_kernel_v2ILi64ELi8EEEvPKfS2_Pfiii_param_5];
	ld.param.u64 	%rd555, [_ZN7Auaoalg14gemm_kernel_v2ILi64ELi8EEEvPKfS2_Pfiii_param_0];
	shl.b32 	%r679, %r3293, 6;
	mov.u32 	%r680, %tid.x;
	shl.b32 	%r681, %r680, 3;
	add.s32 	%r682, %r679, %r681;
	cvt.u64.u32 	%rd155, %r682;
	mov.u32 	%r683, %ctaid.y;
	shl.b32 	%r684, %r683, 6;
	mov.u32 	%r685, %tid.y;
	shl.b32 	%r686, %r685, 3;
	add.s32 	%r687, %r684, %r686;
	mad.lo.s32 	%r688, %r687, %r3178, %r3178;
	cvt.u64.u32 	%rd156, %r688;
	add.s64 	%rd157, %rd155, %rd156;
	cvta.to.global.u64 	%rd158, %rd555;
	shl.b64 	%rd159, %rd157, 2;
	add.s64 	%rd160, %rd158, %rd159;
	ld.global.nc.f32 	%f5727, [%rd160+24];
$L__BB0_60:
	ld.param.u32 	%r3179, [_ZN7Auaoalg14gemm_kernel_v2ILi64ELi8EEEvPKfS2_Pfiii_param_5];
	ld.param.u32 	%r3006, [_ZN7Auaoalg14gemm_kernel_v2ILi64ELi8EEEvPKfS2_Pfiii_param_4];
	shl.b32 	%r689, %r3293, 6;
	mov.u32 	%r690, %tid.y;
	shl.b32 	%r691, %r690, 3;
	add.s32 	%r692, %r689, %r691;
	or.b32  	%r693, %r692, 1;
	setp.ge.s32 	%p89, %r693, %r3179;
	add.s32 	%r694, %r474, 6;
	setp.ge.s32 	%p90, %r694, %r3006;
	shl.b32 	%r695, %r690, 11;
	mov.u32 	%r696, _ZZN7Auaoalg14gemm_kernel_v2ILi64ELi8EEEvPKfS2_PfiiiE2As;
	add.s32 	%r697, %r696, %r695;
	mov.u32 	%r698, %tid.x;
	shl.b32 	%r699, %r698, 5;
	add.s32 	%r700, %r697, %r699;
	st.shared.f32 	[%r700+280], %f5727;
	mov.f32 	%f5728, 0f00000000;
	or.pred  	%p91, %p89, %p90;
	@%p91 bra 	$L__BB0_62;
	ld.param.u32 	%r3007, [_ZN7Auaoalg14gemm_kernel_v2ILi64ELi8EEEvPKfS2_Pfiii_param_4];
	ld.param.u64 	%rd589, [_ZN7Auaoalg14gemm_kernel_v2ILi64ELi8EEEvPKfS2_Pfiii_param_1];
	cvt.u64.u32 	%rd161, %r474;
	shl.b32 	%r701, %r3293, 6;
	mov.u32 	%r702, %tid.y;
	shl.b32 	%r703, %r702, 3;
	add.s32 	%r704, %r701, %r703;
	mad.lo.s32 	%r705, %r704, %r3007, %r3007;
	cvt.s64.s32 	%rd162, %r705;
	add.s64 	%rd163, %rd161, %rd162;
	cvta.to.global.u64 	%rd164, %rd589;
	shl.b64 	%rd165, %rd163, 2;
	add.s64 	%rd166, %rd164, %rd165;
	ld.global.nc.f32 	%f5728, [%rd166+24];
$L__BB0_62:
	ld.param.u32 	%r3180, [_ZN7Auaoalg14gemm_kernel_v2ILi64ELi8EEEvPKfS2_Pfiii_param_5];
	ld.param.u32 	%r2865, [_ZN7Auaoalg14gemm_kernel_v2ILi64ELi8EEEvPKfS2_Pfiii_param_3];
	shl.b32 	%r706, %r3293, 6;
	mov.u32 	%r707, %tid.x;
	shl.b32 	%r708, %r707, 3;
	add.s32 	%r709, %r706, %r708;
	add.s32 	%r711, %r709, 7;
	setp.ge.s32 	%p92, %r711, %r3180;
	mov.u32 	%r712, %ctaid.y;
	shl.b32 	%r713, %r712, 6;
	mov.u32 	%r714, %tid.y;
	shl.b32 	%r715, %r714, 3;
	add.s32 	%r716, %r713, %r715;
	or.b32  	%r717, %r716, 1;
	setp.ge.s32 	%p93, %r717, %r2865;
	shl.b32 	%r718, %r714, 11;
	mov.u32 	%r719, _ZZN7Auaoalg14gemm_kernel_v2ILi64ELi8EEEvPKfS2_PfiiiE2Bs;
	add.s32 	%r720, %r719, %r718;
	shl.b32 	%r721, %r707, 5;
	add.s32 	%r5, %r720, %r721;
	st.shared.f32 	[%r5+280], %f5728;
	mov.f32 	%f5729, 0f00000000;
	or.pred  	%p94, %p93, %p92;
	@%p94 bra 	$L__BB0_64;
	ld.param.u32 	%r3181, [_ZN7Auaoalg14gemm_kernel_v2ILi64ELi8EEEvPKfS2_Pfiii_param_5];
	ld.param.u64 	%rd556, [_ZN7Auaoalg14gemm_kernel_v2ILi64ELi8EEEvPKfS2_Pfiii_param_0];
	shl.b32 	%r722, %r3293, 6;
	mov.u32 	%r723, %tid.x;
	shl.b32 	%r724, %r723, 3;
	add.s32 	%r725, %r722, %r724;
	cvt.u64.u32 	%rd167, %r725;
	mov.u32 	%r726, %ctaid.y;
	shl.b32 	%r727, %r726, 6;
	mov.u32 	%r728, %tid.y;
	shl.b32 	%r729, %r728, 3;
	add.s32 	%r730, %r727, %r729;
	mad.lo.s32 	%r731, %r730, %r3181, %r3181;
	cvt.u64.u32 	%rd168, %r731;
	add.s64 	%rd169, %rd167, %rd168;
	cvta.to.global.u64 	%rd170, %rd556;
	shl.b64 	%rd171, %rd169, 2;
	add.s64 	%rd172, %rd170, %rd171;
	ld.global.nc.f32 	%f5729, [%rd172+28];
$L__BB0_64:
	ld.param.u32 	%r3182, [_ZN7Auaoalg14gemm_kernel_v2ILi64ELi8EEEvPKfS2_Pfiii_param_5];
	ld.param.u32 	%r3008, [_ZN7Auaoalg14gemm_kernel_v2ILi64ELi8EEEvPKfS2_Pfiii_param_4];
	shl.b32 	%r732, %r3293, 6;
	mov.u32 	%r733, %tid.y;
	shl.b32 	%r734, %r733, 3;
	add.s32 	%r735, %r732, %r734;
	or.b32  	%r736, %r735, 1;
	setp.ge.s32 	%p95, %r736, %r3182;
	add.s32 	%r737, %r474, 7;
	setp.ge.s32 	%p96, %r737, %r3008;
	shl.b32 	%r738, %r733, 11;
	mov.u32 	%r739, _ZZN7Auaoalg14gemm_kernel_v2ILi64ELi8EEEvPKfS2_PfiiiE2As;
	add.s32 	%r740, %r739, %r738;
	mov.u32 	%r741, %tid.x;
	shl.b32 	%r742, %r741, 5;
	add.s32 	%r743, %r740, %r742;
	st.shared.f32 	[%r743+284], %f5729;
	mov.f32 	%f5730, 0f00000000;
	or.pred  	%p97, %p95, %p96;
	@%p97 bra 	$L__BB0_66;
	ld.param.u32 	%r3009, [_ZN7Auaoalg14gemm_kernel_v2ILi64ELi8EEEvPKfS2_Pfiii_param_4];
	ld.param.u64 	%rd590, [_ZN7Auaoalg14gemm_kernel_v2ILi64ELi8EEEvPKfS2_Pfiii_param_1];
	cvt.u64.u32 	%rd173, %r474;
	shl.b32 	%r744, %r3293, 6;
	mov.u32 	%r745, %tid.y;
	shl.b32 	%r746, %r745, 3;
	add.s32 	%r747, %r744, %r746;
	mad.lo.s32 	%r748, %r747, %r3009, %r3009;
	cvt.s64.s32 	%rd174, %r748;
	add.s64 	%rd175, %rd173, %rd174;
	cvta.to.global.u64 	%rd176, %rd590;
	shl.b64 	%rd177, %rd175, 2;
	add.s64 	%rd178, %rd176, %rd177;
	ld.global.nc.f32 	%f5730, [%rd178+28];
$L__BB0_66:
	ld.param.u32 	%r3183, [_ZN7Auaoalg14gemm_kernel_v2ILi64ELi8EEEvPKfS2_Pfiii_param_5];
	ld.param.u32 	%r2866, [_ZN7Auaoalg14gemm_kernel_v2ILi64ELi8EEEvPKfS2_Pfiii_param_3];
	shl.b32 	%r749, %r3293, 6;
	mov.u32 	%r750, %tid.x;
	shl.b32 	%r751, %r750, 3;
	add.s32 	%r752, %r749, %r751;
	setp.ge.s32 	%p98, %r752, %r3183;
	mov.u32 	%r754, %ctaid.y;
	shl.b32 	%r755, %r754, 6;
	mov.u32 	%r756, %tid.y;
	shl.b32 	%r757, %r756, 3;
	add.s32 	%r758, %r755, %r757;
	or.b32  	%r759, %r758, 2;
	setp.ge.s32 	%p99, %r759, %r2866;
	st.shared.f32 	[%r5+284], %f5730;
	mov.f32 	%f5731, 0f00000000;
	or.pred  	%p100, %p99, %p98;
	@%p100 bra 	$L__BB0_68;
	ld.param.u32 	%r3184, [_ZN7Auaoalg14gemm_kernel_v2ILi64ELi8EEEvPKfS2_Pfiii_param_5];
	ld.param.u64 	%rd557, [_ZN7Auaoalg14gemm_kernel_v2ILi64ELi8EEEvPKfS2_Pfiii_param_0];
	shl.b32 	%r763, %r756, 3;
	add.s32 	%r764, %r755, %r763;
	mad.lo.s32 	%r765, %r764, %r3184, %r3184;
	add.s32 	%r766, %r765, %r3184;
	shl.b32 	%r767, %r3293, 6;
	mov.u32 	%r768, %tid.x;
	shl.b32 	%r769, %r768, 3;
	add.s32 	%r770, %r767, %r769;
	add.s32 	%r771, %r770, %r766;
	cvta.to.global.u64 	%rd179, %rd557;
	mul.wide.u32 	%rd180, %r771, 4;
	add.s64 	%rd181, %rd179, %rd180;
	ld.global.nc.f32 	%f5731, [%rd181];
$L__BB0_68:
	ld.param.u32 	%r3185, [_ZN7Auaoalg14gemm_kernel_v2ILi64ELi8EEEvPKfS2_Pfiii_param_5];
	ld.param.u32 	%r3010, [_ZN7Auaoalg14gemm_kernel_v2ILi64ELi8EEEvPKfS2_Pfiii_param_4];
	shl.b32 	%r774, %r756, 3;
	add.s32 	%r775, %r749, %r774;
	or.b32  	%r776, %r775, 2;
	setp.ge.s32 	%p101, %r776, %r3185;
	mov.u32 	%r777, %ctaid.x;
	shl.b32 	%r778, %r777, 6;
	mov.u32 	%r779, %tid.x;
	shl.b32 	%r780, %r779, 3;
	add.s32 	%r781, %r778, %r780;
	setp.ge.s32 	%p102, %r781, %r3010;
	shl.b32 	%r783, %r756, 11;
	mov.u32 	%r784, _ZZN7Auaoalg14gemm_kernel_v2ILi64ELi8EEEvPKfS2_PfiiiE2As;
	add.s32 	%r785, %r784, %r783;
	shl.b32 	%r786, %r779, 5;
	add.s32 	%r787, %r785, %r786;
	st.shared.f32 	[%r787+512], %f5731;
	mov.f32 	%f5732, 0f00000000;
	or.pred  	%p103, %p101, %p102;
	@%p103 bra 	$L__BB0_70;
	ld.param.u32 	%r3011, [_ZN7Auaoalg14gemm_kernel_v2ILi64ELi8EEEvPKfS2_Pfiii_param_4];
	ld.param.u64 	%rd591, [_ZN7Auaoalg14gemm_kernel_v2ILi64ELi8EEEvPKfS2_Pfiii_param_1];
	mov.u32 	%r789, %tid.y;
	shl.b32 	%r790, %r789, 3;
	add.s32 	%r791, %r749, %r790;
	mad.lo.s32 	%r792, %r791, %r3011, %r3011;
	add.s32 	%r793, %r792, %r3011;
	mov.u32 	%r794, %ctaid.x;
	shl.b32 	%r795, %r794, 6;
	shl.b32 	%r797, %r779, 3;
	add.s32 	%r798, %r795, %r797;
	add.s32 	%r799, %r798, %r793;
	cvta.to.global.u64 	%rd182, %rd591;
	mul.wide.s32 	%rd183, %r799, 4;
	add.s64 	%rd184, %rd182, %rd183;
	ld.global.nc.f32 	%f5732, [%rd184];
$L__BB0_70:
	ld.param.u32 	%r3186, [_ZN7Auaoalg14gemm_kernel_v2ILi64ELi8EEEvPKfS2_Pfiii_param_5];
	ld.param.u32 	%r2867, [_ZN7Auaoalg14gemm_kernel_v2ILi64ELi8EEEvPKfS2_Pfiii_param_3];
	shl.b32 	%r802, %r779, 3;
	add.s32 	%r803, %r749, %r802;
	add.s32 	%r805, %r803, 1;
	setp.ge.s32 	%p104, %r805, %r3186;
	mov.u32 	%r806, %ctaid.y;
	shl.b32 	%r807, %r806, 6;
	mov.u32 	%r808, %tid.y;
	shl.b32 	%r809, %r808, 3;
	add.s32 	%r810, %r807, %r809;
	or.b32  	%r811, %r810, 2;
	setp.ge.s32 	%p105, %r811, %r2867;
	shl.b32 	%r812, %r808, 11;
	mov.u32 	%r813, _ZZN7Auaoalg14gemm_kernel_v2ILi64ELi8EEEvPKfS2_PfiiiE2Bs;
	add.s32 	%r814, %r813, %r812;
	shl.b32 	%r815, %r779, 5;
	add.s32 	%r816, %r814, %r815;
	st.shared.f32 	[%r816+512], %f5732;
	mov.f32 	%f5733, 0f00000000;
	or.pred  	%p106, %p105, %p104;
	@%p106 bra 	$L__BB0_72;
	ld.param.u32 	%r3187, [_ZN7Auaoalg14gemm_kernel_v2ILi64ELi8EEEvPKfS2_Pfiii_param_5];
	ld.param.u64 	%rd558, [_ZN7Auaoalg14gemm_kernel_v2ILi64ELi8EEEvPKfS2_Pfiii_param_0];
	mov.u32 	%r818, %tid.x;
	shl.b32 	%r819, %r818, 3;
	add.s32 	%r820, %r749, %r819;
	cvt.u64.u32 	%rd185, %r820;
	mov.u32 	%r821, %ctaid.y;
	shl.b32 	%r822, %r821, 6;
	mov.u32 	%r823, %tid.y;
	shl.b32 	%r824, %r823, 3;
	add.s32 	%r825, %r822, %r824;
	mad.lo.s32 	%r826, %r825, %r3187, %r3187;
	add.s32 	%r827, %r826, %r3187;
	cvt.u64.u32 	%rd186, %r827;
	add.s64 	%rd187, %rd185, %rd186;
	cvta.to.global.u64 	%rd188, %rd558;
	shl.b64 	%rd189, %rd187, 2;
	add.s64 	%rd190, %rd188, %rd189;
	ld.global.nc.f32 	%f5733, [%rd190+4];
$L__BB0_72:
	ld.param.u32 	%r3188, [_ZN7Auaoalg14gemm_kernel_v2ILi64ELi8EEEvPKfS2_Pfiii_param_5];
	ld.param.u32 	%r3012, [_ZN7Auaoalg14gemm_kernel_v2ILi64ELi8EEEvPKfS2_Pfiii_param_4];
	mov.u32 	%r829, %tid.y;
	shl.b32 	%r830, %r829, 3;
	add.s32 	%r831, %r749, %r830;
	or.b32  	%r832, %r831, 2;
	setp.ge.s32 	%p107, %r832, %r3188;
	mov.u32 	%r833, %ctaid.x;
	shl.b32 	%r834, %r833, 6;
	mov.u32 	%r835, %tid.x;
	shl.b32 	%r836, %r835, 3;
	add.s32 	%r837, %r834, %r836;
	add.s32 	%r838, %r837, 1;
	setp.ge.s32 	%p108, %r838, %r3012;
	shl.b32 	%r839, %r829, 11;
	mov.u32 	%r840, _ZZN7Auaoalg14gemm_kernel_v2ILi64ELi8EEEvPKfS2_PfiiiE2As;
	add.s32 	%r841, %r840, %r839;
	shl.b32 	%r842, %r835, 5;
	add.s32 	%r843, %r841, %r842;
	st.shared.f32 	[%r843+516], %f5733;
	mov.f32 	%f5734, 0f00000000;
	or.pred  	%p109, %p107, %p108;
	@%p109 bra 	$L__BB0_74;
	ld.param.u32 	%r3013, [_ZN7Auaoalg14gemm_kernel_v2ILi64ELi8EEEvPKfS2_Pfiii_param_4];
	ld.param.u64 	%rd592, [_ZN7Auaoalg14gemm_kernel_v2ILi64ELi8EEEvPKfS2_Pfiii_param_1];
	cvt.u64.u32 	%rd191, %r837;
	shl.b32 	%r844, %r3293, 6;
	mov.u32 	%r845, %tid.y;
	shl.b32 	%r846, %r845, 3;
	add.s32 	%r847, %r844, %r846;
	mad.lo.s32 	%r848, %r847, %r3013, %r3013;
	add.s32 	%r849, %r848, %r3013;
	cvt.s64.s32 	%rd192, %r849;
	add.s64 	%rd193, %rd191, %rd192;
	cvta.to.global.u64 	%rd194, %rd592;
	shl.b64 	%rd195, %rd193, 2;
	add.s64 	%rd196, %rd194, %rd195;
	ld.global.nc.f32 	%f5734, [%rd196+4];
$L__BB0_74:
	ld.param.u32 	%r3189, [_ZN7Auaoalg14gemm_kernel_v2ILi64ELi8EEEvPKfS2_Pfiii_param_5];
	ld.param.u32 	%r2868, [_ZN7Auaoalg14gemm_kernel_v2ILi64ELi8EEEvPKfS2_Pfiii_param_3];
	shl.b32 	%r850, %r3293, 6;
	mov.u32 	%r851, %tid.x;
	shl.b32 	%r852, %r851, 3;
	add.s32 	%r853, %r850, %r852;
	add.s32 	%r855, %r853, 2;
	setp.ge.s32 	%p110, %r855, %r3189;
	mov.u32 	%r856, %ctaid.y;
	shl.b32 	%r857, %r856, 6;
	mov.u32 	%r858, %tid.y;
	shl.b32 	%r859, %r858, 3;
	add.s32 	%r860, %r857, %r859;
	or.b32  	%r861, %r860, 2;
	setp.ge.s32 	%p111, %r861, %r2868;
	shl.b32 	%r862, %r858, 11;
	mov.u32 	%r863, _ZZN7Auaoalg14gemm_kernel_v2ILi64ELi8EEEvPKfS2_PfiiiE2Bs;
	add.s32 	%r864, %r863, %r862;
	shl.b32 	%r865, %r851, 5;
	add.s32 	%r866, %r864, %r865;
	st.shared.f32 	[%r866+516], %f5734;
	mov.f32 	%f5735, 0f00000000;
	or.pred  	%p112, %p111, %p110;
	@%p112 bra 	$L__BB0_76;
	ld.param.u32 	%r3190, [_ZN7Auaoalg14gemm_kernel_v2ILi64ELi8EEEvPKfS2_Pfiii_param_5];
	ld.param.u64 	%rd559, [_ZN7Auaoalg14gemm_kernel_v2ILi64ELi8EEEvPKfS2_Pfiii_param_0];
	shl.b32 	%r867, %r3293, 6;
	mov.u32 	%r868, %tid.x;
	shl.b32 	%r869, %r868, 3;
	add.s32 	%r870, %r867, %r869;
	cvt.u64.u32 	%rd197, %r870;
	mov.u32 	%r871, %ctaid.y;
	shl.b32 	%r872, %r871, 6;
	mov.u32 	%r873, %tid.y;
	shl.b32 	%r874, %r873, 3;
	add.s32 	%r875, %r872, %r874;
	mad.lo.s32 	%r876, %r875, %r3190, %r3190;
	add.s32 	%r877, %r876, %r3190;
	cvt.u64.u32 	%rd198, %r877;
	add.s64 	%rd199, %rd197, %rd198;
	cvta.to.global.u64 	%rd200, %rd559;
	shl.b64 	%rd201, %rd199, 2;
	add.s64 	%rd202, %rd200, %rd201;
	ld.global.nc.f32 	%f5735, [%rd202+8];
$L__BB0_76:
	ld.param.u32 	%r3191, [_ZN7Auaoalg14gemm_kernel_v2ILi64ELi8EEEvPKfS2_Pfiii_param_5];
	ld.param.u32 	%r3014, [_ZN7Auaoalg14gemm_kernel_v2ILi64ELi8EEEvPKfS2_Pfiii_param_4];
	shl.b32 	%r878, %r3293, 6;
	mov.u32 	%r879, %tid.y;
	shl.b32 	%r880, %r879, 3;
	add.s32 	%r881, %r878, %r880;
	or.b32  	%r882, %r881, 2;
	setp.ge.s32 	%p113, %r882, %r3191;
	add.s32 	%r883, %r837, 2;
	setp.ge.s32 	%p114, %r883, %r3014;
	shl.b32 	%r884, %r879, 11;
	mov.u32 	%r885, _ZZN7Auaoalg14gemm_kernel_v2ILi64ELi8EEEvPKfS2_PfiiiE2As;
	add.s32 	%r886, %r885, %r884;
	mov.u32 	%r887, %tid.x;
	shl.b32 	%r888, %r887, 5;
	add.s32 	%r889, %r886, %r888;
	st.shared.f32 	[%r889+520], %f5735;
	mov.f32 	%f5736, 0f00000000;
	or.pred  	%p115, %p113, %p114;
	@%p115 bra 	$L__BB0_78;
	ld.param.u32 	%r3015, [_ZN7Auaoalg14gemm_kernel_v2ILi64ELi8EEEvPKfS2_Pfiii_param_4];
	ld.param.u64 	%rd593, [_ZN7Auaoalg14gemm_kernel_v2ILi64ELi8EEEvPKfS2_Pfiii_param_1];
	cvt.u64.u32 	%rd203, %r837;
	shl.b32 	%r890, %r3293, 6;
	mov.u32 	%r891, %tid.y;
	shl.b32 	%r892, %r891, 3;
	add.s32 	%r893, %r890, %r892;
	mad.lo.s32 	%r894, %r893, %r3015, %r3015;
	add.s32 	%r895, %r894, %r3015;
	cvt.s64.s32 	%rd204, %r895;
	add.s64 	%rd205, %rd203, %rd204;
	cvta.to.global.u64 	%rd206, %rd593;
	shl.b64 	%rd207, %rd205, 2;
	add.s64 	%rd208, %rd206, %rd207;
	ld.global.nc.f32 	%f5736, [%rd208+8];
$L__BB0_78:
	ld.param.u32 	%r3192, [_ZN7Auaoalg14gemm_kernel_v2ILi64ELi8EEEvPKfS2_Pfiii_param_5];
	ld.param.u32 	%r2869, [_ZN7Auaoalg14gemm_kernel_v2ILi64ELi8EEEvPKfS2_Pfiii_param_3];
	shl.b32 	%r896, %r3293, 6;
	mov.u32 	%r897, %tid.x;
	shl.b32 	%r898, %r897, 3;
	add.s32 	%r899, %r896, %r898;
	add.s32 	%r901, %r899, 3;
	setp.ge.s32 	%p116, %r901, %r3192;
	mov.u32 	%r902, %ctaid.y;
	shl.b32 	%r903, %r902, 6;
	mov.u32 	%r904, %tid.y;
	shl.b32 	%r905, %r904, 3;
	add.s32 	%r906, %r903, %r905;
	or.b32  	%r907, %r906, 2;
	setp.ge.s32 	%p117, %r907, %r2869;
	shl.b32 	%r908, %r904, 11;
	mov.u32 	%r909, _ZZN7Auaoalg14gemm_kernel_v2ILi64ELi8EEEvPKfS2_PfiiiE2Bs;
	add.s32 	%r910, %r909, %r908;
	shl.b32 	%r911, %r897, 5;
	add.s32 	%r912, %r910, %r911;
	st.shared.f32 	[%r912+520], %f5736;
	mov.f32 	%f5737, 0f00000000;
	or.pred  	%p118, %p117, %p116;
	@%p118 bra 	$L__BB0_80;
	ld.param.u32 	%r3193, [_ZN7Auaoalg14gemm_kernel_v2ILi64ELi8EEEvPKfS2_Pfiii_param_5];
	ld.param.u64 	%rd560, [_ZN7Auaoalg14gemm_kernel_v2ILi64ELi8EEEvPKfS2_Pfiii_param_0];
	shl.b32 	%r913, %r3293, 6;
	mov.u32 	%r914, %tid.x;
	shl.b32 	%r915, %r914, 3;
	add.s32 	%r916, %r913, %r915;
	cvt.u64.u32 	%rd209, %r916;
	mov.u32 	%r917, %ctaid.y;
	shl.b32 	%r918, %r917, 6;
	mov.u32 	%r919, %tid.y;
	shl.b32 	%r920, %r919, 3;
	add.s32 	%r921, %r918, %r920;
	mad.lo.s32 	%r922, %r921, %r3193, %r3193;
	add.s32 	%r923, %r922, %r3193;
	cvt.u64.u32 	%rd210, %r923;
	add.s64 	%rd211, %rd209, %rd210;
	cvta.to.global.u64 	%rd212, %rd560;
	shl.b64 	%rd213, %rd211, 2;
	add.s64 	%rd214, %rd212, %rd213;
	ld.global.nc.f32 	%f5737, [%rd214+12];
$L__BB0_80:
	ld.param.u32 	%r3194, [_ZN7Auaoalg14gemm_kernel_v2ILi64ELi8EEEvPKfS2_Pfiii_param_5];
	ld.param.u32 	%r3016, [_ZN7Auaoalg14gemm_kernel_v2ILi64ELi8EEEvPKfS2_Pfiii_param_4];
	shl.b32 	%r924, %r3293, 6;
	mov.u32 	%r925, %tid.y;
	shl.b32 	%r926, %r925, 3;
	add.s32 	%r927, %r924, %r926;
	or.b32  	%r928, %r927, 2;
	setp.ge.s32 	%p119, %r928, %r3194;
	add.s32 	%r929, %r837, 3;
	setp.ge.s32 	%p120, %r929, %r3016;
	shl.b32 	%r930, %r925, 11;
	mov.u32 	%r931, _ZZN7Auaoalg14gemm_kernel_v2ILi64ELi8EEEvPKfS2_PfiiiE2As;
	add.s32 	%r932, %r931, %r930;
	mov.u32 	%r933, %tid.x;
	shl.b32 	%r934, %r933, 5;
	add.s32 	%r935, %r932, %r934;
	st.shared.f32 	[%r935+524], %f5737;
	mov.f32 	%f5738, 0f00000000;
	or.pred  	%p121, %p119, %p120;
	@%p121 bra 	$L__BB0_82;
	ld.param.u32 	%r3017, [_ZN7Auaoalg14gemm_kernel_v2ILi64ELi8EEEvPKfS2_Pfiii_param_4];
	ld.param.u64 	%rd594, [_ZN7Auaoalg14gemm_kernel_v2ILi64ELi8EEEvPKfS2_Pfiii_param_1];
	cvt.u64.u32 	%rd215, %r837;
	shl.b32 	%r936, %r3293, 6;
	mov.u32 	%r937, %tid.y;
	shl.b32 	%r938, %r937, 3;
	add.s32 	%r939, %r936, %r938;
	mad.lo.s32 	%r940, %r939, %r3017, %r3017;
	add.s32 	%r941, %r940, %r3017;
	cvt.s64.s32 	%rd216, %r941;
	add.s64 	%rd217, %rd215, %rd216;
	cvta.to.global.u64 	%rd218, %rd594;
	shl.b64 	%rd219, %rd217, 2;
	add.s64 	%rd220, %rd218, %rd219;
	ld.global.nc.f32 	%f5738, [%rd220+12];
$L__BB0_82:
	ld.param.u32 	%r3195, [_ZN7Auaoalg14gemm_kernel_v2ILi64ELi8EEEvPKfS2_Pfiii_param_5];
	ld.param.u32 	%r2870, [_ZN7Auaoalg14gemm_kernel_v2ILi64ELi8EEEvPKfS2_Pfiii_param_3];
	shl.b32 	%r942, %r3293, 6;
	mov.u32 	%r943, %tid.x;
	shl.b32 	%r944, %r943, 3;
	add.s32 	%r945, %r942, %r944;
	add.s32 	%r947, %r945, 4;
	setp.ge.s32 	%p122, %r947, %r3195;
	mov.u32 	%r948, %ctaid.y;
	shl.b32 	%r949, %r948, 6;
	mov.u32 	%r950, %tid.y;
	shl.b32 	%r951, %r950, 3;
	add.s32 	%r952, %r949, %r951;
	or.b32  	%r953, %r952, 2;
	setp.ge.s32 	%p123, %r953, %r2870;
	shl.b32 	%r954, %r950, 11;
	mov.u32 	%r955, _ZZN7Auaoalg14gemm_kernel_v2ILi64ELi8EEEvPKfS2_PfiiiE2Bs;
	add.s32 	%r956, %r955, %r954;
	shl.b32 	%r957, %r943, 5;
	add.s32 	%r958, %r956, %r957;
	st.shared.f32 	[%r958+524], %f5738;
	mov.f32 	%f5739, 0f00000000;
	or.pred  	%p124, %p123, %p122;
	@%p124 bra 	$L__BB0_84;
	ld.param.u32 	%r3196, [_ZN7Auaoalg14gemm_kernel_v2ILi64ELi8EEEvPKfS2_Pfiii_param_5];
	ld.param.u64 	%rd561, [_ZN7Auaoalg14gemm_kernel_v2ILi64ELi8EEEvPKfS2_Pfiii_param_0];
	shl.b32 	%r959, %r3293, 6;
	mov.u32 	%r960, %tid.x;
	shl.b32 	%r961, %r960, 3;
	add.s32 	%r962, %r959, %r961;
	cvt.u64.u32 	%rd221, %r962;
	mov.u32 	%r963, %ctaid.y;
	shl.b32 	%r964, %r963, 6;
	mov.u32 	%r965, %tid.y;
	shl.b32 	%r966, %r965, 3;
	add.s32 	%r967, %r964, %r966;
	mad.lo.s32 	%r968, %r967, %r3196, %r3196;
	add.s32 	%r969, %r968, %r3196;
	cvt.u64.u32 	%rd222, %r969;
	add.s64 	%rd223, %rd221, %rd222;
	cvta.to.global.u64 	%rd224, %rd561;
	shl.b64 	%rd225, %rd223, 2;
	add.s64 	%rd226, %rd224, %rd225;
	ld.global.nc.f32 	%f5739, [%rd226+16];
$L__BB0_84:
	ld.param.u32 	%r3197, [_ZN7Auaoalg14gemm_kernel_v2ILi64ELi8EEEvPKfS2_Pfiii_param_5];
	ld.param.u32 	%r3018, [_ZN7Auaoalg14gemm_kernel_v2ILi64ELi8EEEvPKfS2_Pfiii_param_4];
	shl.b32 	%r970, %r3293, 6;
	mov.u32 	%r971, %tid.y;
	shl.b32 	%r972, %r971, 3;
	add.s32 	%r973, %r970, %r972;
	or.b32  	%r974, %r973, 2;
	setp.ge.s32 	%p125, %r974, %r3197;
	add.s32 	%r975, %r837, 4;
	setp.ge.s32 	%p126, %r975, %r3018;
	shl.b32 	%r976, %r971, 11;
	mov.u32 	%r977, _ZZN7Auaoalg14gemm_kernel_v2ILi64ELi8EEEvPKfS2_PfiiiE2As;
	add.s32 	%r978, %r977, %r976;
	mov.u32 	%r979, %tid.x;
	shl.b32 	%r980, %r979, 5;
	add.s32 	%r981, %r978, %r980;
	st.shared.f32 	[%r981+528], %f5739;
	mov.f32 	%f5740, 0f00000000;
	or.pred  	%p127, %p125, %p126;
	@%p127 bra 	$L__BB0_86;
	ld.param.u32 	%r3019, [_ZN7Auaoalg14gemm_kernel_v2ILi64ELi8EEEvPKfS2_Pfiii_param_4];
	ld.param.u64 	%rd595, [_ZN7Auaoalg14gemm_kernel_v2ILi64ELi8EEEvPKfS2_Pfiii_param_1];
	cvt.u64.u32 	%rd227, %r837;
	shl.b32 	%r982, %r3293, 6;
	mov.u32 	%r983, %tid.y;
	shl.b32 	%r984, %r983, 3;
	add.s32 	%r985, %r982, %r984;
	mad.lo.s32 	%r986, %r985, %r3019, %r3019;
	add.s32 	%r987, %r986, %r3019;
	cvt.s64.s32 	%rd228, %r987;
	add.s64 	%rd229, %rd227, %rd228;
	cvta.to.global.u64 	%rd230, %rd595;
	shl.b64 	%rd231, %rd229, 2;
	add.s64 	%rd232, %rd230, %rd231;
	ld.global.nc.f32 	%f5740, [%rd232+16];
$L__BB0_86:
	ld.param.u32 	%r3198, [_ZN7Auaoalg14gemm_kernel_v2ILi64ELi8EEEvPKfS2_Pfiii_param_5];
	ld.param.u32 	%r2871, [_ZN7Auaoalg14gemm_kernel_v2ILi64ELi8EEEvPKfS2_Pfiii_param_3];
	shl.b32 	%r988, %r3293, 6;
	mov.u32 	%r989, %tid.x;
	shl.b32 	%r990, %r989, 3;
	add.s32 	%r991, %r988, %r990;
	add.s32 	%r993, %r991, 5;
	setp.ge.s32 	%p128, %r993, %r3198;
	mov.u32 	%r994, %ctaid.y;
	shl.b32 	%r995, %r994, 6;
	mov.u32 	%r996, %tid.y;
	shl.b32 	%r997, %r996, 3;
	add.s32 	%r998, %r995, %r997;
	or.b32  	%r999, %r998, 2;
	setp.ge.s32 	%p129, %r999, %r2871;
	shl.b32 	%r1000, %r996, 11;
	mov.u32 	%r1001, _ZZN7Auaoalg14gemm_kernel_v2ILi64ELi8EEEvPKfS2_PfiiiE2Bs;
	add.s32 	%r1002, %r1001, %r1000;
	shl.b32 	%r1003, %r989, 5;
	add.s32 	%r1004, %r1002, %r1003;
	st.shared.f32 	[%r1004+528], %f5740;
	mov.f32 	%f5741, 0f00000000;
	or.pred  	%p130, %p129, %p128;
	@%p130 bra 	$L__BB0_88;
	ld.param.u32 	%r3199, [_ZN7Auaoalg14gemm_kernel_v2ILi64ELi8EEEvPKfS2_Pfiii_param_5];
	ld.param.u64 	%rd562, [_ZN7Auaoalg14gemm_kernel_v2ILi64ELi8EEEvPKfS2_Pfiii_param_0];
	shl.b32 	%r1005, %r3293, 6;
	mov.u32 	%r1006, %tid.x;
	shl.b32 	%r1007, %r1006, 3;
	add.s32 	%r1008, %r1005, %r1007;
	cvt.u64.u32 	%rd233, %r1008;
	mov.u32 	%r1009, %ctaid.y;
	shl.b32 	%r1010, %r1009, 6;
	mov.u32 	%r1011, %tid.y;
	shl.b32 	%r1012, %r1011, 3;
	add.s32 	%r1013, %r1010, %r1012;
	mad.lo.s32 	%r1014, %r1013, %r3199, %r3199;
	add.s32 	%r1015, %r1014, %r3199;
	cvt.u64.u32 	%rd234, %r1015;
	add.s64 	%rd235, %rd233, %rd234;
	cvta.to.global.u64 	%rd236, %rd562;
	shl.b64 	%rd237, %rd235, 2;
	add.s64 	%rd238, %rd236, %rd237;
	ld.global.nc.f32 	%f5741, [%rd238+20];
$L__BB0_88:
	ld.param.u32 	%r3200, [_ZN7Auaoalg14gemm_kernel_v2ILi64ELi8EEEvPKfS2_Pfiii_param_5];
	ld.param.u32 	%r3020, [_ZN7Auaoalg14gemm_kernel_v2ILi64ELi8EEEvPKfS2_Pfiii_param_4];
	shl.b32 	%r1016, %r3293, 6;
	mov.u32 	%r1017, %tid.y;
	shl.b32 	%r1018, %r1017, 3;
	add.s32 	%r1019, %r1016, %r1018;
	or.b32  	%r1020, %r1019, 2;
	setp.ge.s32 	%p131, %r1020, %r3200;
	add.s32 	%r1021, %r837, 5;
	setp.ge.s32 	%p132, %r1021, %r3020;
	shl.b32 	%r1022, %r1017, 11;
	mov.u32 	%r1023, _ZZN7Auaoalg14gemm_kernel_v2ILi64ELi8EEEvPKfS2_PfiiiE2As;
	add.s32 	%r1024, %r1023, %r1022;
	mov.u32 	%r1025, %tid.x;
	shl.b32 	%r1026, %r1025, 5;
	add.s32 	%r1027, %r1024, %r1026;
	st.shared.f32 	[%r1027+532], %f5741;
	mov.f32 	%f5742, 0f00000000;
	or.pred  	%p133, %p131, %p132;
	@%p133 bra 	$L__BB0_90;
	ld.param.u32 	%r3021, [_ZN7Auaoalg14gemm_kernel_v2ILi64ELi8EEEvPKfS2_Pfiii_param_4];
	ld.param.u64 	%rd596, [_ZN7Auaoalg14gemm_kernel_v2ILi64ELi8EEEvPKfS2_Pfiii_param_1];
	cvt.u64.u32 	%rd239, %r837;
	shl.b32 	%r1028, %r3293, 6;
	mov.u32 	%r1029, %tid.y;
	shl.b32 	%r1030, %r1029, 3;
	add.s32 	%r1031, %r1028, %r1030;
	mad.lo.s32 	%r1032, %r1031, %r3021, %r3021;
	add.s32 	%r1033, %r1032, %r3021;
	cvt.s64.s32 	%rd240, %r1033;
	add.s64 	%rd241, %rd239, %rd240;
	cvta.to.global.u64 	%rd242, %rd596;
	shl.b64 	%rd243, %rd241, 2;
	add.s64 	%rd244, %rd242, %rd243;
	ld.global.nc.f32 	%f5742, [%rd244+20];
$L__BB0_90:
	ld.param.u32 	%r3201, [_ZN7Auaoalg14gemm_kernel_v2ILi64ELi8EEEvPKfS2_Pfiii_param_5];
	ld.param.u32 	%r2872, [_ZN7Auaoalg14gemm_kernel_v2ILi64ELi8EEEvPKfS2_Pfiii_param_3];
	shl.b32 	%r1034, %r3293, 6;
	mov.u32 	%r1035, %tid.x;
	shl.b32 	%r1036, %r1035, 3;
	add.s32 	%r1037, %r1034, %r1036;
	add.s32 	%r1039, %r1037, 6;
	setp.ge.s32 	%p134, %r1039, %r3201;
	mov.u32 	%r1040, %ctaid.y;
	shl.b32 	%r1041, %r1040, 6;
	mov.u32 	%r1042, %tid.y;
	shl.b32 	%r1043, %r1042, 3;
	add.s32 	%r1044, %r1041, %r1043;
	or.b32  	%r1045, %r1044, 2;
	setp.ge.s32 	%p135, %r1045, %r2872;
	shl.b32 	%r1046, %r1042, 11;
	mov.u32 	%r1047, _ZZN7Auaoalg14gemm_kernel_v2ILi64ELi8EEEvPKfS2_PfiiiE2Bs;
	add.s32 	%r1048, %r1047, %r1046;
	shl.b32 	%r1049, %r1035, 5;
	add.s32 	%r1050, %r1048, %r1049;
	st.shared.f32 	[%r1050+532], %f5742;
	mov.f32 	%f5743, 0f00000000;
	or.pred  	%p136, %p135, %p134;
	@%p136 bra 	$L__BB0_92;
	ld.param.u32 	%r3202, [_ZN7Auaoalg14gemm_kernel_v2ILi64ELi8EEEvPKfS2_Pfiii_param_5];
	ld.param.u64 	%rd563, [_ZN7Auaoalg14gemm_kernel_v2ILi64ELi8EEEvPKfS2_Pfiii_param_0];
	shl.b32 	%r1051, %r3293, 6;
	mov.u32 	%r1052, %tid.x;
	shl.b32 	%r1053, %r1052, 3;
	add.s32 	%r1054, %r1051, %r1053;
	cvt.u64.u32 	%rd245, %r1054;
	mov.u32 	%r1055, %ctaid.y;
	shl.b32 	%r1056, %r1055, 6;
	mov.u32 	%r1057, %tid.y;
	shl.b32 	%r1058, %r1057, 3;
	add.s32 	%r1059, %r1056, %r1058;
	mad.lo.s32 	%r1060, %r1059, %r3202, %r3202;
	add.s32 	%r1061, %r1060, %r3202;
	cvt.u64.u32 	%rd246, %r1061;
	add.s64 	%rd247, %rd245, %rd246;
	cvta.to.global.u64 	%rd248, %rd563;
	shl.b64 	%rd249, %rd247, 2;
	add.s64 	%rd250, %rd248, %rd249;
	ld.global.nc.f32 	%f5743, [%rd250+24];
$L__BB0_92:
	ld.param.u32 	%r3203, [_ZN7Auaoalg14gemm_kernel_v2ILi64ELi8EEEvPKfS2_Pfiii_param_5];
	ld.param.u32 	%r3022, [_ZN7Auaoalg14gemm_kernel_v2ILi64ELi8EEEvPKfS2_Pfiii_param_4];
	shl.b32 	%r1062, %r3293, 6;
	mov.u32 	%r1063, %tid.y;
	shl.b32 	%r1064, %r1063, 3;
	add.s32 	%r1065, %r1062, %r1064;
	or.b32  	%r1066, %r1065, 2;
	setp.ge.s32 	%p137, %r1066, %r3203;
	add.s32 	%r1067, %r837, 6;
	setp.ge.s32 	%p138, %r1067, %r3022;
	shl.b32 	%r1068, %r1063, 11;
	mov.u32 	%r1069, _ZZN7Auaoalg14gemm_kernel_v2ILi64ELi8EEEvPKfS2_PfiiiE2As;
	add.s32 	%r1070, %r1069, %r1068;
	mov.u32 	%r1071, %tid.x;
	shl.b32 	%r1072, %r1071, 5;
	add.s32 	%r1073, %r1070, %r1072;
	st.shared.f32 	[%r1073+536], %f5743;
	mov.f32 	%f5744, 0f00000000;
	or.pred  	%p139, %p137, %p138;
	@%p139 bra 	$L__BB0_94;
	ld.param.u32 	%r3023, [_ZN7Auaoalg14gemm_kernel_v2ILi64ELi8EEEvPKfS2_Pfiii_param_4];
	ld.param.u64 	%rd597, [_ZN7Auaoalg14gemm_kernel_v2ILi64ELi8EEEvPKfS2_Pfiii_param_1];
	cvt.u64.u32 	%rd251, %r837;
	shl.b32 	%r1074, %r3293, 6;
	mov.u32 	%r1075, %tid.y;
	shl.b32 	%r1076, %r1075, 3;
	add.s32 	%r1077, %r1074, %r1076;
	mad.lo.s32 	%r1078, %r1077, %r3023, %r3023;
	add.s32 	%r1079, %r1078, %r3023;
	cvt.s64.s32 	%rd252, %r1079;
	add.s64 	%rd253, %rd251, %rd252;
	cvta.to.global.u64 	%rd254, %rd597;
	shl.b64 	%rd255, %rd253, 2;
	add.s64 	%rd256, %rd254, %rd255;
	ld.global.nc.f32 	%f5744, [%rd256+24];
$L__BB0_94:
	ld.param.u32 	%r3204, [_ZN7Auaoalg14gemm_kernel_v2ILi64ELi8EEEvPKfS2_Pfiii_param_5];
	ld.param.u32 	%r2873, [_ZN7Auaoalg14gemm_kernel_v2ILi64ELi8EEEvPKfS2_Pfiii_param_3];
	shl.b32 	%r1080, %r3293, 6;
	mov.u32 	%r1081, %tid.x;
	shl.b32 	%r1082, %r1081, 3;
	add.s32 	%r1083, %r1080, %r1082;
	add.s32 	%r1085, %r1083, 7;
	setp.ge.s32 	%p140, %r1085, %r3204;
	mov.u32 	%r1086, %ctaid.y;
	shl.b32 	%r1087, %r1086, 6;
	mov.u32 	%r1088, %tid.y;
	shl.b32 	%r1089, %r1088, 3;
	add.s32 	%r1090, %r1087, %r1089;
	or.b32  	%r1091, %r1090, 2;
	setp.ge.s32 	%p141, %r1091, %r2873;
	shl.b32 	%r1092, %r1088, 11;
	mov.u32 	%r1093, _ZZN7Auaoalg14gemm_kernel_v2ILi64ELi8EEEvPKfS2_PfiiiE2Bs;
	add.s32 	%r1094, %r1093, %r1092;
	shl.b32 	%r1095, %r1081, 5;
	add.s32 	%r7, %r1094, %r1095;
	st.shared.f32 	[%r7+536], %f5744;
	mov.f32 	%f5745, 0f00000000;
	or.pred  	%p142, %p141, %p140;
	@%p142 bra 	$L__BB0_96;
	ld.param.u32 	%r3205, [_ZN7Auaoalg14gemm_kernel_v2ILi64ELi8EEEvPKfS2_Pfiii_param_5];
	ld.param.u64 	%rd564, [_ZN7Auaoalg14gemm_kernel_v2ILi64ELi8EEEvPKfS2_Pfiii_param_0];
	shl.b32 	%r1096, %r3293, 6;
	mov.u32 	%r1097, %tid.x;
	shl.b32 	%r1098, %r1097, 3;
	add.s32 	%r1099, %r1096, %r1098;
	cvt.u64.u32 	%rd257, %r1099;
	mov.u32 	%r1100, %ctaid.y;
	shl.b32 	%r1101, %r1100, 6;
	mov.u32 	%r1102, %tid.y;
	shl.b32 	%r1103, %r1102, 3;
	add.s32 	%r1104, %r1101, %r1103;
	mad.lo.s32 	%r1105, %r1104, %r3205, %r3205;
	add.s32 	%r1106, %r1105, %r3205;
	cvt.u64.u32 	%rd258, %r1106;
	add.s64 	%rd259, %rd257, %rd258;
	cvta.to.global.u64 	%rd260, %rd564;
	shl.b64 	%rd261, %rd259, 2;
	add.s64 	%rd262, %rd260, %rd261;
	ld.global.nc.f32 	%f5745, [%rd262+28];
$L__BB0_96:
	ld.param.u32 	%r3206, [_ZN7Auaoalg14gemm_kernel_v2ILi64ELi8EEEvPKfS2_Pfiii_param_5];
	ld.param.u32 	%r3024, [_ZN7Auaoalg14gemm_kernel_v2ILi64ELi8EEEvPKfS2_Pfiii_param_4];
	shl.b32 	%r1107, %r3293, 6;
	mov.u32 	%r1108, %tid.y;
	shl.b32 	%r1109, %r1108, 3;
	add.s32 	%r1110, %r1107, %r1109;
	or.b32  	%r1111, %r1110, 2;
	setp.ge.s32 	%p143, %r1111, %r3206;
	add.s32 	%r1112, %r837, 7;
	setp.ge.s32 	%p144, %r1112, %r3024;
	shl.b32 	%r1113, %r1108, 11;
	mov.u32 	%r1114, _ZZN7Auaoalg14gemm_kernel_v2ILi64ELi8EEEvPKfS2_PfiiiE2As;
	add.s32 	%r1115, %r1114, %r1113;
	mov.u32 	%r1116, %tid.x;
	shl.b32 	%r1117, %r1116, 5;
	add.s32 	%r1118, %r1115, %r1117;
	st.shared.f32 	[%r1118+540], %f5745;
	mov.f32 	%f5746, 0f00000000;
	or.pred  	%p145, %p143, %p144;
	@%p145 bra 	$L__BB0_98;
	ld.param.u32 	%r3025, [_ZN7Auaoalg14gemm_kernel_v2ILi64ELi8EEEvPKfS2_Pfiii_param_4];
	ld.param.u64 	%rd598, [_ZN7Auaoalg14gemm_kernel_v2ILi64ELi8EEEvPKfS2_Pfiii_param_1];
	cvt.u64.u32 	%rd263, %r837;
	shl.b32 	%r1119, %r3293, 6;
	mov.u32 	%r1120, %tid.y;
	shl.b32 	%r1121, %r1120, 3;
	add.s32 	%r1122, %r1119, %r1121;
	mad.lo.s32 	%r1123, %r1122, %r3025, %r3025;
	add.s32 	%r1124, %r1123, %r3025;
	cvt.s64.s32 	%rd264, %r1124;
	add.s64 	%rd265, %rd263, %rd264;
	cvta.to.global.u64 	%rd266, %rd598;
	shl.b64 	%rd267, %rd265, 2;
	add.s64 	%rd268, %rd266, %rd267;
	ld.global.nc.f32 	%f5746, [%rd268+28];
$L__BB0_98:
	ld.param.u32 	%r3207, [_ZN7Auaoalg14gemm_kernel_v2ILi64ELi8EEEvPKfS2_Pfiii_param_5];
	ld.param.u32 	%r3026, [_ZN7Auaoalg14gemm_kernel_v2ILi64ELi8EEEvPKfS2_Pfiii_param_4];
	ld.param.u32 	%r2874, [_ZN7Auaoalg14gemm_kernel_v2ILi64ELi8EEEvPKfS2_Pfiii_param_3];
	shl.b32 	%r1125, %r3293, 6;
	mov.u32 	%r1126, %tid.x;
	shl.b32 	%r1127, %r1126, 3;
	add.s32 	%r1128, %r1125, %r1127;
	setp.ge.s32 	%p146, %r1128, %r3207;
	mov.u32 	%r1130, %ctaid.y;
	shl.b32 	%r1131, %r1130, 6;
	mov.u32 	%r1132, %tid.y;
	shl.b32 	%r1133, %r1132, 3;
	add.s32 	%r1134, %r1131, %r1133;
	or.b32  	%r1135, %r1134, 3;
	setp.ge.s32 	%p147, %r1135, %r2874;
	st.shared.f32 	[%r7+540], %f5746;
	add.s32 	%r1136, %r1125, %r1133;
	mad.lo.s32 	%r1137, %r1136, %r3026, %r3026;
	add.s32 	%r1138, %r1137, %r3026;
	add.s32 	%r8, %r1138, %r3026;
	mov.f32 	%f5747, 0f00000000;
	or.pred  	%p148, %p147, %p146;
	@%p148 bra 	$L__BB0_100;
	ld.param.u32 	%r3208, [_ZN7Auaoalg14gemm_kernel_v2ILi64ELi8EEEvPKfS2_Pfiii_param_5];
	ld.param.u64 	%rd565, [_ZN7Auaoalg14gemm_kernel_v2ILi64ELi8EEEvPKfS2_Pfiii_param_0];
	mov.u32 	%r1141, %tid.y;
	shl.b32 	%r1142, %r1141, 3;
	add.s32 	%r1143, %r1131, %r1142;
	mad.lo.s32 	%r1144, %r1143, %r3208, %r3208;
	add.s32 	%r1145, %r1144, %r3208;
	add.s32 	%r1146, %r1145, %r3208;
	mov.u32 	%r1148, %tid.x;
	shl.b32 	%r1149, %r1148, 3;
	add.s32 	%r1150, %r1125, %r1149;
	add.s32 	%r1151, %r1150, %r1146;
	cvta.to.global.u64 	%rd269, %rd565;
	mul.wide.u32 	%rd270, %r1151, 4;
	add.s64 	%rd271, %rd269, %rd270;
	ld.global.nc.f32 	%f5747, [%rd271];
$L__BB0_100:
	ld.param.u32 	%r3209, [_ZN7Auaoalg14gemm_kernel_v2ILi64ELi8EEEvPKfS2_Pfiii_param_5];
	ld.param.u32 	%r3027, [_ZN7Auaoalg14gemm_kernel_v2ILi64ELi8EEEvPKfS2_Pfiii_param_4];
	mov.u32 	%r1153, %tid.y;
	shl.b32 	%r1154, %r1153, 3;
	add.s32 	%r1155, %r1125, %r1154;
	or.b32  	%r1156, %r1155, 3;
	setp.ge.s32 	%p149, %r1156, %r3209;
	mov.u32 	%r1157, %ctaid.x;
	shl.b32 	%r1158, %r1157, 6;
	mov.u32 	%r1159, %tid.x;
	shl.b32 	%r1160, %r1159, 3;
	add.s32 	%r1161, %r1158, %r1160;
	setp.ge.s32 	%p150, %r1161, %r3027;
	shl.b32 	%r1163, %r1153, 11;
	mov.u32 	%r1164, _ZZN7Auaoalg14gemm_kernel_v2ILi64ELi8EEEvPKfS2_PfiiiE2As;
	add.s32 	%r1165, %r1164, %r1163;
	shl.b32 	%r1166, %r1159, 5;
	add.s32 	%r1167, %r1165, %r1166;
	st.shared.f32 	[%r1167+768], %f5747;
	mov.f32 	%f5748, 0f00000000;
	or.pred  	%p151, %p149, %p150;
	@%p151 bra 	$L__BB0_102;
	ld.param.u64 	%rd599, [_ZN7Auaoalg14gemm_kernel_v2ILi64ELi8EEEvPKfS2_Pfiii_param_1];
	shl.b32 	%r1171, %r1159, 3;
	add.s32 	%r1172, %r1158, %r1171;
	add.s32 	%r1173, %r1172, %r8;
	cvta.to.global.u64 	%rd272, %rd599;
	mul.wide.s32 	%rd273, %r1173, 4;
	add.s64 	%rd274, %rd272, %rd273;
	ld.global.nc.f32 	%f5748, [%rd274];
$L__BB0_102:
	ld.param.u32 	%r3210, [_ZN7Auaoalg14gemm_kernel_v2ILi64ELi8EEEvPKfS2_Pfiii_param_5];
	ld.param.u32 	%r2875, [_ZN7Auaoalg14gemm_kernel_v2ILi64ELi8EEEvPKfS2_Pfiii_param_3];
	ld.param.u64 	%rd566, [_ZN7Auaoalg14gemm_kernel_v2ILi64ELi8EEEvPKfS2_Pfiii_param_0];
	shl.b32 	%r1174, %r3293, 6;
	mov.u32 	%r1175, %tid.x;
	shl.b32 	%r1176, %r1175, 3;
	add.s32 	%r1177, %r1174, %r1176;
	add.s32 	%r1179, %r1177, 1;
	setp.ge.s32 	%p152, %r1179, %r3210;
	mov.u32 	%r1180, %ctaid.y;
	shl.b32 	%r1181, %r1180, 6;
	mov.u32 	%r1182, %tid.y;
	shl.b32 	%r1183, %r1182, 3;
	add.s32 	%r1184, %r1181, %r1183;
	or.b32  	%r1185, %r1184, 3;
	setp.ge.s32 	%p153, %r1185, %r2875;
	shl.b32 	%r1186, %r1182, 11;
	mov.u32 	%r1187, _ZZN7Auaoalg14gemm_kernel_v2ILi64ELi8EEEvPKfS2_PfiiiE2Bs;
	add.s32 	%r1188, %r1187, %r1186;
	shl.b32 	%r1189, %r1175, 5;
	add.s32 	%r1190, %r1188, %r1189;
	st.shared.f32 	[%r1190+768], %f5748;
	mad.lo.s32 	%r1191, %r1184, %r3210, %r3210;
	add.s32 	%r1192, %r1191, %r3210;
	add.s32 	%r1193, %r1192, %r3210;
	cvt.u64.u32 	%rd275, %r1193;
	cvt.u64.u32 	%rd276, %r1177;
	add.s64 	%rd277, %rd276, %rd275;
	cvta.to.global.u64 	%rd278, %rd566;
	shl.b64 	%rd279, %rd277, 2;
	add.s64 	%rd1, %rd278, %rd279;
	mov.f32 	%f5749, 0f00000000;
	or.pred  	%p154, %p153, %p152;
	@%p154 bra 	$L__BB0_104;
	ld.global.nc.f32 	%f5749, [%rd1+4];
$L__BB0_104:
	ld.param.u32 	%r3211, [_ZN7Auaoalg14gemm_kernel_v2ILi64ELi8EEEvPKfS2_Pfiii_param_5];
	ld.param.u32 	%r3028, [_ZN7Auaoalg14gemm_kernel_v2ILi64ELi8EEEvPKfS2_Pfiii_param_4];
	shl.b32 	%r1194, %r3293, 6;
	mov.u32 	%r1195, %tid.y;
	shl.b32 	%r1196, %r1195, 3;
	add.s32 	%r1197, %r1194, %r1196;
	or.b32  	%r1198, %r1197, 3;
	setp.ge.s32 	%p155, %r1198, %r3211;
	mov.u32 	%r1199, %ctaid.x;
	shl.b32 	%r1200, %r1199, 6;
	mov.u32 	%r1201, %tid.x;
	shl.b32 	%r1202, %r1201, 3;
	add.s32 	%r1203, %r1200, %r1202;
	add.s32 	%r1205, %r1203, 1;
	setp.ge.s32 	%p156, %r1205, %r3028;
	shl.b32 	%r1206, %r1195, 11;
	mov.u32 	%r1207, _ZZN7Auaoalg14gemm_kernel_v2ILi64ELi8EEEvPKfS2_PfiiiE2As;
	add.s32 	%r1208, %r1207, %r1206;
	shl.b32 	%r1209, %r1201, 5;
	add.s32 	%r1210, %r1208, %r1209;
	st.shared.f32 	[%r1210+772], %f5749;
	mov.f32 	%f5750, 0f00000000;
	or.pred  	%p157, %p155, %p156;
	@%p157 bra 	$L__BB0_106;
	ld.param.u64 	%rd600, [_ZN7Auaoalg14gemm_kernel_v2ILi64ELi8EEEvPKfS2_Pfiii_param_1];
	mov.u32 	%r1211, %ctaid.x;
	shl.b32 	%r1212, %r1211, 6;
	mov.u32 	%r1213, %tid.x;
	shl.b32 	%r1214, %r1213, 3;
	add.s32 	%r1215, %r1212, %r1214;
	cvt.u64.u32 	%rd280, %r1215;
	cvt.s64.s32 	%rd281, %r8;
	add.s64 	%rd282, %rd280, %rd281;
	cvta.to.global.u64 	%rd283, %rd600;
	shl.b64 	%rd284, %rd282, 2;
	add.s64 	%rd285, %rd283, %rd284;
	ld.global.nc.f32 	%f5750, [%rd285+4];
$L__BB0_106:
	ld.param.u32 	%r3212, [_ZN7Auaoalg14gemm_kernel_v2ILi64ELi8EEEvPKfS2_Pfiii_param_5];
	ld.param.u32 	%r2876, [_ZN7Auaoalg14gemm_kernel_v2ILi64ELi8EEEvPKfS2_Pfiii_param_3];
	shl.b32 	%r1216, %r3293, 6;
	mov.u32 	%r1217, %tid.x;
	shl.b32 	%r1218, %r1217, 3;
	add.s32 	%r1219, %r1216, %r1218;
	add.s32 	%r1221, %r1219, 2;
	setp.ge.s32 	%p158, %r1221, %r3212;
	mov.u32 	%r1222, %ctaid.y;
	shl.b32 	%r1223, %r1222, 6;
	mov.u32 	%r1224, %tid.y;
	shl.b32 	%r1225, %r1224, 3;
	add.s32 	%r1226, %r1223, %r1225;
	or.b32  	%r1227, %r1226, 3;
	setp.ge.s32 	%p159, %r1227, %r2876;
	shl.b32 	%r1228, %r1224, 11;
	mov.u32 	%r1229, _ZZN7Auaoalg14gemm_kernel_v2ILi64ELi8EEEvPKfS2_PfiiiE2Bs;
	add.s32 	%r1230, %r1229, %r1228;
	shl.b32 	%r1231, %r1217, 5;
	add.s32 	%r1232, %r1230, %r1231;
	st.shared.f32 	[%r1232+772], %f5750;
	mov.f32 	%f5751, 0f00000000;
	or.pred  	%p160, %p159, %p158;
	@%p160 bra 	$L__BB0_108;
	ld.global.nc.f32 	%f5751, [%rd1+8];
$L__BB0_108:
	ld.param.u32 	%r3213, [_ZN7Auaoalg14gemm_kernel_v2ILi64ELi8EEEvPKfS2_Pfiii_param_5];
	ld.param.u32 	%r3029, [_ZN7Auaoalg14gemm_kernel_v2ILi64ELi8EEEvPKfS2_Pfiii_param_4];
	shl.b32 	%r1233, %r3293, 6;
	mov.u32 	%r1234, %tid.y;
	shl.b32 	%r1235, %r1234, 3;
	add.s32 	%r1236, %r1233, %r1235;
	or.b32  	%r1237, %r1236, 3;
	setp.ge.s32 	%p161, %r1237, %r3213;
	mov.u32 	%r1238, %ctaid.x;
	shl.b32 	%r1239, %r1238, 6;
	mov.u32 	%r1240, %tid.x;
	shl.b32 	%r1241, %r1240, 3;
	add.s32 	%r1242, %r1239, %r1241;
	add.s32 	%r1244, %r1242, 2;
	setp.ge.s32 	%p162, %r1244, %r3029;
	shl.b32 	%r1245, %r1234, 11;
	mov.u32 	%r1246, _ZZN7Auaoalg14gemm_kernel_v2ILi64ELi8EEEvPKfS2_PfiiiE2As;
	add.s32 	%r1247, %r1246, %r1245;
	shl.b32 	%r1248, %r1240, 5;
	add.s32 	%r1249, %r1247, %r1248;
	st.shared.f32 	[%r1249+776], %f5751;
	mov.f32 	%f5752, 0f00000000;
	or.pred  	%p163, %p161, %p162;
	@%p163 bra 	$L__BB0_110;
	ld.param.u64 	%rd601, [_ZN7Auaoalg14gemm_kernel_v2ILi64ELi8EEEvPKfS2_Pfiii_param_1];
	mov.u32 	%r1250, %ctaid.x;
	shl.b32 	%r1251, %r1250, 6;
	mov.u32 	%r1252, %tid.x;
	shl.b32 	%r1253, %r1252, 3;
	add.s32 	%r1254, %r1251, %r1253;
	cvt.u64.u32 	%rd286, %r1254;
	cvt.s64.s32 	%rd287, %r8;
	add.s64 	%rd288, %rd286, %rd287;
	cvta.to.global.u64 	%rd289, %rd601;
	shl.b64 	%rd290, %rd288, 2;
	add.s64 	%rd291, %rd289, %rd290;
	ld.global.nc.f32 	%f5752, [%rd291+8];
$L__BB0_110:
	ld.param.u32 	%r3214, [_ZN7Auaoalg14gemm_kernel_v2ILi64ELi8EEEvPKfS2_Pfiii_param_5];
	ld.param.u32 	%r2877, [_ZN7Auaoalg14gemm_kernel_v2ILi64ELi8EEEvPKfS2_Pfiii_param_3];
	shl.b32 	%r1255, %r3293, 6;
	mov.u32 	%r1256, %tid.x;
	shl.b32 	%r1257, %r1256, 3;
	add.s32 	%r1258, %r1255, %r1257;
	add.s32 	%r1260, %r1258, 3;
	setp.ge.s32 	%p164, %r1260, %r3214;
	mov.u32 	%r1261, %ctaid.y;
	shl.b32 	%r1262, %r1261, 6;
	mov.u32 	%r1263, %tid.y;
	shl.b32 	%r1264, %r1263, 3;
	add.s32 	%r1265, %r1262, %r1264;
	or.b32  	%r1266, %r1265, 3;
	setp.ge.s32 	%p165, %r1266, %r2877;
	shl.b32 	%r1267, %r1263, 11;
	mov.u32 	%r1268, _ZZN7Auaoalg14gemm_kernel_v2ILi64ELi8EEEvPKfS2_PfiiiE2Bs;
	add.s32 	%r1269, %r1268, %r1267;
	shl.b32 	%r1270, %r1256, 5;
	add.s32 	%r1271, %r1269, %r1270;
	st.shared.f32 	[%r1271+776], %f5752;
	mov.f32 	%f5753, 0f00000000;
	or.pred  	%p166, %p165, %p164;
	@%p166 bra 	$L__BB0_112;
	ld.global.nc.f32 	%f5753, [%rd1+12];
$L__BB0_112:
	ld.param.u32 	%r3215, [_ZN7Auaoalg14gemm_kernel_v2ILi64ELi8EEEvPKfS2_Pfiii_param_5];
	ld.param.u32 	%r3030, [_ZN7Auaoalg14gemm_kernel_v2ILi64ELi8EEEvPKfS2_Pfiii_param_4];
	shl.b32 	%r1272, %r3293, 6;
	mov.u32 	%r1273, %tid.y;
	shl.b32 	%r1274, %r1273, 3;
	add.s32 	%r1275, %r1272, %r1274;
	or.b32  	%r1276, %r1275, 3;
	setp.ge.s32 	%p167, %r1276, %r3215;
	mov.u32 	%r1277, %ctaid.x;
	shl.b32 	%r1278, %r1277, 6;
	mov.u32 	%r1279, %tid.x;
	shl.b32 	%r1280, %r1279, 3;
	add.s32 	%r1281, %r1278, %r1280;
	add.s32 	%r1283, %r1281, 3;
	setp.ge.s32 	%p168, %r1283, %r3030;
	shl.b32 	%r1284, %r1273, 11;
	mov.u32 	%r1285, _ZZN7Auaoalg14gemm_kernel_v2ILi64ELi8EEEvPKfS2_PfiiiE2As;
	add.s32 	%r1286, %r1285, %r1284;
	shl.b32 	%r1287, %r1279, 5;
	add.s32 	%r1288, %r1286, %r1287;
	st.shared.f32 	[%r1288+780], %f5753;
	mov.f32 	%f5754, 0f00000000;
	or.pred  	%p169, %p167, %p168;
	@%p169 bra 	$L__BB0_114;
	ld.param.u64 	%rd602, [_ZN7Auaoalg14gemm_kernel_v2ILi64ELi8EEEvPKfS2_Pfiii_param_1];
	mov.u32 	%r1289, %ctaid.x;
	shl.b32 	%r1290, %r1289, 6;
	mov.u32 	%r1291, %tid.x;
	shl.b32 	%r1292, %r1291, 3;
	add.s32 	%r1293, %r1290, %r1292;
	cvt.u64.u32 	%rd292, %r1293;
	cvt.s64.s32 	%rd293, %r8;
	add.s64 	%rd294, %rd292, %rd293;
	cvta.to.global.u64 	%rd295, %rd602;
	shl.b64 	%rd296, %rd294, 2;
	add.s64 	%rd297, %rd295, %rd296;
	ld.global.nc.f32 	%f5754, [%rd297+12];
$L__BB0_114:
	ld.param.u32 	%r3216, [_ZN7Auaoalg14gemm_kernel_v2ILi64ELi8EEEvPKfS2_Pfiii_param_5];
	ld.param.u32 	%r2878, [_ZN7Auaoalg14gemm_kernel_v2ILi64ELi8EEEvPKfS2_Pfiii_param_3];
	shl.b32 	%r1294, %r3293, 6;
	mov.u32 	%r1295, %tid.x;
	shl.b32 	%r1296, %r1295, 3;
	add.s32 	%r1297, %r1294, %r1296;
	add.s32 	%r1299, %r1297, 4;
	setp.ge.s32 	%p170, %r1299, %r3216;
	mov.u32 	%r1300, %ctaid.y;
	shl.b32 	%r1301, %r1300, 6;
	mov.u32 	%r1302, %tid.y;
	shl.b32 	%r1303, %r1302, 3;
	add.s32 	%r1304, %r1301, %r1303;
	or.b32  	%r1305, %r1304, 3;
	setp.ge.s32 	%p171, %r1305, %r2878;
	shl.b32 	%r1306, %r1302, 11;
	mov.u32 	%r1307, _ZZN7Auaoalg14gemm_kernel_v2ILi64ELi8EEEvPKfS2_PfiiiE2Bs;
	add.s32 	%r1308, %r1307, %r1306;
	shl.b32 	%r1309, %r1295, 5;
	add.s32 	%r1310, %r1308, %r1309;
	st.shared.f32 	[%r1310+780], %f5754;
	mov.f32 	%f5755, 0f00000000;
	or.pred  	%p172, %p171, %p170;
	@%p172 bra 	$L__BB0_116;
	ld.global.nc.f32 	%f5755, [%rd1+16];
$L__BB0_116:
	ld.param.u32 	%r3217, [_ZN7Auaoalg14gemm_kernel_v2ILi64ELi8EEEvPKfS2_Pfiii_param_5];
	ld.param.u32 	%r3031, [_ZN7Auaoalg14gemm_kernel_v2ILi64ELi8EEEvPKfS2_Pfiii_param_4];
	shl.b32 	%r1311, %r3293, 6;
	mov.u32 	%r1312, %tid.y;
	shl.b32 	%r1313, %r1312, 3;
	add.s32 	%r1314, %r1311, %r1313;
	or.b32  	%r1315, %r1314, 3;
	setp.ge.s32 	%p173, %r1315, %r3217;
	mov.u32 	%r1316, %ctaid.x;
	shl.b32 	%r1317, %r1316, 6;
	mov.u32 	%r1318, %tid.x;
	shl.b32 	%r1319, %r1318, 3;
	add.s32 	%r1320, %r1317, %r1319;
	add.s32 	%r1322, %r1320, 4;
	setp.ge.s32 	%p174, %r1322, %r3031;
	shl.b32 	%r1323, %r1312, 11;
	mov.u32 	%r1324, _ZZN7Auaoalg14gemm_kernel_v2ILi64ELi8EEEvPKfS2_PfiiiE2As;
	add.s32 	%r1325, %r1324, %r1323;
	shl.b32 	%r1326, %r1318, 5;
	add.s32 	%r1327, %r1325, %r1326;
	st.shared.f32 	[%r1327+784], %f5755;
	mov.f32 	%f5756, 0f00000000;
	or.pred  	%p175, %p173, %p174;
	@%p175 bra 	$L__BB0_118;
	ld.param.u64 	%rd603, [_ZN7Auaoalg14gemm_kernel_v2ILi64ELi8EEEvPKfS2_Pfiii_param_1];
	mov.u32 	%r1328, %ctaid.x;
	shl.b32 	%r1329, %r1328, 6;
	mov.u32 	%r1330, %tid.x;
	shl.b32 	%r1331, %r1330, 3;
	add.s32 	%r1332, %r1329, %r1331;
	cvt.u64.u32 	%rd298, %r1332;
	cvt.s64.s32 	%rd299, %r8;
	add.s64 	%rd300, %rd298, %rd299;
	cvta.to.global.u64 	%rd301, %rd603;
	shl.b64 	%rd302, %rd300, 2;
	add.s64 	%rd303, %rd301, %rd302;
	ld.global.nc.f32 	%f5756, [%rd303+16];
$L__BB0_118:
	ld.param.u32 	%r3218, [_ZN7Auaoalg14gemm_kernel_v2ILi64ELi8EEEvPKfS2_Pfiii_param_5];
	ld.param.u32 	%r2879, [_ZN7Auaoalg14gemm_kernel_v2ILi64ELi8EEEvPKfS2_Pfiii_param_3];
	shl.b32 	%r1333, %r3293, 6;
	mov.u32 	%r1334, %tid.x;
	shl.b32 	%r1335, %r1334, 3;
	add.s32 	%r1336, %r1333, %r1335;
	add.s32 	%r1338, %r1336, 5;
	setp.ge.s32 	%p176, %r1338, %r3218;
	mov.u32 	%r1339, %ctaid.y;
	shl.b32 	%r1340, %r1339, 6;
	mov.u32 	%r1341, %tid.y;
	shl.b32 	%r1342, %r1341, 3;
	add.s32 	%r1343, %r1340, %r1342;
	or.b32  	%r1344, %r1343, 3;
	setp.ge.s32 	%p177, %r1344, %r2879;
	shl.b32 	%r1345, %r1341, 11;
	mov.u32 	%r1346, _ZZN7Auaoalg14gemm_kernel_v2ILi64ELi8EEEvPKfS2_PfiiiE2Bs;
	add.s32 	%r1347, %r1346, %r1345;
	shl.b32 	%r1348, %r1334, 5;
	add.s32 	%r1349, %r1347, %r1348;
	st.shared.f32 	[%r1349+784], %f5756;
	mov.f32 	%f5757, 0f00000000;
	or.pred  	%p178, %p177, %p176;
	@%p178 bra 	$L__BB0_120;
	ld.global.nc.f32 	%f5757, [%rd1+20];
$L__BB0_120:
	ld.param.u32 	%r3219, [_ZN7Auaoalg14gemm_kernel_v2ILi64ELi8EEEvPKfS2_Pfiii_param_5];
	ld.param.u32 	%r3032, [_ZN7Auaoalg14gemm_kernel_v2ILi64ELi8EEEvPKfS2_Pfiii_param_4];
	shl.b32 	%r1350, %r3293, 6;
	mov.u32 	%r1351, %tid.y;
	shl.b32 	%r1352, %r1351, 3;
	add.s32 	%r1353, %r1350, %r1352;
	or.b32  	%r1354, %r1353, 3;
	setp.ge.s32 	%p179, %r1354, %r3219;
	mov.u32 	%r1355, %ctaid.x;
	shl.b32 	%r1356, %r1355, 6;
	mov.u32 	%r1357, %tid.x;
	shl.b32 	%r1358, %r1357, 3;
	add.s32 	%r1359, %r1356, %r1358;
	add.s32 	%r1361, %r1359, 5;
	setp.ge.s32 	%p180, %r1361, %r3032;
	shl.b32 	%r1362, %r1351, 11;
	mov.u32 	%r1363, _ZZN7Auaoalg14gemm_kernel_v2ILi64ELi8EEEvPKfS2_PfiiiE2As;
	add.s32 	%r1364, %r1363, %r1362;
	shl.b32 	%r1365, %r1357, 5;
	add.s32 	%r1366, %r1364, %r1365;
	st.shared.f32 	[%r1366+788], %f5757;
	mov.f32 	%f5758, 0f00000000;
	or.pred  	%p181, %p179, %p180;
	@%p181 bra 	$L__BB0_122;
	ld.param.u64 	%rd604, [_ZN7Auaoalg14gemm_kernel_v2ILi64ELi8EEEvPKfS2_Pfiii_param_1];
	mov.u32 	%r1367, %ctaid.x;
	shl.b32 	%r1368, %r1367, 6;
	mov.u32 	%r1369, %tid.x;
	shl.b32 	%r1370, %r1369, 3;
	add.s32 	%r1371, %r1368, %r1370;
	cvt.u64.u32 	%rd304, %r1371;
	cvt.s64.s32 	%rd305, %r8;
	add.s64 	%rd306, %rd304, %rd305;
	cvta.to.global.u64 	%rd307, %rd604;
	shl.b64 	%rd308, %rd306, 2;
	add.s64 	%rd309, %rd307, %rd308;
	ld.global.nc.f32 	%f5758, [%rd309+20];
$L__BB0_122:
	ld.param.u32 	%r3220, [_ZN7Auaoalg14gemm_kernel_v2ILi64ELi8EEEvPKfS2_Pfiii_param_5];
	ld.param.u32 	%r2880, [_ZN7Auaoalg14gemm_kernel_v2ILi64ELi8EEEvPKfS2_Pfiii_param_3];
	shl.b32 	%r1372, %r3293, 6;
	mov.u32 	%r1373, %tid.x;
	shl.b32 	%r1374, %r1373, 3;
	add.s32 	%r1375, %r1372, %r1374;
	add.s32 	%r1377, %r1375, 6;
	setp.ge.s32 	%p182, %r1377, %r3220;
	mov.u32 	%r1378, %ctaid.y;
	shl.b32 	%r1379, %r1378, 6;
	mov.u32 	%r1380, %tid.y;
	shl.b32 	%r1381, %r1380, 3;
	add.s32 	%r1382, %r1379, %r1381;
	or.b32  	%r1383, %r1382, 3;
	setp.ge.s32 	%p183, %r1383, %r2880;
	shl.b32 	%r1384, %r1380, 11;
	mov.u32 	%r1385, _ZZN7Auaoalg14gemm_kernel_v2ILi64ELi8EEEvPKfS2_PfiiiE2Bs;
	add.s32 	%r1386, %r1385, %r1384;
	shl.b32 	%r1387, %r1373, 5;
	add.s32 	%r1388, %r1386, %r1387;
	st.shared.f32 	[%r1388+788], %f5758;
	mov.f32 	%f5759, 0f00000000;
	or.pred  	%p184, %p183, %p182;
	@%p184 bra 	$L__BB0_124;
	ld.global.nc.f32 	%f5759, [%rd1+24];
$L__BB0_124:
	ld.param.u32 	%r3221, [_ZN7Auaoalg14gemm_kernel_v2ILi64ELi8EEEvPKfS2_Pfiii_param_5];
	ld.param.u32 	%r3033, [_ZN7Auaoalg14gemm_kernel_v2ILi64ELi8EEEvPKfS2_Pfiii_param_4];
	shl.b32 	%r1389, %r3293, 6;
	mov.u32 	%r1390, %tid.y;
	shl.b32 	%r1391, %r1390, 3;
	add.s32 	%r1392, %r1389, %r1391;
	or.b32  	%r1393, %r1392, 3;
	setp.ge.s32 	%p185, %r1393, %r3221;
	mov.u32 	%r1394, %ctaid.x;
	shl.b32 	%r1395, %r1394, 6;
	mov.u32 	%r1396, %tid.x;
	shl.b32 	%r1397, %r1396, 3;
	add.s32 	%r1398, %r1395, %r1397;
	add.s32 	%r1400, %r1398, 6;
	setp.ge.s32 	%p186, %r1400, %r3033;
	shl.b32 	%r1401, %r1390, 11;
	mov.u32 	%r1402, _ZZN7Auaoalg14gemm_kernel_v2ILi64ELi8EEEvPKfS2_PfiiiE2As;
	add.s32 	%r1403, %r1402, %r1401;
	shl.b32 	%r1404, %r1396, 5;
	add.s32 	%r1405, %r1403, %r1404;
	st.shared.f32 	[%r1405+792], %f5759;
	mov.f32 	%f5760, 0f00000000;
	or.pred  	%p187, %p185, %p186;
	@%p187 bra 	$L__BB0_126;
	ld.param.u64 	%rd605, [_ZN7Auaoalg14gemm_kernel_v2ILi64ELi8EEEvPKfS2_Pfiii_param_1];
	mov.u32 	%r1406, %ctaid.x;
	shl.b32 	%r1407, %r1406, 6;
	mov.u32 	%r1408, %tid.x;
	shl.b32 	%r1409, %r1408, 3;
	add.s32 	%r1410, %r1407, %r1409;
	cvt.u64.u32 	%rd310, %r1410;
	cvt.s64.s32 	%rd311, %r8;
	add.s64 	%rd312, %rd310, %rd311;
	cvta.to.global.u64 	%rd313, %rd605;
	shl.b64 	%rd314, %rd312, 2;
	add.s64 	%rd315, %rd313, %rd314;
	ld.global.nc.f32 	%f5760, [%rd315+24];
$L__BB0_126:
	ld.param.u32 	%r3222, [_ZN7Auaoalg14gemm_kernel_v2ILi64ELi8EEEvPKfS2_Pfiii_param_5];
	ld.param.u32 	%r2881, [_ZN7Auaoalg14gemm_kernel_v2ILi64ELi8EEEvPKfS2_Pfiii_param_3];
	shl.b32 	%r1411, %r3293, 6;
	mov.u32 	%r1412, %tid.x;
	shl.b32 	%r1413, %r1412, 3;
	add.s32 	%r1414, %r1411, %r1413;
	add.s32 	%r1416, %r1414, 7;
	setp.ge.s32 	%p188, %r1416, %r3222;
	mov.u32 	%r1417, %ctaid.y;
	shl.b32 	%r1418, %r1417, 6;
	mov.u32 	%r1419, %tid.y;
	shl.b32 	%r1420, %r1419, 3;
	add.s32 	%r1421, %r1418, %r1420;
	or.b32  	%r1422, %r1421, 3;
	setp.ge.s32 	%p189, %r1422, %r2881;
	shl.b32 	%r1423, %r1419, 11;
	mov.u32 	%r1424, _ZZN7Auaoalg14gemm_kernel_v2ILi64ELi8EEEvPKfS2_PfiiiE2Bs;
	add.s32 	%r1425, %r1424, %r1423;
	shl.b32 	%r1426, %r1412, 5;
	add.s32 	%r1427, %r1425, %r1426;
	st.shared.f32 	[%r1427+792], %f5760;
	mov.f32 	%f5761, 0f00000000;
	or.pred  	%p190, %p189, %p188;
	@%p190 bra 	$L__BB0_128;
	ld.global.nc.f32 	%f5761, [%rd1+28];
$L__BB0_128:
	ld.param.u32 	%r3223, [_ZN7Auaoalg14gemm_kernel_v2ILi64ELi8EEEvPKfS2_Pfiii_param_5];
	ld.param.u32 	%r3034, [_ZN7Auaoalg14gemm_kernel_v2ILi64ELi8EEEvPKfS2_Pfiii_param_4];
	mov.u32 	%r1429, %tid.y;
	shl.b32 	%r1430, %r1429, 3;
	add.s32 	%r1431, %r1411, %r1430;
	or.b32  	%r1432, %r1431, 3;
	setp.ge.s32 	%p191, %r1432, %r3223;
	mov.u32 	%r1433, %ctaid.x;
	shl.b32 	%r1434, %r1433, 6;
	mov.u32 	%r1435, %tid.x;
	shl.b32 	%r1436, %r1435, 3;
	add.s32 	%r1437, %r1434, %r1436;
	add.s32 	%r1438, %r1437, 7;
	setp.ge.s32 	%p192, %r1438, %r3034;
	shl.b32 	%r1439, %r1429, 11;
	mov.u32 	%r1440, _ZZN7Auaoalg14gemm_kernel_v2ILi64ELi8EEEvPKfS2_PfiiiE2As;
	add.s32 	%r1441, %r1440, %r1439;
	shl.b32 	%r1442, %r1435, 5;
	add.s32 	%r1443, %r1441, %r1442;
	st.shared.f32 	[%r1443+796], %f5761;
	mov.f32 	%f5762, 0f00000000;
	or.pred  	%p193, %p191, %p192;
	@%p193 bra 	$L__BB0_130;
	ld.param.u64 	%rd606, [_ZN7Auaoalg14gemm_kernel_v2ILi64ELi8EEEvPKfS2_Pfiii_param_1];
	cvt.u64.u32 	%rd316, %r1437;
	cvt.s64.s32 	%rd317, %r8;
	add.s64 	%rd318, %rd316, %rd317;
	cvta.to.global.u64 	%rd319, %rd606;
	shl.b64 	%rd320, %rd318, 2;
	add.s64 	%rd321, %rd319, %rd320;
	ld.global.nc.f32 	%f5762, [%rd321+28];
$L__BB0_130:
	ld.param.u32 	%r3224, [_ZN7Auaoalg14gemm_kernel_v2ILi64ELi8EEEvPKfS2_Pfiii_param_5];
	ld.param.u32 	%r3035, [_ZN7Auaoalg14gemm_kernel_v2ILi64ELi8EEEvPKfS2_Pfiii_param_4];
	ld.param.u32 	%r2882, [_ZN7Auaoalg14gemm_kernel_v2ILi64ELi8EEEvPKfS2_Pfiii_param_3];
	shl.b32 	%r1444, %r3293, 6;
	mov.u32 	%r1445, %tid.x;
	shl.b32 	%r1446, %r1445, 3;
	add.s32 	%r1447, %r1444, %r1446;
	setp.ge.s32 	%p194, %r1447, %r3224;
	mov.u32 	%r1449, %ctaid.y;
	shl.b32 	%r1450, %r1449, 6;
	mov.u32 	%r1451, %tid.y;
	shl.b32 	%r1452, %r1451, 3;
	add.s32 	%r1453, %r1450, %r1452;
	or.b32  	%r1454, %r1453, 4;
	setp.ge.s32 	%p195, %r1454, %r2882;
	shl.b32 	%r1455, %r1451, 11;
	mov.u32 	%r1456, _ZZN7Auaoalg14gemm_kernel_v2ILi64ELi8EEEvPKfS2_PfiiiE2Bs;
	add.s32 	%r1457, %r1456, %r1455;
	shl.b32 	%r1458, %r1445, 5;
	add.s32 	%r1459, %r1457, %r1458;
	st.shared.f32 	[%r1459+796], %f5762;
	add.s32 	%r10, %r8, %r3035;
	mov.f32 	%f5763, 0f00000000;
	or.pred  	%p196, %p195, %p194;
	@%p196 bra 	$L__BB0_132;
	ld.param.u32 	%r3225, [_ZN7Auaoalg14gemm_kernel_v2ILi64ELi8EEEvPKfS2_Pfiii_param_5];
	ld.param.u64 	%rd567, [_ZN7Auaoalg14gemm_kernel_v2ILi64ELi8EEEvPKfS2_Pfiii_param_0];
	mov.u32 	%r1462, %tid.y;
	shl.b32 	%r1463, %r1462, 3;
	add.s32 	%r1464, %r1450, %r1463;
	mad.lo.s32 	%r1465, %r1464, %r3225, %r3225;
	add.s32 	%r1466, %r1465, %r3225;
	add.s32 	%r1467, %r1466, %r3225;
	add.s32 	%r1468, %r1467, %r3225;
	mov.u32 	%r1470, %tid.x;
	shl.b32 	%r1471, %r1470, 3;
	add.s32 	%r1472, %r1444, %r1471;
	add.s32 	%r1473, %r1472, %r1468;
	cvta.to.global.u64 	%rd322, %rd567;
	mul.wide.u32 	%rd323, %r1473, 4;
	add.s64 	%rd324, %rd322, %rd323;
	ld.global.nc.f32 	%f5763, [%rd324];
$L__BB0_132:
	ld.param.u32 	%r3226, [_ZN7Auaoalg14gemm_kernel_v2ILi64ELi8EEEvPKfS2_Pfiii_param_5];
	ld.param.u32 	%r3036, [_ZN7Auaoalg14gemm_kernel_v2ILi64ELi8EEEvPKfS2_Pfiii_param_4];
	mov.u32 	%r1475, %tid.y;
	shl.b32 	%r1476, %r1475, 3;
	add.s32 	%r1477, %r1444, %r1476;
	or.b32  	%r1478, %r1477, 4;
	setp.ge.s32 	%p197, %r1478, %r3226;
	mov.u32 	%r1479, %ctaid.x;
	shl.b32 	%r1480, %r1479, 6;
	mov.u32 	%r1481, %tid.x;
	shl.b32 	%r1482, %r1481, 3;
	add.s32 	%r1483, %r1480, %r1482;
	setp.ge.s32 	%p198, %r1483, %r3036;
	shl.b32 	%r1485, %r1475, 11;
	mov.u32 	%r1486, _ZZN7Auaoalg14gemm_kernel_v2ILi64ELi8EEEvPKfS2_PfiiiE2As;
	add.s32 	%r1487, %r1486, %r1485;
	shl.b32 	%r1488, %r1481, 5;
	add.s32 	%r1489, %r1487, %r1488;
	st.shared.f32 	[%r1489+1024], %f5763;
	mov.f32 	%f5764, 0f00000000;
	or.pred  	%p199, %p197, %p198;
	@%p199 bra 	$L__BB0_134;
	ld.param.u64 	%rd607, [_ZN7Auaoalg14gemm_kernel_v2ILi64ELi8EEEvPKfS2_Pfiii_param_1];
	shl.b32 	%r1493, %r1481, 3;
	add.s32 	%r1494, %r1480, %r1493;
	add.s32 	%r1495, %r1494, %r10;
	cvta.to.global.u64 	%rd325, %rd607;
	mul.wide.s32 	%rd326, %r1495, 4;
	add.s64 	%rd327, %rd325, %rd326;
	ld.global.nc.f32 	%f5764, [%rd327];
$L__BB0_134:
	ld.param.u32 	%r3227, [_ZN7Auaoalg14gemm_kernel_v2ILi64ELi8EEEvPKfS2_Pfiii_param_5];
	ld.param.u32 	%r2883, [_ZN7Auaoalg14gemm_kernel_v2ILi64ELi8EEEvPKfS2_Pfiii_param_3];
	ld.param.u64 	%rd568, [_ZN7Auaoalg14gemm_kernel_v2ILi64ELi8EEEvPKfS2_Pfiii_param_0];
	shl.b32 	%r1496, %r3293, 6;
	mov.u32 	%r1497, %tid.x;
	shl.b32 	%r1498, %r1497, 3;
	add.s32 	%r1499, %r1496, %r1498;
	add.s32 	%r1501, %r1499, 1;
	setp.ge.s32 	%p200, %r1501, %r3227;
	mov.u32 	%r1502, %ctaid.y;
	shl.b32 	%r1503, %r1502, 6;
	mov.u32 	%r1504, %tid.y;
	shl.b32 	%r1505, %r1504, 3;
	add.s32 	%r1506, %r1503, %r1505;
	or.b32  	%r1507, %r1506, 4;
	setp.ge.s32 	%p201, %r1507, %r2883;
	shl.b32 	%r1508, %r1504, 11;
	mov.u32 	%r1509, _ZZN7Auaoalg14gemm_kernel_v2ILi64ELi8EEEvPKfS2_PfiiiE2Bs;
	add.s32 	%r1510, %r1509, %r1508;
	shl.b32 	%r1511, %r1497, 5;
	add.s32 	%r1512, %r1510, %r1511;
	st.shared.f32 	[%r1512+1024], %f5764;
	mad.lo.s32 	%r1513, %r1506, %r3227, %r3227;
	add.s32 	%r1514, %r1513, %r3227;
	add.s32 	%r1515, %r1514, %r3227;
	add.s32 	%r1516, %r1515, %r3227;
	cvt.u64.u32 	%rd328, %r1516;
	cvt.u64.u32 	%rd329, %r1499;
	add.s64 	%rd330, %rd329, %rd328;
	cvta.to.global.u64 	%rd331, %rd568;
	shl.b64 	%rd332, %rd330, 2;
	add.s64 	%rd2, %rd331, %rd332;
	mov.f32 	%f5765, 0f00000000;
	or.pred  	%p202, %p201, %p200;
	@%p202 bra 	$L__BB0_136;
	ld.global.nc.f32 	%f5765, [%rd2+4];
$L__BB0_136:
	ld.param.u32 	%r3228, [_ZN7Auaoalg14gemm_kernel_v2ILi64ELi8EEEvPKfS2_Pfiii_param_5];
	ld.param.u32 	%r3037, [_ZN7Auaoalg14gemm_kernel_v2ILi64ELi8EEEvPKfS2_Pfiii_param_4];
	shl.b32 	%r1517, %r3293, 6;
	mov.u32 	%r1518, %tid.y;
	shl.b32 	%r1519, %r1518, 3;
	add.s32 	%r1520, %r1517, %r1519;
	or.b32  	%r1521, %r1520, 4;
	setp.ge.s32 	%p203, %r1521, %r3228;
	mov.u32 	%r1522, %ctaid.x;
	shl.b32 	%r1523, %r1522, 6;
	mov.u32 	%r1524, %tid.x;
	shl.b32 	%r1525, %r1524, 3;
	add.s32 	%r1526, %r1523, %r1525;
	add.s32 	%r1528, %r1526, 1;
	setp.ge.s32 	%p204, %r1528, %r3037;
	shl.b32 	%r1529, %r1518, 11;
	mov.u32 	%r1530, _ZZN7Auaoalg14gemm_kernel_v2ILi64ELi8EEEvPKfS2_PfiiiE2As;
	add.s32 	%r1531, %r1530, %r1529;
	shl.b32 	%r1532, %r1524, 5;
	add.s32 	%r1533, %r1531, %r1532;
	st.shared.f32 	[%r1533+1028], %f5765;
	mov.f32 	%f5766, 0f00000000;
	or.pred  	%p205, %p203, %p204;
	@%p205 bra 	$L__BB0_138;
	ld.param.u64 	%rd608, [_ZN7Auaoalg14gemm_kernel_v2ILi64ELi8EEEvPKfS2_Pfiii_param_1];
	mov.u32 	%r1534, %ctaid.x;
	shl.b32 	%r1535, %r1534, 6;
	mov.u32 	%r1536, %tid.x;
	shl.b32 	%r1537, %r1536, 3;
	add.s32 	%r1538, %r1535, %r1537;
	cvt.u64.u32 	%rd333, %r1538;
	cvt.s64.s32 	%rd334, %r10;
	add.s64 	%rd335, %rd333, %rd334;
	cvta.to.global.u64 	%rd336, %rd608;
	shl.b64 	%rd337, %rd335, 2;
	add.s64 	%rd338, %rd336, %rd337;
	ld.global.nc.f32 	%f5766, [%rd338+4];
$L__BB0_138:
	ld.param.u32 	%r3229, [_ZN7Auaoalg14gemm_kernel_v2ILi64ELi8EEEvPKfS2_Pfiii_param_5];
	ld.param.u32 	%r2884, [_ZN7Auaoalg14gemm_kernel_v2ILi64ELi8EEEvPKfS2_Pfiii_param_3];
	shl.b32 	%r1539, %r3293, 6;
	mov.u32 	%r1540, %tid.x;
	shl.b32 	%r1541, %r1540, 3;
	add.s32 	%r1542, %r1539, %r1541;
	add.s32 	%r1544, %r1542, 2;
	setp.ge.s32 	%p206, %r1544, %r3229;
	mov.u32 	%r1545, %ctaid.y;
	shl.b32 	%r1546, %r1545, 6;
	mov.u32 	%r1547, %tid.y;
	shl.b32 	%r1548, %r1547, 3;
	add.s32 	%r1549, %r1546, %r1548;
	or.b32  	%r1550, %r1549, 4;
	setp.ge.s32 	%p207, %r1550, %r2884;
	shl.b32 	%r1551, %r1547, 11;
	mov.u32 	%r1552, _ZZN7Auaoalg14gemm_kernel_v2ILi64ELi8EEEvPKfS2_PfiiiE2Bs;
	add.s32 	%r1553, %r1552, %r1551;
	shl.b32 	%r1554, %r1540, 5;
	add.s32 	%r1555, %r1553, %r1554;
	st.shared.f32 	[%r1555+1028], %f5766;
	mov.f32 	%f5767, 0f00000000;
	or.pred  	%p208, %p207, %p206;
	@%p208 bra 	$L__BB0_140;
	ld.global.nc.f32 	%f5767, [%rd2+8];
$L__BB0_140:
	ld.param.u32 	%r3230, [_ZN7Auaoalg14gemm_kernel_v2ILi64ELi8EEEvPKfS2_Pfiii_param_5];
	ld.param.u32 	%r3038, [_ZN7Auaoalg14gemm_kernel_v2ILi64ELi8EEEvPKfS2_Pfiii_param_4];
	shl.b32 	%r1556, %r3293, 6;
	mov.u32 	%r1557, %tid.y;
	shl.b32 	%r1558, %r1557, 3;
	add.s32 	%r1559, %r1556, %r1558;
	or.b32  	%r1560, %r1559, 4;
	setp.ge.s32 	%p209, %r1560, %r3230;
	mov.u32 	%r1561, %ctaid.x;
	shl.b32 	%r1562, %r1561, 6;
	mov.u32 	%r1563, %tid.x;
	shl.b32 	%r1564, %r1563, 3;
	add.s32 	%r1565, %r1562, %r1564;
	add.s32 	%r1567, %r1565, 2;
	setp.ge.s32 	%p210, %r1567, %r3038;
	shl.b32 	%r1568, %r1557, 11;
	mov.u32 	%r1569, _ZZN7Auaoalg14gemm_kernel_v2ILi64ELi8EEEvPKfS2_PfiiiE2As;
	add.s32 	%r1570, %r1569, %r1568;
	shl.b32 	%r1571, %r1563, 5;
	add.s32 	%r1572, %r1570, %r1571;
	st.shared.f32 	[%r1572+1032], %f5767;
	mov.f32 	%f5768, 0f00000000;
	or.pred  	%p211, %p209, %p210;
	@%p211 bra 	$L__BB0_142;
	ld.param.u64 	%rd609, [_ZN7Auaoalg14gemm_kernel_v2ILi64ELi8EEEvPKfS2_Pfiii_param_1];
	mov.u32 	%r1573, %ctaid.x;
	shl.b32 	%r1574, %r1573, 6;
	mov.u32 	%r1575, %tid.x;
	shl.b32 	%r1576, %r1575, 3;
	add.s32 	%r1577, %r1574, %r1576;
	cvt.u64.u32 	%rd339, %r1577;
	cvt.s64.s32 	%rd340, %r10;
	add.s64 	%rd341, %rd339, %rd340;
	cvta.to.global.u64 	%rd342, %rd609;
	shl.b64 	%rd343, %rd341, 2;
	add.s64 	%rd344, %rd342, %rd343;
	ld.global.nc.f32 	%f5768, [%rd344+8];
$L__BB0_142:
	ld.param.u32 	%r3231, [_ZN7Auaoalg14gemm_kernel_v2ILi64ELi8EEEvPKfS2_Pfiii_param_5];
	ld.param.u32 	%r2885, [_ZN7Auaoalg14gemm_kernel_v2ILi64ELi8EEEvPKfS2_Pfiii_param_3];
	shl.b32 	%r1578, %r3293, 6;
	mov.u32 	%r1579, %tid.x;
	shl.b32 	%r1580, %r1579, 3;
	add.s32 	%r1581, %r1578, %r1580;
	add.s32 	%r1583, %r1581, 3;
	setp.ge.s32 	%p212, %r1583, %r3231;
	mov.u32 	%r1584, %ctaid.y;
	shl.b32 	%r1585, %r1584, 6;
	mov.u32 	%r1586, %tid.y;
	shl.b32 	%r1587, %r1586, 3;
	add.s32 	%r1588, %r1585, %r1587;
	or.b32  	%r1589, %r1588, 4;
	setp.ge.s32 	%p213, %r1589, %r2885;
	shl.b32 	%r1590, %r1586, 11;
	mov.u32 	%r1591, _ZZN7Auaoalg14gemm_kernel_v2ILi64ELi8EEEvPKfS2_PfiiiE2Bs;
	add.s32 	%r1592, %r1591, %r1590;
	shl.b32 	%r1593, %r1579, 5;
	add.s32 	%r1594, %r1592, %r1593;
	st.shared.f32 	[%r1594+1032], %f5768;
	mov.f32 	%f5769, 0f00000000;
	or.pred  	%p214, %p213, %p212;
	@%p214 bra 	$L__BB0_144;
	ld.global.nc.f32 	%f5769, [%rd2+12];
$L__BB0_144:
	ld.param.u32 	%r3232, [_ZN7Auaoalg14gemm_kernel_v2ILi64ELi8EEEvPKfS2_Pfiii_param_5];
	ld.param.u32 	%r3039, [_ZN7Auaoalg14gemm_kernel_v2ILi64ELi8EEEvPKfS2_Pfiii_param_4];
	shl.b32 	%r1595, %r3293, 6;
	mov.u32 	%r1596, %tid.y;
	shl.b32 	%r1597, %r1596, 3;
	add.s32 	%r1598, %r1595, %r1597;
	or.b32  	%r1599, %r1598, 4;
	setp.ge.s32 	%p215, %r1599, %r3232;
	mov.u32 	%r1600, %ctaid.x;
	shl.b32 	%r1601, %r1600, 6;
	mov.u32 	%r1602, %tid.x;
	shl.b32 	%r1603, %r1602, 3;
	add.s32 	%r1604, %r1601, %r1603;
	add.s32 	%r1606, %r1604, 3;
	setp.ge.s32 	%p216, %r1606, %r3039;
	shl.b32 	%r1607, %r1596, 11;
	mov.u32 	%r1608, _ZZN7Auaoalg14gemm_kernel_v2ILi64ELi8EEEvPKfS2_PfiiiE2As;
	add.s32 	%r1609, %r1608, %r1607;
	shl.b32 	%r1610, %r1602, 5;
	add.s32 	%r1611, %r1609, %r1610;
	st.shared.f32 	[%r1611+1036], %f5769;
	mov.f32 	%f5770, 0f00000000;
	or.pred  	%p217, %p215, %p216;
	@%p217 bra 	$L__BB0_146;
	ld.param.u64 	%rd610, [_ZN7Auaoalg14gemm_kernel_v2ILi64ELi8EEEvPKfS2_Pfiii_param_1];
	mov.u32 	%r1612, %ctaid.x;
	shl.b32 	%r1613, %r1612, 6;
	mov.u32 	%r1614, %tid.x;
	shl.b32 	%r1615, %r1614, 3;
	add.s32 	%r1616, %r1613, %r1615;
	cvt.u64.u32 	%rd345, %r1616;
	cvt.s64.s32 	%rd346, %r10;
	add.s64 	%rd347, %rd345, %rd346;
	cvta.to.global.u64 	%rd348, %rd610;
	shl.b64 	%rd349, %rd347, 2;
	add.s64 	%rd350, %rd348, %rd349;
	ld.global.nc.f32 	%f5770, [%rd350+12];
$L__BB0_146:
	ld.param.u32 	%r3233, [_ZN7Auaoalg14gemm_kernel_v2ILi64ELi8EEEvPKfS2_Pfiii_param_5];
	ld.param.u32 	%r2886, [_ZN7Auaoalg14gemm_kernel_v2ILi64ELi8EEEvPKfS2_Pfiii_param_3];
	shl.b32 	%r1617, %r3293, 6;
	mov.u32 	%r1618, %tid.x;
	shl.b32 	%r1619, %r1618, 3;
	add.s32 	%r1620, %r1617, %r1619;
	add.s32 	%r1622, %r1620, 4;
	setp.ge.s32 	%p218, %r1622, %r3233;
	mov.u32 	%r1623, %ctaid.y;
	shl.b32 	%r1624, %r1623, 6;
	mov.u32 	%r1625, %tid.y;
	shl.b32 	%r1626, %r1625, 3;
	add.s32 	%r1627, %r1624, %r1626;
	or.b32  	%r1628, %r1627, 4;
	setp.ge.s32 	%p219, %r1628, %r2886;
	shl.b32 	%r1629, %r1625, 11;
	mov.u32 	%r1630, _ZZN7Auaoalg14gemm_kernel_v2ILi64ELi8EEEvPKfS2_PfiiiE2Bs;
	add.s32 	%r1631, %r1630, %r1629;
	shl.b32 	%r1632, %r1618, 5;
	add.s32 	%r1633, %r1631, %r1632;
	st.shared.f32 	[%r1633+1036], %f5770;
	mov.f32 	%f5771, 0f00000000;
	or.pred  	%p220, %p219, %p218;
	@%p220 bra 	$L__BB0_148;
	ld.global.nc.f32 	%f5771, [%rd2+16];
$L__BB0_148:
	ld.param.u32 	%r3234, [_ZN7Auaoalg14gemm_kernel_v2ILi64ELi8EEEvPKfS2_Pfiii_param_5];
	ld.param.u32 	%r3040, [_ZN7Auaoalg14gemm_kernel_v2ILi64ELi8EEEvPKfS2_Pfiii_param_4];
	shl.b32 	%r1634, %r3293, 6;
	mov.u32 	%r1635, %tid.y;
	shl.b32 	%r1636, %r1635, 3;
	add.s32 	%r1637, %r1634, %r1636;
	or.b32  	%r1638, %r1637, 4;
	setp.ge.s32 	%p221, %r1638, %r3234;
	mov.u32 	%r1639, %ctaid.x;
	shl.b32 	%r1640, %r1639, 6;
	mov.u32 	%r1641, %tid.x;
	shl.b32 	%r1642, %r1641, 3;
	add.s32 	%r1643, %r1640, %r1642;
	add.s32 	%r1645, %r1643, 4;
	setp.ge.s32 	%p222, %r1645, %r3040;
	shl.b32 	%r1646, %r1635, 11;
	mov.u32 	%r1647, _ZZN7Auaoalg14gemm_kernel_v2ILi64ELi8EEEvPKfS2_PfiiiE2As;
	add.s32 	%r1648, %r1647, %r1646;
	shl.b32 	%r1649, %r1641, 5;
	add.s32 	%r1650, %r1648, %r1649;
	st.shared.f32 	[%r1650+1040], %f5771;
	mov.f32 	%f5772, 0f00000000;
	or.pred  	%p223, %p221, %p222;
	@%p223 bra 	$L__BB0_150;
	ld.param.u64 	%rd611, [_ZN7Auaoalg14gemm_kernel_v2ILi64ELi8EEEvPKfS2_Pfiii_param_1];
	mov.u32 	%r1651, %ctaid.x;
	shl.b32 	%r1652, %r1651, 6;
	mov.u32 	%r1653, %tid.x;
	shl.b32 	%r1654, %r1653, 3;
	add.s32 	%r1655, %r1652, %r1654;
	cvt.u64.u32 	%rd351, %r1655;
	cvt.s64.s32 	%rd352, %r10;
	add.s64 	%rd353, %rd351, %rd352;
	cvta.to.global.u64 	%rd354, %rd611;
	shl.b64 	%rd355, %rd353, 2;
	add.s64 	%rd356, %rd354, %rd355;
	ld.global.nc.f32 	%f5772, [%rd356+16];
$L__BB0_150:
	ld.param.u32 	%r3235, [_ZN7Auaoalg14gemm_kernel_v2ILi64ELi8EEEvPKfS2_Pfiii_param_5];
	ld.param.u32 	%r2887, [_ZN7Auaoalg14gemm_kernel_v2ILi64ELi8EEEvPKfS2_Pfiii_param_3];
	shl.b32 	%r1656, %r3293, 6;
	mov.u32 	%r1657, %tid.x;
	shl.b32 	%r1658, %r1657, 3;
	add.s32 	%r1659, %r1656, %r1658;
	add.s32 	%r1661, %r1659, 5;
	setp.ge.s32 	%p224, %r1661, %r3235;
	mov.u32 	%r1662, %ctaid.y;
	shl.b32 	%r1663, %r1662, 6;
	mov.u32 	%r1664, %tid.y;
	shl.b32 	%r1665, %r1664, 3;
	add.s32 	%r1666, %r1663, %r1665;
	or.b32  	%r1667, %r1666, 4;
	setp.ge.s32 	%p225, %r1667, %r2887;
	shl.b32 	%r1668, %r1664, 11;
	mov.u32 	%r1669, _ZZN7Auaoalg14gemm_kernel_v2ILi64ELi8EEEvPKfS2_PfiiiE2Bs;
	add.s32 	%r1670, %r1669, %r1668;
	shl.b32 	%r1671, %r1657, 5;
	add.s32 	%r1672, %r1670, %r1671;
	st.shared.f32 	[%r1672+1040], %f5772;
	mov.f32 	%f5773, 0f00000000;
	or.pred  	%p226, %p225, %p224;
	@%p226 bra 	$L__BB0_152;
	ld.global.nc.f32 	%f5773, [%rd2+20];
$L__BB0_152:
	ld.param.u32 	%r3236, [_ZN7Auaoalg14gemm_kernel_v2ILi64ELi8EEEvPKfS2_Pfiii_param_5];
	ld.param.u32 	%r3041, [_ZN7Auaoalg14gemm_kernel_v2ILi64ELi8EEEvPKfS2_Pfiii_param_4];
	shl.b32 	%r1673, %r3293, 6;
	mov.u32 	%r1674, %tid.y;
	shl.b32 	%r1675, %r1674, 3;
	add.s32 	%r1676, %r1673, %r1675;
	or.b32  	%r1677, %r1676, 4;
	setp.ge.s32 	%p227, %r1677, %r3236;
	mov.u32 	%r1678, %ctaid.x;
	shl.b32 	%r1679, %r1678, 6;
	mov.u32 	%r1680, %tid.x;
	shl.b32 	%r1681, %r1680, 3;
	add.s32 	%r1682, %r1679, %r1681;
	add.s32 	%r1684, %r1682, 5;
	setp.ge.s32 	%p228, %r1684, %r3041;
	shl.b32 	%r1685, %r1674, 11;
	mov.u32 	%r1686, _ZZN7Auaoalg14gemm_kernel_v2ILi64ELi8EEEvPKfS2_PfiiiE2As;
	add.s32 	%r1687, %r1686, %r1685;
	shl.b32 	%r1688, %r1680, 5;
	add.s32 	%r1689, %r1687, %r1688;
	st.shared.f32 	[%r1689+1044], %f5773;
	mov.f32 	%f5774, 0f00000000;
	or.pred  	%p229, %p227, %p228;
	@%p229 bra 	$L__BB0_154;
	ld.param.u64 	%rd612, [_ZN7Auaoalg14gemm_kernel_v2ILi64ELi8EEEvPKfS2_Pfiii_param_1];
	mov.u32 	%r1690, %ctaid.x;
	shl.b32 	%r1691, %r1690, 6;
	mov.u32 	%r1692, %tid.x;
	shl.b32 	%r1693, %r1692, 3;
	add.s32 	%r1694, %r1691, %r1693;
	cvt.u64.u32 	%rd357, %r1694;
	cvt.s64.s32 	%rd358, %r10;
	add.s64 	%rd359, %rd357, %rd358;
	cvta.to.global.u64 	%rd360, %rd612;
	shl.b64 	%rd361, %rd359, 2;
	add.s64 	%rd362, %rd360, %rd361;
	ld.global.nc.f32 	%f5774, [%rd362+20];
$L__BB0_154:
	ld.param.u32 	%r3237, [_ZN7Auaoalg14gemm_kernel_v2ILi64ELi8EEEvPKfS2_Pfiii_param_5];
	ld.param.u32 	%r2888, [_ZN7Auaoalg14gemm_kernel_v2ILi64ELi8EEEvPKfS2_Pfiii_param_3];
	shl.b32 	%r1695, %r3293, 6;
	mov.u32 	%r1696, %tid.x;
	shl.b32 	%r1697, %r1696, 3;
	add.s32 	%r1698, %r1695, %r1697;
	add.s32 	%r1700, %r1698, 6;
	setp.ge.s32 	%p230, %r1700, %r3237;
	mov.u32 	%r1701, %ctaid.y;
	shl.b32 	%r1702, %r1701, 6;
	mov.u32 	%r1703, %tid.y;
	shl.b32 	%r1704, %r1703, 3;
	add.s32 	%r1705, %r1702, %r1704;
	or.b32  	%r1706, %r1705, 4;
	setp.ge.s32 	%p231, %r1706, %r2888;
	shl.b32 	%r1707, %r1703, 11;
	mov.u32 	%r1708, _ZZN7Auaoalg14gemm_kernel_v2ILi64ELi8EEEvPKfS2_PfiiiE2Bs;
	add.s32 	%r1709, %r1708, %r1707;
	shl.b32 	%r1710, %r1696, 5;
	add.s32 	%r1711, %r1709, %r1710;
	st.shared.f32 	[%r1711+1044], %f5774;
	mov.f32 	%f5775, 0f00000000;
	or.pred  	%p232, %p231, %p230;
	@%p232 bra 	$L__BB0_156;
	ld.global.nc.f32 	%f5775, [%rd2+24];
$L__BB0_156:
	ld.param.u32 	%r3238, [_ZN7Auaoalg14gemm_kernel_v2ILi64ELi8EEEvPKfS2_Pfiii_param_5];
	ld.param.u32 	%r3042, [_ZN7Auaoalg14gemm_kernel_v2ILi64ELi8EEEvPKfS2_Pfiii_param_4];
	shl.b32 	%r1712, %r3293, 6;
	mov.u32 	%r1713, %tid.y;
	shl.b32 	%r1714, %r1713, 3;
	add.s32 	%r1715, %r1712, %r1714;
	or.b32  	%r1716, %r1715, 4;
	setp.ge.s32 	%p233, %r1716, %r3238;
	mov.u32 	%r1717, %ctaid.x;
	shl.b32 	%r1718, %r1717, 6;
	mov.u32 	%r1719, %tid.x;
	shl.b32 	%r1720, %r1719, 3;
	add.s32 	%r1721, %r1718, %r1720;
	add.s32 	%r1723, %r1721, 6;
	setp.ge.s32 	%p234, %r1723, %r3042;
	shl.b32 	%r1724, %r1713, 11;
	mov.u32 	%r1725, _ZZN7Auaoalg14gemm_kernel_v2ILi64ELi8EEEvPKfS2_PfiiiE2As;
	add.s32 	%r1726, %r1725, %r1724;
	shl.b32 	%r1727, %r1719, 5;
	add.s32 	%r1728, %r1726, %r1727;
	st.shared.f32 	[%r1728+1048], %f5775;
	mov.f32 	%f5776, 0f00000000;
	or.pred  	%p235, %p233, %p234;
	@%p235 bra 	$L__BB0_158;
	ld.param.u64 	%rd613, [_ZN7Auaoalg14gemm_kernel_v2ILi64ELi8EEEvPKfS2_Pfiii_param_1];
	mov.u32 	%r1729, %ctaid.x;
	shl.b32 	%r1730, %r1729, 6;
	mov.u32 	%r1731, %tid.x;
	shl.b32 	%r1732, %r1731, 3;
	add.s32 	%r1733, %r1730, %r1732;
	cvt.u64.u32 	%rd363, %r1733;
	cvt.s64.s32 	%rd364, %r10;
	add.s64 	%rd365, %rd363, %rd364;
	cvta.to.global.u64 	%rd366, %rd613;
	shl.b64 	%rd367, %rd365, 2;
	add.s64 	%rd368, %rd366, %rd367;
	ld.global.nc.f32 	%f5776, [%rd368+24];
$L__BB0_158:
	ld.param.u32 	%r3239, [_ZN7Auaoalg14gemm_kernel_v2ILi64ELi8EEEvPKfS2_Pfiii_param_5];
	ld.param.u32 	%r2889, [_ZN7Auaoalg14gemm_kernel_v2ILi64ELi8EEEvPKfS2_Pfiii_param_3];
	shl.b32 	%r1734, %r3293, 6;
	mov.u32 	%r1735, %tid.x;
	shl.b32 	%r1736, %r1735, 3;
	add.s32 	%r1737, %r1734, %r1736;
	add.s32 	%r1739, %r1737, 7;
	setp.ge.s32 	%p236, %r1739, %r3239;
	mov.u32 	%r1740, %ctaid.y;
	shl.b32 	%r1741, %r1740, 6;
	mov.u32 	%r1742, %tid.y;
	shl.b32 	%r1743, %r1742, 3;
	add.s32 	%r1744, %r1741, %r1743;
	or.b32  	%r1745, %r1744, 4;
	setp.ge.s32 	%p237, %r1745, %r2889;
	shl.b32 	%r1746, %r1742, 11;
	mov.u32 	%r1747, _ZZN7Auaoalg14gemm_kernel_v2ILi64ELi8EEEvPKfS2_PfiiiE2Bs;
	add.s32 	%r1748, %r1747, %r1746;
	shl.b32 	%r1749, %r1735, 5;
	add.s32 	%r1750, %r1748, %r1749;
	st.shared.f32 	[%r1750+1048], %f5776;
	mov.f32 	%f5777, 0f00000000;
	or.pred  	%p238, %p237, %p236;
	@%p238 bra 	$L__BB0_160;
	ld.global.nc.f32 	%f5777, [%rd2+28];
$L__BB0_160:
	ld.param.u32 	%r3240, [_ZN7Auaoalg14gemm_kernel_v2ILi64ELi8EEEvPKfS2_Pfiii_param_5];
	ld.param.u32 	%r3043, [_ZN7Auaoalg14gemm_kernel_v2ILi64ELi8EEEvPKfS2_Pfiii_param_4];
	mov.u32 	%r1752, %tid.y;
	shl.b32 	%r1753, %r1752, 3;
	add.s32 	%r1754, %r1734, %r1753;
	or.b32  	%r1755, %r1754, 4;
	setp.ge.s32 	%p239, %r1755, %r3240;
	mov.u32 	%r1756, %ctaid.x;
	shl.b32 	%r1757, %r1756, 6;
	mov.u32 	%r1758, %tid.x;
	shl.b32 	%r1759, %r1758, 3;
	add.s32 	%r1760, %r1757, %r1759;
	add.s32 	%r1761, %r1760, 7;
	setp.ge.s32 	%p240, %r1761, %r3043;
	shl.b32 	%r1762, %r1752, 11;
	mov.u32 	%r1763, _ZZN7Auaoalg14gemm_kernel_v2ILi64ELi8EEEvPKfS2_PfiiiE2As;
	add.s32 	%r1764, %r1763, %r1762;
	shl.b32 	%r1765, %r1758, 5;
	add.s32 	%r1766, %r1764, %r1765;
	st.shared.f32 	[%r1766+1052], %f5777;
	mov.f32 	%f5778, 0f00000000;
	or.pred  	%p241, %p239, %p240;
	@%p241 bra 	$L__BB0_162;
	ld.param.u64 	%rd614, [_ZN7Auaoalg14gemm_kernel_v2ILi64ELi8EEEvPKfS2_Pfiii_param_1];
	cvt.u64.u32 	%rd369, %r1760;
	cvt.s64.s32 	%rd370, %r10;
	add.s64 	%rd371, %rd369, %rd370;
	cvta.to.global.u64 	%rd372, %rd614;
	shl.b64 	%rd373, %rd371, 2;
	add.s64 	%rd374, %rd372, %rd373;
	ld.global.nc.f32 	%f5778, [%rd374+28];
$L__BB0_162:
	ld.param.u32 	%r3241, [_ZN7Auaoalg14gemm_kernel_v2ILi64ELi8EEEvPKfS2_Pfiii_param_5];
	ld.param.u32 	%r3044, [_ZN7Auaoalg14gemm_kernel_v2ILi64ELi8EEEvPKfS2_Pfiii_param_4];
	ld.param.u32 	%r2890, [_ZN7Auaoalg14gemm_kernel_v2ILi64ELi8EEEvPKfS2_Pfiii_param_3];
	shl.b32 	%r1767, %r3293, 6;
	mov.u32 	%r1768, %tid.x;
	shl.b32 	%r1769, %r1768, 3;
	add.s32 	%r1770, %r1767, %r1769;
	setp.ge.s32 	%p242, %r1770, %r3241;
	mov.u32 	%r1772, %ctaid.y;
	shl.b32 	%r1773, %r1772, 6;
	mov.u32 	%r1774, %tid.y;
	shl.b32 	%r1775, %r1774, 3;
	add.s32 	%r1776, %r1773, %r1775;
	or.b32  	%r1777, %r1776, 5;
	setp.ge.s32 	%p243, %r1777, %r2890;
	shl.b32 	%r1778, %r1774, 11;
	mov.u32 	%r1779, _ZZN7Auaoalg14gemm_kernel_v2ILi64ELi8EEEvPKfS2_PfiiiE2Bs;
	add.s32 	%r1780, %r1779, %r1778;
	shl.b32 	%r1781, %r1768, 5;
	add.s32 	%r1782, %r1780, %r1781;
	st.shared.f32 	[%r1782+1052], %f5778;
	add.s32 	%r12, %r10, %r3044;
	mov.f32 	%f5779, 0f00000000;
	or.pred  	%p244, %p243, %p242;
	@%p244 bra 	$L__BB0_164;
	ld.param.u32 	%r3242, [_ZN7Auaoalg14gemm_kernel_v2ILi64ELi8EEEvPKfS2_Pfiii_param_5];
	ld.param.u64 	%rd569, [_ZN7Auaoalg14gemm_kernel_v2ILi64ELi8EEEvPKfS2_Pfiii_param_0];
	mov.u32 	%r1785, %tid.y;
	shl.b32 	%r1786, %r1785, 3;
	add.s32 	%r1787, %r1773, %r1786;
	mad.lo.s32 	%r1788, %r1787, %r3242, %r3242;
	add.s32 	%r1789, %r1788, %r3242;
	add.s32 	%r1790, %r1789, %r3242;
	add.s32 	%r1791, %r1790, %r3242;
	add.s32 	%r1792, %r1791, %r3242;
	mov.u32 	%r1794, %tid.x;
	shl.b32 	%r1795, %r1794, 3;
	add.s32 	%r1796, %r1767, %r1795;
	add.s32 	%r1797, %r1796, %r1792;
	cvta.to.global.u64 	%rd375, %rd569;
	mul.wide.u32 	%rd376, %r1797, 4;
	add.s64 	%rd377, %rd375, %rd376;
	ld.global.nc.f32 	%f5779, [%rd377];
$L__BB0_164:
	ld.param.u32 	%r3243, [_ZN7Auaoalg14gemm_kernel_v2ILi64ELi8EEEvPKfS2_Pfiii_param_5];
	ld.param.u32 	%r3045, [_ZN7Auaoalg14gemm_kernel_v2ILi64ELi8EEEvPKfS2_Pfiii_param_4];
	mov.u32 	%r1799, %tid.y;
	shl.b32 	%r1800, %r1799, 3;
	add.s32 	%r1801, %r1767, %r1800;
	or.b32  	%r1802, %r1801, 5;
	setp.ge.s32 	%p245, %r1802, %r3243;
	mov.u32 	%r1803, %ctaid.x;
	shl.b32 	%r1804, %r1803, 6;
	mov.u32 	%r1805, %tid.x;
	shl.b32 	%r1806, %r1805, 3;
	add.s32 	%r1807, %r1804, %r1806;
	setp.ge.s32 	%p246, %r1807, %r3045;
	shl.b32 	%r1809, %r1799, 11;
	mov.u32 	%r1810, _ZZN7Auaoalg14gemm_kernel_v2ILi64ELi8EEEvPKfS2_PfiiiE2As;
	add.s32 	%r1811, %r1810, %r1809;
	shl.b32 	%r1812, %r1805, 5;
	add.s32 	%r1813, %r1811, %r1812;
	st.shared.f32 	[%r1813+1280], %f5779;
	mov.f32 	%f5780, 0f00000000;
	or.pred  	%p247, %p245, %p246;
	@%p247 bra 	$L__BB0_166;
	ld.param.u64 	%rd615, [_ZN7Auaoalg14gemm_kernel_v2ILi64ELi8EEEvPKfS2_Pfiii_param_1];
	shl.b32 	%r1817, %r1805, 3;
	add.s32 	%r1818, %r1804, %r1817;
	add.s32 	%r1819, %r1818, %r12;
	cvta.to.global.u64 	%rd378, %rd615;
	mul.wide.s32 	%rd379, %r1819, 4;
	add.s64 	%rd380, %rd378, %rd379;
	ld.global.nc.f32 	%f5780, [%rd380];
$L__BB0_166:
	ld.param.u32 	%r3244, [_ZN7Auaoalg14gemm_kernel_v2ILi64ELi8EEEvPKfS2_Pfiii_param_5];
	ld.param.u32 	%r2891, [_ZN7Auaoalg14gemm_kernel_v2ILi64ELi8EEEvPKfS2_Pfiii_param_3];
	ld.param.u64 	%rd570, [_ZN7Auaoalg14gemm_kernel_v2ILi64ELi8EEEvPKfS2_Pfiii_param_0];
	shl.b32 	%r1820, %r3293, 6;
	mov.u32 	%r1821, %tid.x;
	shl.b32 	%r1822, %r1821, 3;
	add.s32 	%r1823, %r1820, %r1822;
	add.s32 	%r1825, %r1823, 1;
	setp.ge.s32 	%p248, %r1825, %r3244;
	mov.u32 	%r1826, %ctaid.y;
	shl.b32 	%r1827, %r1826, 6;
	mov.u32 	%r1828, %tid.y;
	shl.b32 	%r1829, %r1828, 3;
	add.s32 	%r1830, %r1827, %r1829;
	or.b32  	%r1831, %r1830, 5;
	setp.ge.s32 	%p249, %r1831, %r2891;
	shl.b32 	%r1832, %r1828, 11;
	mov.u32 	%r1833, _ZZN7Auaoalg14gemm_kernel_v2ILi64ELi8EEEvPKfS2_PfiiiE2Bs;
	add.s32 	%r1834, %r1833, %r1832;
	shl.b32 	%r1835, %r1821, 5;
	add.s32 	%r1836, %r1834, %r1835;
	st.shared.f32 	[%r1836+1280], %f5780;
	mad.lo.s32 	%r1837, %r1830, %r3244, %r3244;
	add.s32 	%r1838, %r1837, %r3244;
	add.s32 	%r1839, %r1838, %r3244;
	add.s32 	%r1840, %r1839, %r3244;
	add.s32 	%r1841, %r1840, %r3244;
	cvt.u64.u32 	%rd381, %r1841;
	cvt.u64.u32 	%rd382, %r1823;
	add.s64 	%rd383, %rd382, %rd381;
	cvta.to.global.u64 	%rd384, %rd570;
	shl.b64 	%rd385, %rd383, 2;
	add.s64 	%rd3, %rd384, %rd385;
	mov.f32 	%f5781, 0f00000000;
	or.pred  	%p250, %p249, %p248;
	@%p250 bra 	$L__BB0_168;
	ld.global.nc.f32 	%f5781, [%rd3+4];
$L__BB0_168:
	ld.param.u32 	%r3245, [_ZN7Auaoalg14gemm_kernel_v2ILi64ELi8EEEvPKfS2_Pfiii_param_5];
	ld.param.u32 	%r3046, [_ZN7Auaoalg14gemm_kernel_v2ILi64ELi8EEEvPKfS2_Pfiii_param_4];
	shl.b32 	%r1842, %r3293, 6;
	mov.u32 	%r1843, %tid.y;
	shl.b32 	%r1844, %r1843, 3;
	add.s32 	%r1845, %r1842, %r1844;
	or.b32  	%r1846, %r1845, 5;
	setp.ge.s32 	%p251, %r1846, %r3245;
	mov.u32 	%r1847, %ctaid.x;
	shl.b32 	%r1848, %r1847, 6;
	mov.u32 	%r1849, %tid.x;
	shl.b32 	%r1850, %r1849, 3;
	add.s32 	%r1851, %r1848, %r1850;
	add.s32 	%r1853, %r1851, 1;
	setp.ge.s32 	%p252, %r1853, %r3046;
	shl.b32 	%r1854, %r1843, 11;
	mov.u32 	%r1855, _ZZN7Auaoalg14gemm_kernel_v2ILi64ELi8EEEvPKfS2_PfiiiE2As;
	add.s32 	%r1856, %r1855, %r1854;
	shl.b32 	%r1857, %r1849, 5;
	add.s32 	%r1858, %r1856, %r1857;
	st.shared.f32 	[%r1858+1284], %f5781;
	mov.f32 	%f5782, 0f00000000;
	or.pred  	%p253, %p251, %p252;
	@%p253 bra 	$L__BB0_170;
	ld.param.u64 	%rd616, [_ZN7Auaoalg14gemm_kernel_v2ILi64ELi8EEEvPKfS2_Pfiii_param_1];
	mov.u32 	%r1859, %ctaid.x;
	shl.b32 	%r1860, %r1859, 6;
	mov.u32 	%r1861, %tid.x;
	shl.b32 	%r1862, %r1861, 3;
	add.s32 	%r1863, %r1860, %r1862;
	cvt.u64.u32 	%rd386, %r1863;
	cvt.s64.s32 	%rd387, %r12;
	add.s64 	%rd388, %rd386, %rd387;
	cvta.to.global.u64 	%rd389, %rd616;
	shl.b64 	%rd390, %rd388, 2;
	add.s64 	%rd391, %rd389, %rd390;
	ld.global.nc.f32 	%f5782, [%rd391+4];
$L__BB0_170:
	ld.param.u32 	%r3246, [_ZN7Auaoalg14gemm_kernel_v2ILi64ELi8EEEvPKfS2_Pfiii_param_5];
	ld.param.u32 	%r2892, [_ZN7Auaoalg14gemm_kernel_v2ILi64ELi8EEEvPKfS2_Pfiii_param_3];
	shl.b32 	%r1864, %r3293, 6;
	mov.u32 	%r1865, %tid.x;
	shl.b32 	%r1866, %r1865, 3;
	add.s32 	%r1867, %r1864, %r1866;
	add.s32 	%r1869, %r1867, 2;
	setp.ge.s32 	%p254, %r1869, %r3246;
	mov.u32 	%r1870, %ctaid.y;
	shl.b32 	%r1871, %r1870, 6;
	mov.u32 	%r1872, %tid.y;
	shl.b32 	%r1873, %r1872, 3;
	add.s32 	%r1874, %r1871, %r1873;
	or.b32  	%r1875, %r1874, 5;
	setp.ge.s32 	%p255, %r1875, %r2892;
	shl.b32 	%r1876, %r1872, 11;
	mov.u32 	%r1877, _ZZN7Auaoalg14gemm_kernel_v2ILi64ELi8EEEvPKfS2_PfiiiE2Bs;
	add.s32 	%r1878, %r1877, %r1876;
	shl.b32 	%r1879, %r1865, 5;
	add.s32 	%r1880, %r1878, %r1879;
	st.shared.f32 	[%r1880+1284], %f5782;
	mov.f32 	%f5783, 0f00000000;
	or.pred  	%p256, %p255, %p254;
	@%p256 bra 	$L__BB0_172;
	ld.global.nc.f32 	%f5783, [%rd3+8];
$L__BB0_172:
	ld.param.u32 	%r3247, [_ZN7Auaoalg14gemm_kernel_v2ILi64ELi8EEEvPKfS2_Pfiii_param_5];
	ld.param.u32 	%r3047, [_ZN7Auaoalg14gemm_kernel_v2ILi64ELi8EEEvPKfS2_Pfiii_param_4];
	shl.b32 	%r1881, %r3293, 6;
	mov.u32 	%r1882, %tid.y;
	shl.b32 	%r1883, %r1882, 3;
	add.s32 	%r1884, %r1881, %r1883;
	or.b32  	%r1885, %r1884, 5;
	setp.ge.s32 	%p257, %r1885, %r3247;
	mov.u32 	%r1886, %ctaid.x;
	shl.b32 	%r1887, %r1886, 6;
	mov.u32 	%r1888, %tid.x;
	shl.b32 	%r1889, %r1888, 3;
	add.s32 	%r1890, %r1887, %r1889;
	add.s32 	%r1892, %r1890, 2;
	setp.ge.s32 	%p258, %r1892, %r3047;
	shl.b32 	%r1893, %r1882, 11;
	mov.u32 	%r1894, _ZZN7Auaoalg14gemm_kernel_v2ILi64ELi8EEEvPKfS2_PfiiiE2As;
	add.s32 	%r1895, %r1894, %r1893;
	shl.b32 	%r1896, %r1888, 5;
	add.s32 	%r1897, %r1895, %r1896;
	st.shared.f32 	[%r1897+1288], %f5783;
	mov.f32 	%f5784, 0f00000000;
	or.pred  	%p259, %p257, %p258;
	@%p259 bra 	$L__BB0_174;
	ld.param.u64 	%rd617, [_ZN7Auaoalg14gemm_kernel_v2ILi64ELi8EEEvPKfS2_Pfiii_param_1];
	mov.u32 	%r1898, %ctaid.x;
	shl.b32 	%r1899, %r1898, 6;
	mov.u32 	%r1900, %tid.x;
	shl.b32 	%r1901, %r1900, 3;
	add.s32 	%r1902, %r1899, %r1901;
	cvt.u64.u32 	%rd392, %r1902;
	cvt.s64.s32 	%rd393, %r12;
	add.s64 	%rd394, %rd392, %rd393;
	cvta.to.global.u64 	%rd395, %rd617;
	shl.b64 	%rd396, %rd394, 2;
	add.s64 	%rd397, %rd395, %rd396;
	ld.global.nc.f32 	%f5784, [%rd397+8];
$L__BB0_174:
	ld.param.u32 	%r3248, [_ZN7Auaoalg14gemm_kernel_v2ILi64ELi8EEEvPKfS2_Pfiii_param_5];
	ld.param.u32 	%r2893, [_ZN7Auaoalg14gemm_kernel_v2ILi64ELi8EEEvPKfS2_Pfiii_param_3];
	shl.b32 	%r1903, %r3293, 6;
	mov.u32 	%r1904, %tid.x;
	shl.b32 	%r1905, %r1904, 3;
	add.s32 	%r1906, %r1903, %r1905;
	add.s32 	%r1908, %r1906, 3;
	setp.ge.s32 	%p260, %r1908, %r3248;
	mov.u32 	%r1909, %ctaid.y;
	shl.b32 	%r1910, %r1909, 6;
	mov.u32 	%r1911, %tid.y;
	shl.b32 	%r1912, %r1911, 3;
	add.s32 	%r1913, %r1910, %r1912;
	or.b32  	%r1914, %r1913, 5;
	setp.ge.s32 	%p261, %r1914, %r2893;
	shl.b32 	%r1915, %r1911, 11;
	mov.u32 	%r1916, _ZZN7Auaoalg14gemm_kernel_v2ILi64ELi8EEEvPKfS2_PfiiiE2Bs;
	add.s32 	%r1917, %r1916, %r1915;
	shl.b32 	%r1918, %r1904, 5;
	add.s32 	%r1919, %r1917, %r1918;
	st.shared.f32 	[%r1919+1288], %f5784;
	mov.f32 	%f5785, 0f00000000;
	or.pred  	%p262, %p261, %p260;
	@%p262 bra 	$L__BB0_176;
	ld.global.nc.f32 	%f5785, [%rd3+12];
$L__BB0_176:
	ld.param.u32 	%r3249, [_ZN7Auaoalg14gemm_kernel_v2ILi64ELi8EEEvPKfS2_Pfiii_param_5];
	ld.param.u32 	%r3048, [_ZN7Auaoalg14gemm_kernel_v2ILi64ELi8EEEvPKfS2_Pfiii_param_4];
	shl.b32 	%r1920, %r3293, 6;
	mov.u32 	%r1921, %tid.y;
	shl.b32 	%r1922, %r1921, 3;
	add.s32 	%r1923, %r1920, %r1922;
	or.b32  	%r1924, %r1923, 5;
	setp.ge.s32 	%p263, %r1924, %r3249;
	mov.u32 	%r1925, %ctaid.x;
	shl.b32 	%r1926, %r1925, 6;
	mov.u32 	%r1927, %tid.x;
	shl.b32 	%r1928, %r1927, 3;
	add.s32 	%r1929, %r1926, %r1928;
	add.s32 	%r1931, %r1929, 3;
	setp.ge.s32 	%p264, %r1931, %r3048;
	shl.b32 	%r1932, %r1921, 11;
	mov.u32 	%r1933, _ZZN7Auaoalg14gemm_kernel_v2ILi64ELi8EEEvPKfS2_PfiiiE2As;
	add.s32 	%r1934, %r1933, %r1932;
	shl.b32 	%r1935, %r1927, 5;
	add.s32 	%r1936, %r1934, %r1935;
	st.shared.f32 	[%r1936+1292], %f5785;
	mov.f32 	%f5786, 0f00000000;
	or.pred  	%p265, %p263, %p264;
	@%p265 bra 	$L__BB0_178;
	ld.param.u64 	%rd618, [_ZN7Auaoalg14gemm_kernel_v2ILi64ELi8EEEvPKfS2_Pfiii_param_1];
	mov.u32 	%r1937, %ctaid.x;
	shl.b32 	%r1938, %r1937, 6;
	mov.u32 	%r1939, %tid.x;
	shl.b32 	%r1940, %r1939, 3;
	add.s32 	%r1941, %r1938, %r1940;
	cvt.u64.u32 	%rd398, %r1941;
	cvt.s64.s32 	%rd399, %r12;
	add.s64 	%rd400, %rd398, %rd399;
	cvta.to.global.u64 	%rd401, %rd618;
	shl.b64 	%rd402, %rd400, 2;
	add.s64 	%rd403, %rd401, %rd402;
	ld.global.nc.f32 	%f5786, [%rd403+12];
$L__BB0_178:
	ld.param.u32 	%r3250, [_ZN7Auaoalg14gemm_kernel_v2ILi64ELi8EEEvPKfS2_Pfiii_param_5];
	ld.param.u32 	%r2894, [_ZN7Auaoalg14gemm_kernel_v2ILi64ELi8EEEvPKfS2_Pfiii_param_3];
	shl.b32 	%r1942, %r3293, 6;
	mov.u32 	%r1943, %tid.x;
	shl.b32 	%r1944, %r1943, 3;
	add.s32 	%r1945, %r1942, %r1944;
	add.s32 	%r1947, %r1945, 4;
	setp.ge.s32 	%p266, %r1947, %r3250;
	mov.u32 	%r1948, %ctaid.y;
	shl.b32 	%r1949, %r1948, 6;
	mov.u32 	%r1950, %tid.y;
	shl.b32 	%r1951, %r1950, 3;
	add.s32 	%r1952, %r1949, %r1951;
	or.b32  	%r1953, %r1952, 5;
	setp.ge.s32 	%p267, %r1953, %r2894;
	shl.b32 	%r1954, %r1950, 11;
	mov.u32 	%r1955, _ZZN7Auaoalg14gemm_kernel_v2ILi64ELi8EEEvPKfS2_PfiiiE2Bs;
	add.s32 	%r1956, %r1955, %r1954;
	shl.b32 	%r1957, %r1943, 5;
	add.s32 	%r1958, %r1956, %r1957;
	st.shared.f32 	[%r1958+1292], %f5786;
	mov.f32 	%f5787, 0f00000000;
	or.pred  	%p268, %p267, %p266;
	@%p268 bra 	$L__BB0_180;
	ld.global.nc.f32 	%f5787, [%rd3+16];
$L__BB0_180:
	ld.param.u32 	%r3251, [_ZN7Auaoalg14gemm_kernel_v2ILi64ELi8EEEvPKfS2_Pfiii_param_5];
	ld.param.u32 	%r3049, [_ZN7Auaoalg14gemm_kernel_v2ILi64ELi8EEEvPKfS2_Pfiii_param_4];
	shl.b32 	%r1959, %r3293, 6;
	mov.u32 	%r1960, %tid.y;
	shl.b32 	%r1961, %r1960, 3;
	add.s32 	%r1962, %r1959, %r1961;
	or.b32  	%r1963, %r1962, 5;
	setp.ge.s32 	%p269, %r1963, %r3251;
	mov.u32 	%r1964, %ctaid.x;
	shl.b32 	%r1965, %r1964, 6;
	mov.u32 	%r1966, %tid.x;
	shl.b32 	%r1967, %r1966, 3;
	add.s32 	%r1968, %r1965, %r1967;
	add.s32 	%r1970, %r1968, 4;
	setp.ge.s32 	%p270, %r1970, %r3049;
	shl.b32 	%r1971, %r1960, 11;
	mov.u32 	%r1972, _ZZN7Auaoalg14gemm_kernel_v2ILi64ELi8EEEvPKfS2_PfiiiE2As;
	add.s32 	%r1973, %r1972, %r1971;
	shl.b32 	%r1974, %r1966, 5;
	add.s32 	%r1975, %r1973, %r1974;
	st.shared.f32 	[%r1975+1296], %f5787;
	mov.f32 	%f5788, 0f00000000;
	or.pred  	%p271, %p269, %p270;
	@%p271 bra 	$L__BB0_182;
	ld.param.u64 	%rd619, [_ZN7Auaoalg14gemm_kernel_v2ILi64ELi8EEEvPKfS2_Pfiii_param_1];
	mov.u32 	%r1976, %ctaid.x;
	shl.b32 	%r1977, %r1976, 6;
	mov.u32 	%r1978, %tid.x;
	shl.b32 	%r1979, %r1978, 3;
	add.s32 	%r1980, %r1977, %r1979;
	cvt.u64.u32 	%rd404, %r1980;
	cvt.s64.s32 	%rd405, %r12;
	add.s64 	%rd406, %rd404, %rd405;
	cvta.to.global.u64 	%rd407, %rd619;
	shl.b64 	%rd408, %rd406, 2;
	add.s64 	%rd409, %rd407, %rd408;
	ld.global.nc.f32 	%f5788, [%rd409+16];
$L__BB0_182:
	ld.param.u32 	%r3252, [_ZN7Auaoalg14gemm_kernel_v2ILi64ELi8EEEvPKfS2_Pfiii_param_5];
	ld.param.u32 	%r2895, [_ZN7Auaoalg14gemm_kernel_v2ILi64ELi8EEEvPKfS2_Pfiii_param_3];
	shl.b32 	%r1981, %r3293, 6;
	mov.u32 	%r1982, %tid.x;
	shl.b32 	%r1983, %r1982, 3;
	add.s32 	%r1984, %r1981, %r1983;
	add.s32 	%r1986, %r1984, 5;
	setp.ge.s32 	%p272, %r1986, %r3252;
	mov.u32 	%r1987, %ctaid.y;
	shl.b32 	%r1988, %r1987, 6;
	mov.u32 	%r1989, %tid.y;
	shl.b32 	%r1990, %r1989, 3;
	add.s32 	%r1991, %r1988, %r1990;
	or.b32  	%r1992, %r1991, 5;
	setp.ge.s32 	%p273, %r1992, %r2895;
	shl.b32 	%r1993, %r1989, 11;
	mov.u32 	%r1994, _ZZN7Auaoalg14gemm_kernel_v2ILi64ELi8EEEvPKfS2_PfiiiE2Bs;
	add.s32 	%r1995, %r1994, %r1993;
	shl.b32 	%r1996, %r1982, 5;
	add.s32 	%r1997, %r1995, %r1996;
	st.shared.f32 	[%r1997+1296], %f5788;
	mov.f32 	%f5789, 0f00000000;
	or.pred  	%p274, %p273, %p272;
	@%p274 bra 	$L__BB0_184;
	ld.global.nc.f32 	%f5789, [%rd3+20];
$L__BB0_184:
	ld.param.u32 	%r3253, [_ZN7Auaoalg14gemm_kernel_v2ILi64ELi8EEEvPKfS2_Pfiii_param_5];
	ld.param.u32 	%r3050, [_ZN7Auaoalg14gemm_kernel_v2ILi64ELi8EEEvPKfS2_Pfiii_param_4];
	shl.b32 	%r1998, %r3293, 6;
	mov.u32 	%r1999, %tid.y;
	shl.b32 	%r2000, %r1999, 3;
	add.s32 	%r2001, %r1998, %r2000;
	or.b32  	%r2002, %r2001, 5;
	setp.ge.s32 	%p275, %r2002, %r3253;
	mov.u32 	%r2003, %ctaid.x;
	shl.b32 	%r2004, %r2003, 6;
	mov.u32 	%r2005, %tid.x;
	shl.b32 	%r2006, %r2005, 3;
	add.s32 	%r2007, %r2004, %r2006;
	add.s32 	%r2009, %r2007, 5;
	setp.ge.s32 	%p276, %r2009, %r3050;
	shl.b32 	%r2010, %r1999, 11;
	mov.u32 	%r2011, _ZZN7Auaoalg14gemm_kernel_v2ILi64ELi8EEEvPKfS2_PfiiiE2As;
	add.s32 	%r2012, %r2011, %r2010;
	shl.b32 	%r2013, %r2005, 5;
	add.s32 	%r2014, %r2012, %r2013;
	st.shared.f32 	[%r2014+1300], %f5789;
	mov.f32 	%f5790, 0f00000000;
	or.pred  	%p277, %p275, %p276;
	@%p277 bra 	$L__BB0_186;
	ld.param.u64 	%rd620, [_ZN7Auaoalg14gemm_kernel_v2ILi64ELi8EEEvPKfS2_Pfiii_param_1];
	mov.u32 	%r2015, %ctaid.x;
	shl.b32 	%r2016, %r2015, 6;
	mov.u32 	%r2017, %tid.x;
	shl.b32 	%r2018, %r2017, 3;
	add.s32 	%r2019, %r2016, %r2018;
	cvt.u64.u32 	%rd410, %r2019;
	cvt.s64.s32 	%rd411, %r12;
	add.s64 	%rd412, %rd410, %rd411;
	cvta.to.global.u64 	%rd413, %rd620;
	shl.b64 	%rd414, %rd412, 2;
	add.s64 	%rd415, %rd413, %rd414;
	ld.global.nc.f32 	%f5790, [%rd415+20];
$L__BB0_186:
	ld.param.u32 	%r3254, [_ZN7Auaoalg14gemm_kernel_v2ILi64ELi8EEEvPKfS2_Pfiii_param_5];
	ld.param.u32 	%r2896, [_ZN7Auaoalg14gemm_kernel_v2ILi64ELi8EEEvPKfS2_Pfiii_param_3];
	shl.b32 	%r2020, %r3293, 6;
	mov.u32 	%r2021, %tid.x;
	shl.b32 	%r2022, %r2021, 3;
	add.s32 	%r2023, %r2020, %r2022;
	add.s32 	%r2025, %r2023, 6;
	setp.ge.s32 	%p278, %r2025, %r3254;
	mov.u32 	%r2026, %ctaid.y;
	shl.b32 	%r2027, %r2026, 6;
	mov.u32 	%r2028, %tid.y;
	shl.b32 	%r2029, %r2028, 3;
	add.s32 	%r2030, %r2027, %r2029;
	or.b32  	%r2031, %r2030, 5;
	setp.ge.s32 	%p279, %r2031, %r2896;
	shl.b32 	%r2032, %r2028, 11;
	mov.u32 	%r2033, _ZZN7Auaoalg14gemm_kernel_v2ILi64ELi8EEEvPKfS2_PfiiiE2Bs;
	add.s32 	%r2034, %r2033, %r2032;
	shl.b32 	%r2035, %r2021, 5;
	add.s32 	%r2036, %r2034, %r2035;
	st.shared.f32 	[%r2036+1300], %f5790;
	mov.f32 	%f5791, 0f00000000;
	or.pred  	%p280, %p279, %p278;
	@%p280 bra 	$L__BB0_188;
	ld.global.nc.f32 	%f5791, [%rd3+24];
$L__BB0_188:
	ld.param.u32 	%r3255, [_ZN7Auaoalg14gemm_kernel_v2ILi64ELi8EEEvPKfS2_Pfiii_param_5];
	ld.param.u32 	%r3051, [_ZN7Auaoalg14gemm_kernel_v2ILi64ELi8EEEvPKfS2_Pfiii_param_4];
	shl.b32 	%r2037, %r3293, 6;
	mov.u32 	%r2038, %tid.y;
	shl.b32 	%r2039, %r2038, 3;
	add.s32 	%r2040, %r2037, %r2039;
	or.b32  	%r2041, %r2040, 5;
	setp.ge.s32 	%p281, %r2041, %r3255;
	mov.u32 	%r2042, %ctaid.x;
	shl.b32 	%r2043, %r2042, 6;
	mov.u32 	%r2044, %tid.x;
	shl.b32 	%r2045, %r2044, 3;
	add.s32 	%r2046, %r2043, %r2045;
	add.s32 	%r2048, %r2046, 6;
	setp.ge.s32 	%p282, %r2048, %r3051;
	shl.b32 	%r2049, %r2038, 11;
	mov.u32 	%r2050, _ZZN7Auaoalg14gemm_kernel_v2ILi64ELi8EEEvPKfS2_PfiiiE2As;
	add.s32 	%r2051, %r2050, %r2049;
	shl.b32 	%r2052, %r2044, 5;
	add.s32 	%r2053, %r2051, %r2052;
	st.shared.f32 	[%r2053+1304], %f5791;
	mov.f32 	%f5792, 0f00000000;
	or.pred  	%p283, %p281, %p282;
	@%p283 bra 	$L__BB0_190;
	ld.param.u64 	%rd621, [_ZN7Auaoalg14gemm_kernel_v2ILi64ELi8EEEvPKfS2_Pfiii_param_1];
	mov.u32 	%r2054, %ctaid.x;
	shl.b32 	%r2055, %r2054, 6;
	mov.u32 	%r2056, %tid.x;
	shl.b32 	%r2057, %r2056, 3;
	add.s32 	%r2058, %r2055, %r2057;
	cvt.u64.u32 	%rd416, %r2058;
	cvt.s64.s32 	%rd417, %r12;
	add.s64 	%rd418, %rd416, %rd417;
	cvta.to.global.u64 	%rd419, %rd621;
	shl.b64 	%rd420, %rd418, 2;
	add.s64 	%rd421, %rd419, %rd420;
	ld.global.nc.f32 	%f5792, [%rd421+24];
$L__BB0_190:
	ld.param.u32 	%r3256, [_ZN7Auaoalg14gemm_kernel_v2ILi64ELi8EEEvPKfS2_Pfiii_param_5];
	ld.param.u32 	%r2897, [_ZN7Auaoalg14gemm_kernel_v2ILi64ELi8EEEvPKfS2_Pfiii_param_3];
	shl.b32 	%r2059, %r3293, 6;
	mov.u32 	%r2060, %tid.x;
	shl.b32 	%r2061, %r2060, 3;
	add.s32 	%r2062, %r2059, %r2061;
	add.s32 	%r2064, %r2062, 7;
	setp.ge.s32 	%p284, %r2064, %r3256;
	mov.u32 	%r2065, %ctaid.y;
	shl.b32 	%r2066, %r2065, 6;
	mov.u32 	%r2067, %tid.y;
	shl.b32 	%r2068, %r2067, 3;
	add.s32 	%r2069, %r2066, %r2068;
	or.b32  	%r2070, %r2069, 5;
	setp.ge.s32 	%p285, %r2070, %r2897;
	shl.b32 	%r2071, %r2067, 11;
	mov.u32 	%r2072, _ZZN7Auaoalg14gemm_kernel_v2ILi64ELi8EEEvPKfS2_PfiiiE2Bs;
	add.s32 	%r2073, %r2072, %r2071;
	shl.b32 	%r2074, %r2060, 5;
	add.s32 	%r2075, %r2073, %r2074;
	st.shared.f32 	[%r2075+1304], %f5792;
	mov.f32 	%f5793, 0f00000000;
	or.pred  	%p286, %p285, %p284;
	@%p286 bra 	$L__BB0_192;
	ld.global.nc.f32 	%f5793, [%rd3+28];
$L__BB0_192:
	ld.param.u32 	%r3257, [_ZN7Auaoalg14gemm_kernel_v2ILi64ELi8EEEvPKfS2_Pfiii_param_5];
	ld.param.u32 	%r3052, [_ZN7Auaoalg14gemm_kernel_v2ILi64ELi8EEEvPKfS2_Pfiii_param_4];
	mov.u32 	%r2077, %tid.y;
	shl.b32 	%r2078, %r2077, 3;
	add.s32 	%r2079, %r2059, %r2078;
	or.b32  	%r2080, %r2079, 5;
	setp.ge.s32 	%p287, %r2080, %r3257;
	mov.u32 	%r2081, %ctaid.x;
	shl.b32 	%r2082, %r2081, 6;
	mov.u32 	%r2083, %tid.x;
	shl.b32 	%r2084, %r2083, 3;
	add.s32 	%r2085, %r2082, %r2084;
	add.s32 	%r2086, %r2085, 7;
	setp.ge.s32 	%p288, %r2086, %r3052;
	shl.b32 	%r2087, %r2077, 11;
	mov.u32 	%r2088, _ZZN7Auaoalg14gemm_kernel_v2ILi64ELi8EEEvPKfS2_PfiiiE2As;
	add.s32 	%r2089, %r2088, %r2087;
	shl.b32 	%r2090, %r2083, 5;
	add.s32 	%r2091, %r2089, %r2090;
	st.shared.f32 	[%r2091+1308], %f5793;
	mov.f32 	%f5794, 0f00000000;
	or.pred  	%p289, %p287, %p288;
	@%p289 bra 	$L__BB0_194;
	ld.param.u64 	%rd622, [_ZN7Auaoalg14gemm_kernel_v2ILi64ELi8EEEvPKfS2_Pfiii_param_1];
	cvt.u64.u32 	%rd422, %r2085;
	cvt.s64.s32 	%rd423, %r12;
	add.s64 	%rd424, %rd422, %rd423;
	cvta.to.global.u64 	%rd425, %rd622;
	shl.b64 	%rd426, %rd424, 2;
	add.s64 	%rd427, %rd425, %rd426;
	ld.global.nc.f32 	%f5794, [%rd427+28];
$L__BB0_194:
	ld.param.u32 	%r3258, [_ZN7Auaoalg14gemm_kernel_v2ILi64ELi8EEEvPKfS2_Pfiii_param_5];
	ld.param.u32 	%r3053, [_ZN7Auaoalg14gemm_kernel_v2ILi64ELi8EEEvPKfS2_Pfiii_param_4];
	ld.param.u32 	%r2898, [_ZN7Auaoalg14gemm_kernel_v2ILi64ELi8EEEvPKfS2_Pfiii_param_3];
	shl.b32 	%r2092, %r3293, 6;
	mov.u32 	%r2093, %tid.x;
	shl.b32 	%r2094, %r2093, 3;
	add.s32 	%r2095, %r2092, %r2094;
	setp.ge.s32 	%p290, %r2095, %r3258;
	mov.u32 	%r2097, %ctaid.y;
	shl.b32 	%r2098, %r2097, 6;
	mov.u32 	%r2099, %tid.y;
	shl.b32 	%r2100, %r2099, 3;
	add.s32 	%r2101, %r2098, %r2100;
	or.b32  	%r2102, %r2101, 6;
	setp.ge.s32 	%p291, %r2102, %r2898;
	shl.b32 	%r2103, %r2099, 11;
	mov.u32 	%r2104, _ZZN7Auaoalg14gemm_kernel_v2ILi64ELi8EEEvPKfS2_PfiiiE2Bs;
	add.s32 	%r2105, %r2104, %r2103;
	shl.b32 	%r2106, %r2093, 5;
	add.s32 	%r2107, %r2105, %r2106;
	st.shared.f32 	[%r2107+1308], %f5794;
	add.s32 	%r14, %r12, %r3053;
	mov.f32 	%f5795, 0f00000000;
	or.pred  	%p292, %p291, %p290;
	@%p292 bra 	$L__BB0_196;
	ld.param.u32 	%r3259, [_ZN7Auaoalg14gemm_kernel_v2ILi64ELi8EEEvPKfS2_Pfiii_param_5];
	ld.param.u64 	%rd571, [_ZN7Auaoalg14gemm_kernel_v2ILi64ELi8EEEvPKfS2_Pfiii_param_0];
	mov.u32 	%r2110, %tid.y;
	shl.b32 	%r2111, %r2110, 3;
	add.s32 	%r2112, %r2098, %r2111;
	mad.lo.s32 	%r2113, %r2112, %r3259, %r3259;
	add.s32 	%r2114, %r2113, %r3259;
	add.s32 	%r2115, %r2114, %r3259;
	add.s32 	%r2116, %r2115, %r3259;
	add.s32 	%r2117, %r2116, %r3259;
	add.s32 	%r2118, %r2117, %r3259;
	mov.u32 	%r2120, %tid.x;
	shl.b32 	%r2121, %r2120, 3;
	add.s32 	%r2122, %r2092, %r2121;
	add.s32 	%r2123, %r2122, %r2118;
	cvta.to.global.u64 	%rd428, %rd571;
	mul.wide.u32 	%rd429, %r2123, 4;
	add.s64 	%rd430, %rd428, %rd429;
	ld.global.nc.f32 	%f5795, [%rd430];
$L__BB0_196:
	ld.param.u32 	%r3260, [_ZN7Auaoalg14gemm_kernel_v2ILi64ELi8EEEvPKfS2_Pfiii_param_5];
	ld.param.u32 	%r3054, [_ZN7Auaoalg14gemm_kernel_v2ILi64ELi8EEEvPKfS2_Pfiii_param_4];
	mov.u32 	%r2125, %tid.y;
	shl.b32 	%r2126, %r2125, 3;
	add.s32 	%r2127, %r2092, %r2126;
	or.b32  	%r2128, %r2127, 6;
	setp.ge.s32 	%p293, %r2128, %r3260;
	mov.u32 	%r2129, %ctaid.x;
	shl.b32 	%r2130, %r2129, 6;
	mov.u32 	%r2131, %tid.x;
	shl.b32 	%r2132, %r2131, 3;
	add.s32 	%r2133, %r2130, %r2132;
	setp.ge.s32 	%p294, %r2133, %r3054;
	shl.b32 	%r2135, %r2125, 11;
	mov.u32 	%r2136, _ZZN7Auaoalg14gemm_kernel_v2ILi64ELi8EEEvPKfS2_PfiiiE2As;
	add.s32 	%r2137, %r2136, %r2135;
	shl.b32 	%r2138, %r2131, 5;
	add.s32 	%r2139, %r2137, %r2138;
	st.shared.f32 	[%r2139+1536], %f5795;
	mov.f32 	%f5796, 0f00000000;
	or.pred  	%p295, %p293, %p294;
	@%p295 bra 	$L__BB0_198;
	ld.param.u64 	%rd623, [_ZN7Auaoalg14gemm_kernel_v2ILi64ELi8EEEvPKfS2_Pfiii_param_1];
	shl.b32 	%r2143, %r2131, 3;
	add.s32 	%r2144, %r2130, %r2143;
	add.s32 	%r2145, %r2144, %r14;
	cvta.to.global.u64 	%rd431, %rd623;
	mul.wide.s32 	%rd432, %r2145, 4;
	add.s64 	%rd433, %rd431, %rd432;
	ld.global.nc.f32 	%f5796, [%rd433];
$L__BB0_198:
	ld.param.u32 	%r3261, [_ZN7Auaoalg14gemm_kernel_v2ILi64ELi8EEEvPKfS2_Pfiii_param_5];
	ld.param.u32 	%r2899, [_ZN7Auaoalg14gemm_kernel_v2ILi64ELi8EEEvPKfS2_Pfiii_param_3];
	ld.param.u64 	%rd572, [_ZN7Auaoalg14gemm_kernel_v2ILi64ELi8EEEvPKfS2_Pfiii_param_0];
	shl.b32 	%r2146, %r3293, 6;
	mov.u32 	%r2147, %tid.x;
	shl.b32 	%r2148, %r2147, 3;
	add.s32 	%r2149, %r2146, %r2148;
	add.s32 	%r2151, %r2149, 1;
	setp.ge.s32 	%p296, %r2151, %r3261;
	mov.u32 	%r2152, %ctaid.y;
	shl.b32 	%r2153, %r2152, 6;
	mov.u32 	%r2154, %tid.y;
	shl.b32 	%r2155, %r2154, 3;
	add.s32 	%r2156, %r2153, %r2155;
	or.b32  	%r2157, %r2156, 6;
	setp.ge.s32 	%p297, %r2157, %r2899;
	shl.b32 	%r2158, %r2154, 11;
	mov.u32 	%r2159, _ZZN7Auaoalg14gemm_kernel_v2ILi64ELi8EEEvPKfS2_PfiiiE2Bs;
	add.s32 	%r2160, %r2159, %r2158;
	shl.b32 	%r2161, %r2147, 5;
	add.s32 	%r2162, %r2160, %r2161;
	st.shared.f32 	[%r2162+1536], %f5796;
	mad.lo.s32 	%r2163, %r2156, %r3261, %r3261;
	add.s32 	%r2164, %r2163, %r3261;
	add.s32 	%r2165, %r2164, %r3261;
	add.s32 	%r2166, %r2165, %r3261;
	add.s32 	%r2167, %r2166, %r3261;
	add.s32 	%r2168, %r2167, %r3261;
	cvt.u64.u32 	%rd434, %r2168;
	cvt.u64.u32 	%rd435, %r2149;
	add.s64 	%rd436, %rd435, %rd434;
	cvta.to.global.u64 	%rd437, %rd572;
	shl.b64 	%rd438, %rd436, 2;
	add.s64 	%rd4, %rd437, %rd438;
	mov.f32 	%f5797, 0f00000000;
	or.pred  	%p298, %p297, %p296;
	@%p298 bra 	$L__BB0_200;
	ld.global.nc.f32 	%f5797, [%rd4+4];
$L__BB0_200:
	ld.param.u32 	%r3262, [_ZN7Auaoalg14gemm_kernel_v2ILi64ELi8EEEvPKfS2_Pfiii_param_5];
	ld.param.u32 	%r3055, [_ZN7Auaoalg14gemm_kernel_v2ILi64ELi8EEEvPKfS2_Pfiii_param_4];
	shl.b32 	%r2169, %r3293, 6;
	mov.u32 	%r2170, %tid.y;
	shl.b32 	%r2171, %r2170, 3;
	add.s32 	%r2172, %r2169, %r2171;
	or.b32  	%r2173, %r2172, 6;
	setp.ge.s32 	%p299, %r2173, %r3262;
	mov.u32 	%r2174, %ctaid.x;
	shl.b32 	%r2175, %r2174, 6;
	mov.u32 	%r2176, %tid.x;
	shl.b32 	%r2177, %r2176, 3;
	add.s32 	%r2178, %r2175, %r2177;
	add.s32 	%r2180, %r2178, 1;
	setp.ge.s32 	%p300, %r2180, %r3055;
	shl.b32 	%r2181, %r2170, 11;
	mov.u32 	%r2182, _ZZN7Auaoalg14gemm_kernel_v2ILi64ELi8EEEvPKfS2_PfiiiE2As;
	add.s32 	%r2183, %r2182, %r2181;
	shl.b32 	%r2184, %r2176, 5;
	add.s32 	%r2185, %r2183, %r2184;
	st.shared.f32 	[%r2185+1540], %f5797;
	mov.f32 	%f5798, 0f00000000;
	or.pred  	%p301, %p299, %p300;
	@%p301 bra 	$L__BB0_202;
	ld.param.u64 	%rd624, [_ZN7Auaoalg14gemm_kernel_v2ILi64ELi8EEEvPKfS2_Pfiii_param_1];
	mov.u32 	%r2186, %ctaid.x;
	shl.b32 	%r2187, %r2186, 6;
	mov.u32 	%r2188, %tid.x;
	shl.b32 	%r2189, %r2188, 3;
	add.s32 	%r2190, %r2187, %r2189;
	cvt.u64.u32 	%rd439, %r2190;
	cvt.s64.s32 	%rd440, %r14;
	add.s64 	%rd441, %rd439, %rd440;
	cvta.to.global.u64 	%rd442, %rd624;
	shl.b64 	%rd443, %rd441, 2;
	add.s64 	%rd444, %rd442, %rd443;
	ld.global.nc.f32 	%f5798, [%rd444+4];
$L__BB0_202:
	ld.param.u32 	%r3263, [_ZN7Auaoalg14gemm_kernel_v2ILi64ELi8EEEvPKfS2_Pfiii_param_5];
	ld.param.u32 	%r2900, [_ZN7Auaoalg14gemm_kernel_v2ILi64ELi8EEEvPKfS2_Pfiii_param_3];
	shl.b32 	%r2191, %r3293, 6;
	mov.u32 	%r2192, %tid.x;
	shl.b32 	%r2193, %r2192, 3;
	add.s32 	%r2194, %r2191, %r2193;
	add.s32 	%r2196, %r2194, 2;
	setp.ge.s32 	%p302, %r2196, %r3263;
	mov.u32 	%r2197, %ctaid.y;
	shl.b32 	%r2198, %r2197, 6;
	mov.u32 	%r2199, %tid.y;
	shl.b32 	%r2200, %r2199, 3;
	add.s32 	%r2201, %r2198, %r2200;
	or.b32  	%r2202, %r2201, 6;
	setp.ge.s32 	%p303, %r2202, %r2900;
	shl.b32 	%r2203, %r2199, 11;
	mov.u32 	%r2204, _ZZN7Auaoalg14gemm_kernel_v2ILi64ELi8EEEvPKfS2_PfiiiE2Bs;
	add.s32 	%r2205, %r2204, %r2203;
	shl.b32 	%r2206, %r2192, 5;
	add.s32 	%r2207, %r2205, %r2206;
	st.shared.f32 	[%r2207+1540], %f5798;
	mov.f32 	%f5799, 0f00000000;
	or.pred  	%p304, %p303, %p302;
	@%p304 bra 	$L__BB0_204;
	ld.global.nc.f32 	%f5799, [%rd4+8];
$L__BB0_204:
	ld.param.u32 	%r3264, [_ZN7Auaoalg14gemm_kernel_v2ILi64ELi8EEEvPKfS2_Pfiii_param_5];
	ld.param.u32 	%r3056, [_ZN7Auaoalg14gemm_kernel_v2ILi64ELi8EEEvPKfS2_Pfiii_param_4];
	shl.b32 	%r2208, %r3293, 6;
	mov.u32 	%r2209, %tid.y;
	shl.b32 	%r2210, %r2209, 3;
	add.s32 	%r2211, %r2208, %r2210;
	or.b32  	%r2212, %r2211, 6;
	setp.ge.s32 	%p305, %r2212, %r3264;
	mov.u32 	%r2213, %ctaid.x;
	shl.b32 	%r2214, %r2213, 6;
	mov.u32 	%r2215, %tid.x;
	shl.b32 	%r2216, %r2215, 3;
	add.s32 	%r2217, %r2214, %r2216;
	add.s32 	%r2219, %r2217, 2;
	setp.ge.s32 	%p306, %r2219, %r3056;
	shl.b32 	%r2220, %r2209, 11;
	mov.u32 	%r2221, _ZZN7Auaoalg14gemm_kernel_v2ILi64ELi8EEEvPKfS2_PfiiiE2As;
	add.s32 	%r2222, %r2221, %r2220;
	shl.b32 	%r2223, %r2215, 5;
	add.s32 	%r2224, %r2222, %r2223;
	st.shared.f32 	[%r2224+1544], %f5799;
	mov.f32 	%f5800, 0f00000000;
	or.pred  	%p307, %p305, %p306;
	@%p307 bra 	$L__BB0_206;
	ld.param.u64 	%rd625, [_ZN7Auaoalg14gemm_kernel_v2ILi64ELi8EEEvPKfS2_Pfiii_param_1];
	mov.u32 	%r2225, %ctaid.x;
	shl.b32 	%r2226, %r2225, 6;
	mov.u32 	%r2227, %tid.x;
	shl.b32 	%r2228, %r2227, 3;
	add.s32 	%r2229, %r2226, %r2228;
	cvt.u64.u32 	%rd445, %r2229;
	cvt.s64.s32 	%rd446, %r14;
	add.s64 	%rd447, %rd445, %rd446;
	cvta.to.global.u64 	%rd448, %rd625;
	shl.b64 	%rd449, %rd447, 2;
	add.s64 	%rd450, %rd448, %rd449;
	ld.global.nc.f32 	%f5800, [%rd450+8];
$L__BB0_206:
	ld.param.u32 	%r3265, [_ZN7Auaoalg14gemm_kernel_v2ILi64ELi8EEEvPKfS2_Pfiii_param_5];
	ld.param.u32 	%r2901, [_ZN7Auaoalg14gemm_kernel_v2ILi64ELi8EEEvPKfS2_Pfiii_param_3];
	shl.b32 	%r2230, %r3293, 6;
	mov.u32 	%r2231, %tid.x;
	shl.b32 	%r2232, %r2231, 3;
	add.s32 	%r2233, %r2230, %r2232;
	add.s32 	%r2235, %r2233, 3;
	setp.ge.s32 	%p308, %r2235, %r3265;
	mov.u32 	%r2236, %ctaid.y;
	shl.b32 	%r2237, %r2236, 6;
	mov.u32 	%r2238, %tid.y;
	shl.b32 	%r2239, %r2238, 3;
	add.s32 	%r2240, %r2237, %r2239;
	or.b32  	%r2241, %r2240, 6;
	setp.ge.s32 	%p309, %r2241, %r2901;
	shl.b32 	%r2242, %r2238, 11;
	mov.u32 	%r2243, _ZZN7Auaoalg14gemm_kernel_v2ILi64ELi8EEEvPKfS2_PfiiiE2Bs;
	add.s32 	%r2244, %r2243, %r2242;
	shl.b32 	%r2245, %r2231, 5;
	add.s32 	%r2246, %r2244, %r2245;
	st.shared.f32 	[%r2246+1544], %f5800;
	mov.f32 	%f5801, 0f00000000;
	or.pred  	%p310, %p309, %p308;
	@%p310 bra 	$L__BB0_208;
	ld.global.nc.f32 	%f5801, [%rd4+12];
$L__BB0_208:
	ld.param.u32 	%r3266, [_ZN7Auaoalg14gemm_kernel_v2ILi64ELi8EEEvPKfS2_Pfiii_param_5];
	ld.param.u32 	%r3057, [_ZN7Auaoalg14gemm_kernel_v2ILi64ELi8EEEvPKfS2_Pfiii_param_4];
	shl.b32 	%r2247, %r3293, 6;
	mov.u32 	%r2248, %tid.y;
	shl.b32 	%r2249, %r2248, 3;
	add.s32 	%r2250, %r2247, %r2249;
	or.b32  	%r2251, %r2250, 6;
	setp.ge.s32 	%p311, %r2251, %r3266;
	mov.u32 	%r2252, %ctaid.x;
	shl.b32 	%r2253, %r2252, 6;
	mov.u32 	%r2254, %tid.x;
	shl.b32 	%r2255, %r2254, 3;
	add.s32 	%r2256, %r2253, %r2255;
	add.s32 	%r2258, %r2256, 3;
	setp.ge.s32 	%p312, %r2258, %r3057;
	shl.b32 	%r2259, %r2248, 11;
	mov.u32 	%r2260, _ZZN7Auaoalg14gemm_kernel_v2ILi64ELi8EEEvPKfS2_PfiiiE2As;
	add.s32 	%r2261, %r2260, %r2259;
	shl.b32 	%r2262, %r2254, 5;
	add.s32 	%r2263, %r2261, %r2262;
	st.shared.f32 	[%r2263+1548], %f5801;
	mov.f32 	%f5802, 0f00000000;
	or.pred  	%p313, %p311, %p312;
	@%p313 bra 	$L__BB0_210;
	ld.param.u64 	%rd626, [_ZN7Auaoalg14gemm_kernel_v2ILi64ELi8EEEvPKfS2_Pfiii_param_1];
	mov.u32 	%r2264, %ctaid.x;
	shl.b32 	%r2265, %r2264, 6;
	mov.u32 	%r2266, %tid.x;
	shl.b32 	%r2267, %r2266, 3;
	add.s32 	%r2268, %r2265, %r2267;
	cvt.u64.u32 	%rd451, %r2268;
	cvt.s64.s32 	%rd452, %r14;
	add.s64 	%rd453, %rd451, %rd452;
	cvta.to.global.u64 	%rd454, %rd626;
	shl.b64 	%rd455, %rd453, 2;
	add.s64 	%rd456, %rd454, %rd455;
	ld.global.nc.f32 	%f5802, [%rd456+12];
$L__BB0_210:
	ld.param.u32 	%r3267, [_ZN7Auaoalg14gemm_kernel_v2ILi64ELi8EEEvPKfS2_Pfiii_param_5];
	ld.param.u32 	%r2902, [_ZN7Auaoalg14gemm_kernel_v2ILi64ELi8EEEvPKfS2_Pfiii_param_3];
	shl.b32 	%r2269, %r3293, 6;
	mov.u32 	%r2270, %tid.x;
	shl.b32 	%r2271, %r2270, 3;
	add.s32 	%r2272, %r2269, %r2271;
	add.s32 	%r2274, %r2272, 4;
	setp.ge.s32 	%p314, %r2274, %r3267;
	mov.u32 	%r2275, %ctaid.y;
	shl.b32 	%r2276, %r2275, 6;
	mov.u32 	%r2277, %tid.y;
	shl.b32 	%r2278, %r2277, 3;
	add.s32 	%r2279, %r2276, %r2278;
	or.b32  	%r2280, %r2279, 6;
	setp.ge.s32 	%p315, %r2280, %r2902;
	shl.b32 	%r2281, %r2277, 11;
	mov.u32 	%r2282, _ZZN7Auaoalg14gemm_kernel_v2ILi64ELi8EEEvPKfS2_PfiiiE2Bs;
	add.s32 	%r2283, %r2282, %r2281;
	shl.b32 	%r2284, %r2270, 5;
	add.s32 	%r2285, %r2283, %r2284;
	st.shared.f32 	[%r2285+1548], %f5802;
	mov.f32 	%f5803, 0f00000000;
	or.pred  	%p316, %p315, %p314;
	@%p316 bra 	$L__BB0_212;
	ld.global.nc.f32 	%f5803, [%rd4+16];
$L__BB0_212:
	ld.param.u32 	%r3268, [_ZN7Auaoalg14gemm_kernel_v2ILi64ELi8EEEvPKfS2_Pfiii_param_5];
	ld.param.u32 	%r3058, [_ZN7Auaoalg14gemm_kernel_v2ILi64ELi8EEEvPKfS2_Pfiii_param_4];
	shl.b32 	%r2286, %r3293, 6;
	mov.u32 	%r2287, %tid.y;
	shl.b32 	%r2288, %r2287, 3;
	add.s32 	%r2289, %r2286, %r2288;
	or.b32  	%r2290, %r2289, 6;
	setp.ge.s32 	%p317, %r2290, %r3268;
	mov.u32 	%r2291, %ctaid.x;
	shl.b32 	%r2292, %r2291, 6;
	mov.u32 	%r2293, %tid.x;
	shl.b32 	%r2294, %r2293, 3;
	add.s32 	%r2295, %r2292, %r2294;
	add.s32 	%r2297, %r2295, 4;
	setp.ge.s32 	%p318, %r2297, %r3058;
	shl.b32 	%r2298, %r2287, 11;
	mov.u32 	%r2299, _ZZN7Auaoalg14gemm_kernel_v2ILi64ELi8EEEvPKfS2_PfiiiE2As;
	add.s32 	%r2300, %r2299, %r2298;
	shl.b32 	%r2301, %r2293, 5;
	add.s32 	%r2302, %r2300, %r2301;
	st.shared.f32 	[%r2302+1552], %f5803;
	mov.f32 	%f5804, 0f00000000;
	or.pred  	%p319, %p317, %p318;
	@%p319 bra 	$L__BB0_214;
	ld.param.u64 	%rd627, [_ZN7Auaoalg14gemm_kernel_v2ILi64ELi8EEEvPKfS2_Pfiii_param_1];
	mov.u32 	%r2303, %ctaid.x;
	shl.b32 	%r2304, %r2303, 6;
	mov.u32 	%r2305, %tid.x;
	shl.b32 	%r2306, %r2305, 3;
	add.s32 	%r2307, %r2304, %r2306;
	cvt.u64.u32 	%rd457, %r2307;
	cvt.s64.s32 	%rd458, %r14;
	add.s64 	%rd459, %rd457, %rd458;
	cvta.to.global.u64 	%rd460, %rd627;
	shl.b64 	%rd461, %rd459, 2;
	add.s64 	%rd462, %rd460, %rd461;
	ld.global.nc.f32 	%f5804, [%rd462+16];
$L__BB0_214:
	ld.param.u32 	%r3269, [_ZN7Auaoalg14gemm_kernel_v2ILi64ELi8EEEvPKfS2_Pfiii_param_5];
	ld.param.u32 	%r2903, [_ZN7Auaoalg14gemm_kernel_v2ILi64ELi8EEEvPKfS2_Pfiii_param_3];
	shl.b32 	%r2308, %r3293, 6;
	mov.u32 	%r2309, %tid.x;
	shl.b32 	%r2310, %r2309, 3;
	add.s32 	%r2311, %r2308, %r2310;
	add.s32 	%r2313, %r2311, 5;
	setp.ge.s32 	%p320, %r2313, %r3269;
	mov.u32 	%r2314, %ctaid.y;
	shl.b32 	%r2315, %r2314, 6;
	mov.u32 	%r2316, %tid.y;
	shl.b32 	%r2317, %r2316, 3;
	add.s32 	%r2318, %r2315, %r2317;
	or.b32  	%r2319, %r2318, 6;
	setp.ge.s32 	%p321, %r2319, %r2903;
	shl.b32 	%r2320, %r2316, 11;
	mov.u32 	%r2321, _ZZN7Auaoalg14gemm_kernel_v2ILi64ELi8EEEvPKfS2_PfiiiE2Bs;
	add.s32 	%r2322, %r2321, %r2320;
	shl.b32 	%r2323, %r2309, 5;
	add.s32 	%r2324, %r2322, %r2323;
	st.shared.f32 	[%r2324+1552], %f5804;
	mov.f32 	%f5805, 0f00000000;
	or.pred  	%p322, %p321, %p320;
	@%p322 bra 	$L__BB0_216;
	ld.global.nc.f32 	%f5805, [%rd4+20];
$L__BB0_216:
	ld.param.u32 	%r3270, [_ZN7Auaoalg14gemm_kernel_v2ILi64ELi8EEEvPKfS2_Pfiii_param_5];
	ld.param.u32 	%r3059, [_ZN7Auaoalg14gemm_kernel_v2ILi64ELi8EEEvPKfS2_Pfiii_param_4];
	shl.b32 	%r2325, %r3293, 6;
	mov.u32 	%r2326, %tid.y;
	shl.b32 	%r2327, %r2326, 3;
	add.s32 	%r2328, %r2325, %r2327;
	or.b32  	%r2329, %r2328, 6;
	setp.ge.s32 	%p323, %r2329, %r3270;
	mov.u32 	%r2330, %ctaid.x;
	shl.b32 	%r2331, %r2330, 6;
	mov.u32 	%r2332, %tid.x;
	shl.b32 	%r2333, %r2332, 3;
	add.s32 	%r2334, %r2331, %r2333;
	add.s32 	%r2336, %r2334, 5;
	setp.ge.s32 	%p324, %r2336, %r3059;
	shl.b32 	%r2337, %r2326, 11;
	mov.u32 	%r2338, _ZZN7Auaoalg14gemm_kernel_v2ILi64ELi8EEEvPKfS2_PfiiiE2As;
	add.s32 	%r2339, %r2338, %r2337;
	shl.b32 	%r2340, %r2332, 5;
	add.s32 	%r2341, %r2339, %r2340;
	st.shared.f32 	[%r2341+1556], %f5805;
	mov.f32 	%f5806, 0f00000000;
	or.pred  	%p325, %p323, %p324;
	@%p325 bra 	$L__BB0_218;
	ld.param.u64 	%rd628, [_ZN7Auaoalg14gemm_kernel_v2ILi64ELi8EEEvPKfS2_Pfiii_param_1];
	mov.u32 	%r2342, %ctaid.x;
	shl.b32 	%r2343, %r2342, 6;
	mov.u32 	%r2344, %tid.x;
	shl.b32 	%r2345, %r2344, 3;
	add.s32 	%r2346, %r2343, %r2345;
	cvt.u64.u32 	%rd463, %r2346;
	cvt.s64.s32 	%rd464, %r14;
	add.s64 	%rd465, %rd463, %rd464;
	cvta.to.global.u64 	%rd466, %rd628;
	shl.b64 	%rd467, %rd465, 2;
	add.s64 	%rd468, %rd466, %rd467;
	ld.global.nc.f32 	%f5806, [%rd468+20];
$L__BB0_218:
	ld.param.u32 	%r3271, [_ZN7Auaoalg14gemm_kernel_v2ILi64ELi8EEEvPKfS2_Pfiii_param_5];
	ld.param.u32 	%r2904, [_ZN7Auaoalg14gemm_kernel_v2ILi64ELi8EEEvPKfS2_Pfiii_param_3];
	shl.b32 	%r2347, %r3293, 6;
	mov.u32 	%r2348, %tid.x;
	shl.b32 	%r2349, %r2348, 3;
	add.s32 	%r2350, %r2347, %r2349;
	add.s32 	%r2352, %r2350, 6;
	setp.ge.s32 	%p326, %r2352, %r3271;
	mov.u32 	%r2353, %ctaid.y;
	shl.b32 	%r2354, %r2353, 6;
	mov.u32 	%r2355, %tid.y;
	shl.b32 	%r2356, %r2355, 3;
	add.s32 	%r2357, %r2354, %r2356;
	or.b32  	%r2358, %r2357, 6;
	setp.ge.s32 	%p327, %r2358, %r2904;
	shl.b32 	%r2359, %r2355, 11;
	mov.u32 	%r2360, _ZZN7Auaoalg14gemm_kernel_v2ILi64ELi8EEEvPKfS2_PfiiiE2Bs;
	add.s32 	%r2361, %r2360, %r2359;
	shl.b32 	%r2362, %r2348, 5;
	add.s32 	%r2363, %r2361, %r2362;
	st.shared.f32 	[%r2363+1556], %f5806;
	mov.f32 	%f5807, 0f00000000;
	or.pred  	%p328, %p327, %p326;
	@%p328 bra 	$L__BB0_220;
	ld.global.nc.f32 	%f5807, [%rd4+24];
$L__BB0_220:
	ld.param.u32 	%r3272, [_ZN7Auaoalg14gemm_kernel_v2ILi64ELi8EEEvPKfS2_Pfiii_param_5];
	ld.param.u32 	%r3060, [_ZN7Auaoalg14gemm_kernel_v2ILi64ELi8EEEvPKfS2_Pfiii_param_4];
	shl.b32 	%r2364, %r3293, 6;
	mov.u32 	%r2365, %tid.y;
	shl.b32 	%r2366, %r2365, 3;
	add.s32 	%r2367, %r2364, %r2366;
	or.b32  	%r2368, %r2367, 6;
	setp.ge.s32 	%p329, %r2368, %r3272;
	mov.u32 	%r2369, %ctaid.x;
	shl.b32 	%r2370, %r2369, 6;
	mov.u32 	%r2371, %tid.x;
	shl.b32 	%r2372, %r2371, 3;
	add.s32 	%r2373, %r2370, %r2372;
	add.s32 	%r2375, %r2373, 6;
	setp.ge.s32 	%p330, %r2375, %r3060;
	shl.b32 	%r2376, %r2365, 11;
	mov.u32 	%r2377, _ZZN7Auaoalg14gemm_kernel_v2ILi64ELi8EEEvPKfS2_PfiiiE2As;
	add.s32 	%r2378, %r2377, %r2376;
	shl.b32 	%r2379, %r2371, 5;
	add.s32 	%r2380, %r2378, %r2379;
	st.shared.f32 	[%r2380+1560], %f5807;
	mov.f32 	%f5808, 0f00000000;
	or.pred  	%p331, %p329, %p330;
	@%p331 bra 	$L__BB0_222;
	ld.param.u64 	%rd629, [_ZN7Auaoalg14gemm_kernel_v2ILi64ELi8EEEvPKfS2_Pfiii_param_1];
	mov.u32 	%r2381, %ctaid.x;
	shl.b32 	%r2382, %r2381, 6;
	mov.u32 	%r2383, %tid.x;
	shl.b32 	%r2384, %r2383, 3;
	add.s32 	%r2385, %r2382, %r2384;
	cvt.u64.u32 	%rd469, %r2385;
	cvt.s64.s32 	%rd470, %r14;
	add.s64 	%rd471, %rd469, %rd470;
	cvta.to.global.u64 	%rd472, %rd629;
	shl.b64 	%rd473, %rd471, 2;
	add.s64 	%rd474, %rd472, %rd473;
	ld.global.nc.f32 	%f5808, [%rd474+24];
$L__BB0_222:
	ld.param.u32 	%r3273, [_ZN7Auaoalg14gemm_kernel_v2ILi64ELi8EEEvPKfS2_Pfiii_param_5];
	ld.param.u32 	%r2905, [_ZN7Auaoalg14gemm_kernel_v2ILi64ELi8EEEvPKfS2_Pfiii_param_3];
	shl.b32 	%r2386, %r3293, 6;
	mov.u32 	%r2387, %tid.x;
	shl.b32 	%r2388, %r2387, 3;
	add.s32 	%r2389, %r2386, %r2388;
	add.s32 	%r2391, %r2389, 7;
	setp.ge.s32 	%p332, %r2391, %r3273;
	mov.u32 	%r2392, %ctaid.y;
	shl.b32 	%r2393, %r2392, 6;
	mov.u32 	%r2394, %tid.y;
	shl.b32 	%r2395, %r2394, 3;
	add.s32 	%r2396, %r2393, %r2395;
	or.b32  	%r2397, %r2396, 6;
	setp.ge.s32 	%p333, %r2397, %r2905;
	shl.b32 	%r2398, %r2394, 11;
	mov.u32 	%r2399, _ZZN7Auaoalg14gemm_kernel_v2ILi64ELi8EEEvPKfS2_PfiiiE2Bs;
	add.s32 	%r2400, %r2399, %r2398;
	shl.b32 	%r2401, %r2387, 5;
	add.s32 	%r2402, %r2400, %r2401;
	st.shared.f32 	[%r2402+1560], %f5808;
	mov.f32 	%f5809, 0f00000000;
	or.pred  	%p334, %p333, %p332;
	@%p334 bra 	$L__BB0_224;
	ld.global.nc.f32 	%f5809, [%rd4+28];
$L__BB0_224:
	ld.param.u32 	%r3274, [_ZN7Auaoalg14gemm_kernel_v2ILi64ELi8EEEvPKfS2_Pfiii_param_5];
	ld.param.u32 	%r3061, [_ZN7Auaoalg14gemm_kernel_v2ILi64ELi8EEEvPKfS2_Pfiii_param_4];
	mov.u32 	%r2404, %tid.y;
	shl.b32 	%r2405, %r2404, 3;
	add.s32 	%r2406, %r2386, %r2405;
	or.b32  	%r2407, %r2406, 6;
	setp.ge.s32 	%p335, %r2407, %r3274;
	mov.u32 	%r2408, %ctaid.x;
	shl.b32 	%r2409, %r2408, 6;
	mov.u32 	%r2410, %tid.x;
	shl.b32 	%r2411, %r2410, 3;
	add.s32 	%r2412, %r2409, %r2411;
	add.s32 	%r2413, %r2412, 7;
	setp.ge.s32 	%p336, %r2413, %r3061;
	shl.b32 	%r2414, %r2404, 11;
	mov.u32 	%r2415, _ZZN7Auaoalg14gemm_kernel_v2ILi64ELi8EEEvPKfS2_PfiiiE2As;
	add.s32 	%r2416, %r2415, %r2414;
	shl.b32 	%r2417, %r2410, 5;
	add.s32 	%r2418, %r2416, %r2417;
	st.shared.f32 	[%r2418+1564], %f5809;
	mov.f32 	%f5810, 0f00000000;
	or.pred  	%p337, %p335, %p336;
	@%p337 bra 	$L__BB0_226;
	ld.param.u64 	%rd630, [_ZN7Auaoalg14gemm_kernel_v2ILi64ELi8EEEvPKfS2_Pfiii_param_1];
	cvt.u64.u32 	%rd475, %r2412;
	cvt.s64.s32 	%rd476, %r14;
	add.s64 	%rd477, %rd475, %rd476;
	cvta.to.global.u64 	%rd478, %rd630;
	shl.b64 	%rd479, %rd477, 2;
	add.s64 	%rd480, %rd478, %rd479;
	ld.global.nc.f32 	%f5810, [%rd480+28];
$L__BB0_226:
	ld.param.u32 	%r3275, [_ZN7Auaoalg14gemm_kernel_v2ILi64ELi8EEEvPKfS2_Pfiii_param_5];
	ld.param.u32 	%r3062, [_ZN7Auaoalg14gemm_kernel_v2ILi64ELi8EEEvPKfS2_Pfiii_param_4];
	ld.param.u32 	%r2906, [_ZN7Auaoalg14gemm_kernel_v2ILi64ELi8EEEvPKfS2_Pfiii_param_3];
	shl.b32 	%r2419, %r3293, 6;
	mov.u32 	%r2420, %tid.x;
	shl.b32 	%r2421, %r2420, 3;
	add.s32 	%r2422, %r2419, %r2421;
	setp.ge.s32 	%p338, %r2422, %r3275;
	mov.u32 	%r2424, %ctaid.y;
	shl.b32 	%r2425, %r2424, 6;
	mov.u32 	%r2426, %tid.y;
	shl.b32 	%r2427, %r2426, 3;
	add.s32 	%r2428, %r2425, %r2427;
	or.b32  	%r2429, %r2428, 7;
	setp.ge.s32 	%p339, %r2429, %r2906;
	shl.b32 	%r2430, %r2426, 11;
	mov.u32 	%r2431, _ZZN7Auaoalg14gemm_kernel_v2ILi64ELi8EEEvPKfS2_PfiiiE2Bs;
	add.s32 	%r2432, %r2431, %r2430;
	shl.b32 	%r2433, %r2420, 5;
	add.s32 	%r2434, %r2432, %r2433;
	st.shared.f32 	[%r2434+1564], %f5810;
	add.s32 	%r16, %r14, %r3062;
	mov.f32 	%f5811, 0f00000000;
	or.pred  	%p340, %p339, %p338;
	@%p340 bra 	$L__BB0_228;
	ld.param.u32 	%r3276, [_ZN7Auaoalg14gemm_kernel_v2ILi64ELi8EEEvPKfS2_Pfiii_param_5];
	ld.param.u64 	%rd573, [_ZN7Auaoalg14gemm_kernel_v2ILi64ELi8EEEvPKfS2_Pfiii_param_0];
	mov.u32 	%r2437, %tid.y;
	shl.b32 	%r2438, %r2437, 3;
	add.s32 	%r2439, %r2425, %r2438;
	mad.lo.s32 	%r2440, %r2439, %r3276, %r3276;
	add.s32 	%r2441, %r2440, %r3276;
	add.s32 	%r2442, %r2441, %r3276;
	add.s32 	%r2443, %r2442, %r3276;
	add.s32 	%r2444, %r2443, %r3276;
	add.s32 	%r2445, %r2444, %r3276;
	add.s32 	%r2446, %r2445, %r3276;
	mov.u32 	%r2448, %tid.x;
	shl.b32 	%r2449, %r2448, 3;
	add.s32 	%r2450, %r2419, %r2449;
	add.s32 	%r2451, %r2450, %r2446;
	cvta.to.global.u64 	%rd481, %rd573;
	mul.wide.u32 	%rd482, %r2451, 4;
	add.s64 	%rd483, %rd481, %rd482;
	ld.global.nc.f32 	%f5811, [%rd483];
$L__BB0_228:
	ld.param.u32 	%r3277, [_ZN7Auaoalg14gemm_kernel_v2ILi64ELi8EEEvPKfS2_Pfiii_param_5];
	ld.param.u32 	%r3063, [_ZN7Auaoalg14gemm_kernel_v2ILi64ELi8EEEvPKfS2_Pfiii_param_4];
	mov.u32 	%r2453, %tid.y;
	shl.b32 	%r2454, %r2453, 3;
	add.s32 	%r2455, %r2419, %r2454;
	or.b32  	%r2456, %r2455, 7;
	setp.ge.s32 	%p341, %r2456, %r3277;
	mov.u32 	%r2457, %ctaid.x;
	shl.b32 	%r2458, %r2457, 6;
	mov.u32 	%r2459, %tid.x;
	shl.b32 	%r2460, %r2459, 3;
	add.s32 	%r2461, %r2458, %r2460;
	setp.ge.s32 	%p342, %r2461, %r3063;
	shl.b32 	%r2463, %r2453, 11;
	mov.u32 	%r2464, _ZZN7Auaoalg14gemm_kernel_v2ILi64ELi8EEEvPKfS2_PfiiiE2As;
	add.s32 	%r2465, %r2464, %r2463;
	shl.b32 	%r2466, %r2459, 5;
	add.s32 	%r2467, %r2465, %r2466;
	st.shared.f32 	[%r2467+1792], %f5811;
	mov.f32 	%f5812, 0f00000000;
	or.pred  	%p343, %p341, %p342;
	@%p343 bra 	$L__BB0_230;
	ld.param.u64 	%rd631, [_ZN7Auaoalg14gemm_kernel_v2ILi64ELi8EEEvPKfS2_Pfiii_param_1];
	shl.b32 	%r2471, %r2459, 3;
	add.s32 	%r2472, %r2458, %r2471;
	add.s32 	%r2473, %r2472, %r16;
	cvta.to.global.u64 	%rd484, %rd631;
	mul.wide.s32 	%rd485, %r2473, 4;
	add.s64 	%rd486, %rd484, %rd485;
	ld.global.nc.f32 	%f5812, [%rd486];
$L__BB0_230:
	ld.param.u32 	%r3278, [_ZN7Auaoalg14gemm_kernel_v2ILi64ELi8EEEvPKfS2_Pfiii_param_5];
	ld.param.u32 	%r2907, [_ZN7Auaoalg14gemm_kernel_v2ILi64ELi8EEEvPKfS2_Pfiii_param_3];
	ld.param.u64 	%rd574, [_ZN7Auaoalg14gemm_kernel_v2ILi64ELi8EEEvPKfS2_Pfiii_param_0];
	shl.b32 	%r2474, %r3293, 6;
	mov.u32 	%r2475, %tid.x;
	shl.b32 	%r2476, %r2475, 3;
	add.s32 	%r2477, %r2474, %r2476;
	add.s32 	%r2479, %r2477, 1;
	setp.ge.s32 	%p344, %r2479, %r3278;
	mov.u32 	%r2480, %ctaid.y;
	shl.b32 	%r2481, %r2480, 6;
	mov.u32 	%r2482, %tid.y;
	shl.b32 	%r2483, %r2482, 3;
	add.s32 	%r2484, %r2481, %r2483;
	or.b32  	%r2485, %r2484, 7;
	setp.ge.s32 	%p345, %r2485, %r2907;
	shl.b32 	%r2486, %r2482, 11;
	mov.u32 	%r2487, _ZZN7Auaoalg14gemm_kernel_v2ILi64ELi8EEEvPKfS2_PfiiiE2Bs;
	add.s32 	%r2488, %r2487, %r2486;
	shl.b32 	%r2489, %r2475, 5;
	add.s32 	%r2490, %r2488, %r2489;
	st.shared.f32 	[%r2490+1792], %f5812;
	mad.lo.s32 	%r2491, %r2484, %r3278, %r3278;
	add.s32 	%r2492, %r2491, %r3278;
	add.s32 	%r2493, %r2492, %r3278;
	add.s32 	%r2494, %r2493, %r3278;
	add.s32 	%r2495, %r2494, %r3278;
	add.s32 	%r2496, %r2495, %r3278;
	add.s32 	%r2497, %r2496, %r3278;
	cvt.u64.u32 	%rd487, %r2497;
	cvt.u64.u32 	%rd488, %r2477;
	add.s64 	%rd489, %rd488, %rd487;
	cvta.to.global.u64 	%rd490, %rd574;
	shl.b64 	%rd491, %rd489, 2;
	add.s64 	%rd5, %rd490, %rd491;
	mov.f32 	%f5813, 0f00000000;
	or.pred  	%p346, %p345, %p344;
	@%p346 bra 	$L__BB0_232;
	ld.global.nc.f32 	%f5813, [%rd5+4];
$L__BB0_232:
	ld.param.u32 	%r3279, [_ZN7Auaoalg14gemm_kernel_v2ILi64ELi8EEEvPKfS2_Pfiii_param_5];
	ld.param.u32 	%r3064, [_ZN7Auaoalg14gemm_kernel_v2ILi64ELi8EEEvPKfS2_Pfiii_param_4];
	ld.param.u64 	%rd632, [_ZN7Auaoalg14gemm_kernel_v2ILi64ELi8EEEvPKfS2_Pfiii_param_1];
	shl.b32 	%r2498, %r3293, 6;
	mov.u32 	%r2499, %tid.y;
	shl.b32 	%r2500, %r2499, 3;
	add.s32 	%r2501, %r2498, %r2500;
	or.b32  	%r2502, %r2501, 7;
	setp.ge.s32 	%p347, %r2502, %r3279;
	mov.u32 	%r2503, %ctaid.x;
	shl.b32 	%r2504, %r2503, 6;
	mov.u32 	%r2505, %tid.x;
	shl.b32 	%r2506, %r2505, 3;
	add.s32 	%r2507, %r2504, %r2506;
	add.s32 	%r2509, %r2507, 1;
	setp.ge.s32 	%p348, %r2509, %r3064;
	shl.b32 	%r2510, %r2499, 11;
	mov.u32 	%r2511, _ZZN7Auaoalg14gemm_kernel_v2ILi64ELi8EEEvPKfS2_PfiiiE2As;
	add.s32 	%r2512, %r2511, %r2510;
	shl.b32 	%r2513, %r2505, 5;
	add.s32 	%r2514, %r2512, %r2513;
	st.shared.f32 	[%r2514+1796], %f5813;
	cvt.s64.s32 	%rd492, %r16;
	cvt.u64.u32 	%rd493, %r2507;
	add.s64 	%rd494, %rd493, %rd492;
	cvta.to.global.u64 	%rd495, %rd632;
	shl.b64 	%rd496, %rd494, 2;
	add.s64 	%rd6, %rd495, %rd496;
	mov.f32 	%f5814, 0f00000000;
	or.pred  	%p349, %p347, %p348;
	@%p349 bra 	$L__BB0_234;
	ld.global.nc.f32 	%f5814, [%rd6+4];
$L__BB0_234:
	ld.param.u32 	%r3280, [_ZN7Auaoalg14gemm_kernel_v2ILi64ELi8EEEvPKfS2_Pfiii_param_5];
	ld.param.u32 	%r2908, [_ZN7Auaoalg14gemm_kernel_v2ILi64ELi8EEEvPKfS2_Pfiii_param_3];
	shl.b32 	%r2515, %r3293, 6;
	mov.u32 	%r2516, %tid.x;
	shl.b32 	%r2517, %r2516, 3;
	add.s32 	%r2518, %r2515, %r2517;
	add.s32 	%r2520, %r2518, 2;
	setp.ge.s32 	%p350, %r2520, %r3280;
	mov.u32 	%r2521, %ctaid.y;
	shl.b32 	%r2522, %r2521, 6;
	mov.u32 	%r2523, %tid.y;
	shl.b32 	%r2524, %r2523, 3;
	add.s32 	%r2525, %r2522, %r2524;
	or.b32  	%r2526, %r2525, 7;
	setp.ge.s32 	%p351, %r2526, %r2908;
	shl.b32 	%r2527, %r2523, 11;
	mov.u32 	%r2528, _ZZN7Auaoalg14gemm_kernel_v2ILi64ELi8EEEvPKfS2_PfiiiE2Bs;
	add.s32 	%r2529, %r2528, %r2527;
	shl.b32 	%r2530, %r2516, 5;
	add.s32 	%r2531, %r2529, %r2530;
	st.shared.f32 	[%r2531+1796], %f5814;
	mov.f32 	%f5815, 0f00000000;
	or.pred  	%p352, %p351, %p350;
	@%p352 bra 	$L__BB0_236;
	ld.global.nc.f32 	%f5815, [%rd5+8];
$L__BB0_236:
	ld.param.u32 	%r3281, [_ZN7Auaoalg14gemm_kernel_v2ILi64ELi8EEEvPKfS2_Pfiii_param_5];
	ld.param.u32 	%r3065, [_ZN7Auaoalg14gemm_kernel_v2ILi64ELi8EEEvPKfS2_Pfiii_param_4];
	shl.b32 	%r2532, %r3293, 6;
	mov.u32 	%r2533, %tid.y;
	shl.b32 	%r2534, %r2533, 3;
	add.s32 	%r2535, %r2532, %r2534;
	or.b32  	%r2536, %r2535, 7;
	setp.ge.s32 	%p353, %r2536, %r3281;
	mov.u32 	%r2537, %ctaid.x;
	shl.b32 	%r2538, %r2537, 6;
	mov.u32 	%r2539, %tid.x;
	shl.b32 	%r2540, %r2539, 3;
	add.s32 	%r2541, %r2538, %r2540;
	add.s32 	%r2543, %r2541, 2;
	setp.ge.s32 	%p354, %r2543, %r3065;
	shl.b32 	%r2544, %r2533, 11;
	mov.u32 	%r2545, _ZZN7Auaoalg14gemm_kernel_v2ILi64ELi8EEEvPKfS2_PfiiiE2As;
	add.s32 	%r2546, %r2545, %r2544;
	shl.b32 	%r2547, %r2539, 5;
	add.s32 	%r2548, %r2546, %r2547;
	st.shared.f32 	[%r2548+1800], %f5815;
	mov.f32 	%f5816, 0f00000000;
	or.pred  	%p355, %p353, %p354;
	@%p355 bra 	$L__BB0_238;
	ld.global.nc.f32 	%f5816, [%rd6+8];
$L__BB0_238:
	ld.param.u32 	%r3282, [_ZN7Auaoalg14gemm_kernel_v2ILi64ELi8EEEvPKfS2_Pfiii_param_5];
	ld.param.u32 	%r2909, [_ZN7Auaoalg14gemm_kernel_v2ILi64ELi8EEEvPKfS2_Pfiii_param_3];
	shl.b32 	%r2549, %r3293, 6;
	mov.u32 	%r2550, %tid.x;
	shl.b32 	%r2551, %r2550, 3;
	add.s32 	%r2552, %r2549, %r2551;
	add.s32 	%r2554, %r2552, 3;
	setp.ge.s32 	%p356, %r2554, %r3282;
	mov.u32 	%r2555, %ctaid.y;
	shl.b32 	%r2556, %r2555, 6;
	mov.u32 	%r2557, %tid.y;
	shl.b32 	%r2558, %r2557, 3;
	add.s32 	%r2559, %r2556, %r2558;
	or.b32  	%r2560, %r2559, 7;
	setp.ge.s32 	%p357, %r2560, %r2909;
	shl.b32 	%r2561, %r2557, 11;
	mov.u32 	%r2562, _ZZN7Auaoalg14gemm_kernel_v2ILi64ELi8EEEvPKfS2_PfiiiE2Bs;
	add.s32 	%r2563, %r2562, %r2561;
	shl.b32 	%r2564, %r2550, 5;
	add.s32 	%r2565, %r2563, %r2564;
	st.shared.f32 	[%r2565+1800], %f5816;
	mov.f32 	%f5817, 0f00000000;
	or.pred  	%p358, %p357, %p356;
	@%p358 bra 	$L__BB0_240;
	ld.global.nc.f32 	%f5817, [%rd5+12];
$L__BB0_240:
	ld.param.u32 	%r3283, [_ZN7Auaoalg14gemm_kernel_v2ILi64ELi8EEEvPKfS2_Pfiii_param_5];
	ld.param.u32 	%r3066, [_ZN7Auaoalg14gemm_kernel_v2ILi64ELi8EEEvPKfS2_Pfiii_param_4];
	shl.b32 	%r2566, %r3293, 6;
	mov.u32 	%r2567, %tid.y;
	shl.b32 	%r2568, %r2567, 3;
	add.s32 	%r2569, %r2566, %r2568;
	or.b32  	%r2570, %r2569, 7;
	setp.ge.s32 	%p359, %r2570, %r3283;
	mov.u32 	%r2571, %ctaid.x;
	shl.b32 	%r2572, %r2571, 6;
	mov.u32 	%r2573, %tid.x;
	shl.b32 	%r2574, %r2573, 3;
	add.s32 	%r2575, %r2572, %r2574;
	add.s32 	%r2577, %r2575, 3;
	setp.ge.s32 	%p360, %r2577, %r3066;
	shl.b32 	%r2578, %r2567, 11;
	mov.u32 	%r2579, _ZZN7Auaoalg14gemm_kernel_v2ILi64ELi8EEEvPKfS2_PfiiiE2As;
	add.s32 	%r2580, %r2579, %r2578;
	shl.b32 	%r2581, %r2573, 5;
	add.s32 	%r2582, %r2580, %r2581;
	st.shared.f32 	[%r2582+1804], %f5817;
	mov.f32 	%f5818, 0f00000000;
	or.pred  	%p361, %p359, %p360;
	@%p361 bra 	$L__BB0_242;
	ld.global.nc.f32 	%f5818, [%rd6+12];
$L__BB0_242:
	ld.param.u32 	%r3284, [_ZN7Auaoalg14gemm_kernel_v2ILi64ELi8EEEvPKfS2_Pfiii_param_5];
	ld.param.u32 	%r2910, [_ZN7Auaoalg14gemm_kernel_v2ILi64ELi8EEEvPKfS2_Pfiii_param_3];
	shl.b32 	%r2583, %r3293, 6;
	mov.u32 	%r2584, %tid.x;
	shl.b32 	%r2585, %r2584, 3;
	add.s32 	%r2586, %r2583, %r2585;
	add.s32 	%r2588, %r2586, 4;
	setp.ge.s32 	%p362, %r2588, %r3284;
	mov.u32 	%r2589, %ctaid.y;
	shl.b32 	%r2590, %r2589, 6;
	mov.u32 	%r2591, %tid.y;
	shl.b32 	%r2592, %r2591, 3;
	add.s32 	%r2593, %r2590, %r2592;
	or.b32  	%r2594, %r2593, 7;
	setp.ge.s32 	%p363, %r2594, %r2910;
	shl.b32 	%r2595, %r2591, 11;
	mov.u32 	%r2596, _ZZN7Auaoalg14gemm_kernel_v2ILi64ELi8EEEvPKfS2_PfiiiE2Bs;
	add.s32 	%r2597, %r2596, %r2595;
	shl.b32 	%r2598, %r2584, 5;
	add.s32 	%r2599, %r2597, %r2598;
	st.shared.f32 	[%r2599+1804], %f5818;
	mov.f32 	%f5819, 0f00000000;
	or.pred  	%p364, %p363, %p362;
	@%p364 bra 	$L__BB0_244;
	ld.global.nc.f32 	%f5819, [%rd5+16];
$L__BB0_244:
	ld.param.u32 	%r3285, [_ZN7Auaoalg14gemm_kernel_v2ILi64ELi8EEEvPKfS2_Pfiii_param_5];
	ld.param.u32 	%r3067, [_ZN7Auaoalg14gemm_kernel_v2ILi64ELi8EEEvPKfS2_Pfiii_param_4];
	shl.b32 	%r2600, %r3293, 6;
	mov.u32 	%r2601, %tid.y;
	shl.b32 	%r2602, %r2601, 3;
	add.s32 	%r2603, %r2600, %r2602;
	or.b32  	%r2604, %r2603, 7;
	setp.ge.s32 	%p365, %r2604, %r3285;
	mov.u32 	%r2605, %ctaid.x;
	shl.b32 	%r2606, %r2605, 6;
	mov.u32 	%r2607, %tid.x;
	shl.b32 	%r2608, %r2607, 3;
	add.s32 	%r2609, %r2606, %r2608;
	add.s32 	%r2611, %r2609, 4;
	setp.ge.s32 	%p366, %r2611, %r3067;
	shl.b32 	%r2612, %r2601, 11;
	mov.u32 	%r2613, _ZZN7Auaoalg14gemm_kernel_v2ILi64ELi8EEEvPKfS2_PfiiiE2As;
	add.s32 	%r2614, %r2613, %r2612;
	shl.b32 	%r2615, %r2607, 5;
	add.s32 	%r2616, %r2614, %r2615;
	st.shared.f32 	[%r2616+1808], %f5819;
	mov.f32 	%f5820, 0f00000000;
	or.pred  	%p367, %p365, %p366;
	@%p367 bra 	$L__BB0_246;
	ld.global.nc.f32 	%f5820, [%rd6+16];
$L__BB0_246:
	ld.param.u32 	%r3286, [_ZN7Auaoalg14gemm_kernel_v2ILi64ELi8EEEvPKfS2_Pfiii_param_5];
	ld.param.u32 	%r2911, [_ZN7Auaoalg14gemm_kernel_v2ILi64ELi8EEEvPKfS2_Pfiii_param_3];
	shl.b32 	%r2617, %r3293, 6;
	mov.u32 	%r2618, %tid.x;
	shl.b32 	%r2619, %r2618, 3;
	add.s32 	%r2620, %r2617, %r2619;
	add.s32 	%r2622, %r2620, 5;
	setp.ge.s32 	%p368, %r2622, %r3286;
	mov.u32 	%r2623, %ctaid.y;
	shl.b32 	%r2624, %r2623, 6;
	mov.u32 	%r2625, %tid.y;
	shl.b32 	%r2626, %r2625, 3;
	add.s32 	%r2627, %r2624, %r2626;
	or.b32  	%r2628, %r2627, 7;
	setp.ge.s32 	%p369, %r2628, %r2911;
	shl.b32 	%r2629, %r2625, 11;
	mov.u32 	%r2630, _ZZN7Auaoalg14gemm_kernel_v2ILi64ELi8EEEvPKfS2_PfiiiE2Bs;
	add.s32 	%r2631, %r2630, %r2629;
	shl.b32 	%r2632, %r2618, 5;
	add.s32 	%r2633, %r2631, %r2632;
	st.shared.f32 	[%r2633+1808], %f5820;
	mov.f32 	%f5821, 0f00000000;
	or.pred  	%p370, %p369, %p368;
	@%p370 bra 	$L__BB0_248;
	ld.global.nc.f32 	%f5821, [%rd5+20];
$L__BB0_248:
	ld.param.u32 	%r3287, [_ZN7Auaoalg14gemm_kernel_v2ILi64ELi8EEEvPKfS2_Pfiii_param_5];
	ld.param.u32 	%r3068, [_ZN7Auaoalg14gemm_kernel_v2ILi64ELi8EEEvPKfS2_Pfiii_param_4];
	shl.b32 	%r2634, %r3293, 6;
	mov.u32 	%r2635, %tid.y;
	shl.b32 	%r2636, %r2635, 3;
	add.s32 	%r2637, %r2634, %r2636;
	or.b32  	%r2638, %r2637, 7;
	setp.ge.s32 	%p371, %r2638, %r3287;
	mov.u32 	%r2639, %ctaid.x;
	shl.b32 	%r2640, %r2639, 6;
	mov.u32 	%r2641, %tid.x;
	shl.b32 	%r2642, %r2641, 3;
	add.s32 	%r2643, %r2640, %r2642;
	add.s32 	%r2645, %r2643, 5;
	setp.ge.s32 	%p372, %r2645, %r3068;
	shl.b32 	%r2646, %r2635, 11;
	mov.u32 	%r2647, _ZZN7Auaoalg14gemm_kernel_v2ILi64ELi8EEEvPKfS2_PfiiiE2As;
	add.s32 	%r2648, %r2647, %r2646;
	shl.b32 	%r2649, %r2641, 5;
	add.s32 	%r2650, %r2648, %r2649;
	st.shared.f32 	[%r2650+1812], %f5821;
	mov.f32 	%f5822, 0f00000000;
	or.pred  	%p373, %p371, %p372;
	@%p373 bra 	$L__BB0_250;
	ld.global.nc.f32 	%f5822, [%rd6+20];
$L__BB0_250:
	ld.param.u32 	%r3288, [_ZN7Auaoalg14gemm_kernel_v2ILi64ELi8EEEvPKfS2_Pfiii_param_5];
	ld.param.u32 	%r2912, [_ZN7Auaoalg14gemm_kernel_v2ILi64ELi8EEEvPKfS2_Pfiii_param_3];
	shl.b32 	%r2651, %r3293, 6;
	mov.u32 	%r2652, %tid.x;
	shl.b32 	%r2653, %r2652, 3;
	add.s32 	%r2654, %r2651, %r2653;
	add.s32 	%r2656, %r2654, 6;
	setp.ge.s32 	%p374, %r2656, %r3288;
	mov.u32 	%r2657, %ctaid.y;
	shl.b32 	%r2658, %r2657, 6;
	mov.u32 	%r2659, %tid.y;
	shl.b32 	%r2660, %r2659, 3;
	add.s32 	%r2661, %r2658, %r2660;
	or.b32  	%r2662, %r2661, 7;
	setp.ge.s32 	%p375, %r2662, %r2912;
	shl.b32 	%r2663, %r2659, 11;
	mov.u32 	%r2664, _ZZN7Auaoalg14gemm_kernel_v2ILi64ELi8EEEvPKfS2_PfiiiE2Bs;
	add.s32 	%r2665, %r2664, %r2663;
	shl.b32 	%r2666, %r2652, 5;
	add.s32 	%r2667, %r2665, %r2666;
	st.shared.f32 	[%r2667+1812], %f5822;
	mov.f32 	%f5823, 0f00000000;
	or.pred  	%p376, %p375, %p374;
	@%p376 bra 	$L__BB0_252;
	ld.global.nc.f32 	%f5823, [%rd5+24];
$L__BB0_252:
	ld.param.u32 	%r3289, [_ZN7Auaoalg14gemm_kernel_v2ILi64ELi8EEEvPKfS2_Pfiii_param_5];
	ld.param.u32 	%r3069, [_ZN7Auaoalg14gemm_kernel_v2ILi64ELi8EEEvPKfS2_Pfiii_param_4];
	shl.b32 	%r2668, %r3293, 6;
	mov.u32 	%r2669, %tid.y;
	shl.b32 	%r2670, %r2669, 3;
	add.s32 	%r2671, %r2668, %r2670;
	or.b32  	%r2672, %r2671, 7;
	setp.ge.s32 	%p377, %r2672, %r3289;
	mov.u32 	%r2673, %ctaid.x;
	shl.b32 	%r2674, %r2673, 6;
	mov.u32 	%r2675, %tid.x;
	shl.b32 	%r2676, %r2675, 3;
	add.s32 	%r2677, %r2674, %r2676;
	add.s32 	%r2679, %r2677, 6;
	setp.ge.s32 	%p378, %r2679, %r3069;
	shl.b32 	%r2680, %r2669, 11;
	mov.u32 	%r2681, _ZZN7Auaoalg14gemm_kernel_v2ILi64ELi8EEEvPKfS2_PfiiiE2As;
	add.s32 	%r2682, %r2681, %r2680;
	shl.b32 	%r2683, %r2675, 5;
	add.s32 	%r2684, %r2682, %r2683;
	st.shared.f32 	[%r2684+1816], %f5823;
	mov.f32 	%f5824, 0f00000000;
	or.pred  	%p379, %p377, %p378;
	@%p379 bra 	$L__BB0_254;
	ld.global.nc.f32 	%f5824, [%rd6+24];
$L__BB0_254:
	ld.param.u32 	%r3290, [_ZN7Auaoalg14gemm_kernel_v2ILi64ELi8EEEvPKfS2_Pfiii_param_5];
	ld.param.u32 	%r2913, [_ZN7Auaoalg14gemm_kernel_v2ILi64ELi8EEEvPKfS2_Pfiii_param_3];
	shl.b32 	%r2685, %r3293, 6;
	mov.u32 	%r2686, %tid.x;
	shl.b32 	%r2687, %r2686, 3;
	add.s32 	%r2688, %r2685, %r2687;
	add.s32 	%r2690, %r2688, 7;
	setp.ge.s32 	%p380, %r2690, %r3290;
	mov.u32 	%r2691, %ctaid.y;
	shl.b32 	%r2692, %r2691, 6;
	mov.u32 	%r2693, %tid.y;
	shl.b32 	%r2694, %r2693, 3;
	add.s32 	%r2695, %r2692, %r2694;
	or.b32  	%r2696, %r2695, 7;
	setp.ge.s32 	%p381, %r2696, %r2913;
	shl.b32 	%r2697, %r2693, 11;
	mov.u32 	%r2698, _ZZN7Auaoalg14gemm_kernel_v2ILi64ELi8EEEvPKfS2_PfiiiE2Bs;
	add.s32 	%r2699, %r2698, %r2697;
	shl.b32 	%r2700, %r2686, 5;
	add.s32 	%r2701, %r2699, %r2700;
	st.shared.f32 	[%r2701+1816], %f5824;
	mov.f32 	%f5825, 0f00000000;
	or.pred  	%p382, %p381, %p380;
	@%p382 bra 	$L__BB0_256;
	ld.global.nc.f32 	%f5825, [%rd5+28];
$L__BB0_256:
	ld.param.u32 	%r3291, [_ZN7Auaoalg14gemm_kernel_v2ILi64ELi8EEEvPKfS2_Pfiii_param_5];
	ld.param.u32 	%r3070, [_ZN7Auaoalg14gemm_kernel_v2ILi64ELi8EEEvPKfS2_Pfiii_param_4];
	shl.b32 	%r2702, %r3293, 6;
	mov.u32 	%r2703, %tid.y;
	shl.b32 	%r2704, %r2703, 3;
	add.s32 	%r2705, %r2702, %r2704;
	or.b32  	%r2706, %r2705, 7;
	setp.ge.s32 	%p383, %r2706, %r3291;
	mov.u32 	%r2707, %ctaid.x;
	shl.b32 	%r2708, %r2707, 6;
	mov.u32 	%r2709, %tid.x;
	shl.b32 	%r2710, %r2709, 3;
	add.s32 	%r2711, %r2708, %r2710;
	add.s32 	%r2713, %r2711, 7;
	setp.ge.s32 	%p384, %r2713, %r3070;
	shl.b32 	%r2714, %r2703, 11;
	mov.u32 	%r2715, _ZZN7Auaoalg14gemm_kernel_v2ILi64ELi8EEEvPKfS2_PfiiiE2As;
	add.s32 	%r2716, %r2715, %r2714;
	shl.b32 	%r2717, %r2709, 5;
	add.s32 	%r2718, %r2716, %r2717;
	st.shared.f32 	[%r2718+1820], %f5825;
	mov.f32 	%f5826, 0f00000000;
	or.pred  	%p385, %p383, %p384;
	@%p385 bra 	$L__BB0_258;
	ld.global.nc.f32 	%f5826, [%rd6+28];
$L__BB0_258:
	ld.param.u32 	%r3292, [_ZN7Auaoalg14gemm_kernel_v2ILi64ELi8EEEvPKfS2_Pfiii_param_5];
	mov.u32 	%r2719, %tid.y;
	shl.b32 	%r2720, %r2719, 11;
	mov.u32 	%r2721, _ZZN7Auaoalg14gemm_kernel_v2ILi64ELi8EEEvPKfS2_PfiiiE2Bs;
	mov.u32 	%r2722, %tid.x;
	shl.b32 	%r2723, %r2722, 5;
	add.s32 	%r2724, %r2721, %r2723;
	add.s32 	%r2725, %r2724, %r2720;
	st.shared.f32 	[%r2725+1820], %f5826;
	bar.sync 	0;
	mov.u32 	%r2726, _ZZN7Auaoalg14gemm_kernel_v2ILi64ELi8EEEvPKfS2_PfiiiE2As;
	add.s32 	%r2727, %r2726, %r2720;
	ld.shared.f32 	%f579, [%r2727];
	ld.shared.f32 	%f580, [%r2727+256];
	ld.shared.f32 	%f581, [%r2727+512];
	ld.shared.f32 	%f582, [%r2727+768];
	ld.shared.f32 	%f583, [%r2727+1024];
	ld.shared.f32 	%f584, [%r2727+1280];
	ld.shared.f32 	%f585, [%r2727+1536];
	ld.shared.f32 	%f586, [%r2727+1792];
	ld.shared.f32 	%f587, [%r2724];
	ld.shared.f32 	%f588, [%r2724+4];
	ld.shared.f32 	%f589, [%r2724+8];
	ld.shared.f32 	%f590, [%r2724+12];
	ld.shared.f32 	%f591, [%r2724+16];
	ld.shared.f32 	%f592, [%r2724+20];
	ld.shared.f32 	%f593, [%r2724+24];
	ld.shared.f32 	%f594, [%r2724+28];
	fma.rn.f32 	%f595, %f579, %f587, %f5874;
	fma.rn.f32 	%f596, %f579, %f588, %f5873;
	fma.rn.f32 	%f597, %f579, %f589, %f5872;
	fma.rn.f32 	%f598, %f579, %f590, %f5871;
	fma.rn.f32 	%f599, %f579, %f591, %f5870;
	fma.rn.f32 	%f600, %f579, %f592, %f5869;
	fma.rn.f32 	%f601, %f579, %f593, %f5868;
	fma.rn.f32 	%f602, %f579, %f594, %f5867;
	fma.rn.f32 	%f603, %f580, %f587, %f5866;
	fma.rn.f32 	%f604, %f580, %f588, %f5865;
	fma.rn.f32 	%f605, %f580, %f589, %f5864;
	fma.rn.f32 	%f606, %f580, %f590, %f5863;
	fma.rn.f32 	%f607, %f580, %f591, %f5862;
	fma.rn.f32 	%f608, %f580, %f592, %f5861;
	fma.rn.f32 	%f609, %f580, %f593, %f5860;
	fma.rn.f32 	%f610, %f580, %f594, %f5859;
	fma.rn.f32 	%f611, %f581, %f587, %f5858;
	fma.rn.f32 	%f612, %f581, %f588, %f5857;
	fma.rn.f32 	%f613, %f581, %f589, %f5856;
	fma.rn.f32 	%f614, %f581, %f590, %f5855;
	fma.rn.f32 	%f615, %f581, %f591, %f5854;
	fma.rn.f32 	%f616, %f581, %f592, %f5853;
	fma.rn.f32 	%f617, %f581, %f593, %f5852;
	fma.rn.f32 	%f618, %f581, %f594, %f5851;
	fma.rn.f32 	%f619, %f582, %f587, %f5850;
	fma.rn.f32 	%f620, %f582, %f588, %f5849;
	fma.rn.f32 	%f621, %f582, %f589, %f5848;
	fma.rn.f32 	%f622, %f582, %f590, %f5847;
	fma.rn.f32 	%f623, %f582, %f591, %f5846;
	fma.rn.f32 	%f624, %f582, %f592, %f5845;
	fma.rn.f32 	%f625, %f582, %f593, %f5844;
	fma.rn.f32 	%f626, %f582, %f594, %f5843;
	fma.rn.f32 	%f627, %f583, %f587, %f5842;
	fma.rn.f32 	%f628, %f583, %f588, %f5841;
	fma.rn.f32 	%f629, %f583, %f589, %f5840;
	fma.rn.f32 	%f630, %f583, %f590, %f5839;
	fma.rn.f32 	%f631, %f583, %f591, %f5838;
	fma.rn.f32 	%f632, %f583, %f592, %f5837;
	fma.rn.f32 	%f633, %f583, %f593, %f5836;
	fma.rn.f32 	%f634, %f583, %f594, %f5835;
	fma.rn.f32 	%f635, %f584, %f587, %f5834;
	fma.rn.f32 	%f636, %f584, %f588, %f5833;
	fma.rn.f32 	%f637, %f584, %f589, %f5832;
	fma.rn.f32 	%f638, %f584, %f590, %f5831;
	fma.rn.f32 	%f639, %f584, %f591, %f5830;
	fma.rn.f32 	%f640, %f584, %f592, %f5829;
	fma.rn.f32 	%f641, %f584, %f593, %f5828;
	fma.rn.f32 	%f642, %f584, %f594, %f5827;
	fma.rn.f32 	%f643, %f585, %f587, %f5875;
	fma.rn.f32 	%f644, %f585, %f588, %f5876;
	fma.rn.f32 	%f645, %f585, %f589, %f5877;
	fma.rn.f32 	%f646, %f585, %f590, %f5878;
	fma.rn.f32 	%f647, %f585, %f591, %f5879;
	fma.rn.f32 	%f648, %f585, %f592, %f5880;
	fma.rn.f32 	%f649, %f585, %f593, %f5881;
	fma.rn.f32 	%f650, %f585, %f594, %f5882;
	fma.rn.f32 	%f651, %f586, %f587, %f5883;
	fma.rn.f32 	%f652, %f586, %f588, %f5884;
	fma.rn.f32 	%f653, %f586, %f589, %f5885;
	fma.rn.f32 	%f654, %f586, %f590, %f5886;
	fma.rn.f32 	%f655, %f586, %f591, %f5887;
	fma.rn.f32 	%f656, %f586, %f592, %f5888;
	fma.rn.f32 	%f657, %f586, %f593, %f5889;
	fma.rn.f32 	%f658, %f586, %f594, %f5890;
	ld.shared.f32 	%f659, [%r2727+4];
	ld.shared.f32 	%f660, [%r2727+260];
	ld.shared.f32 	%f661, [%r2727+516];
	ld.shared.f32 	%f662, [%r2727+772];
	ld.shared.f32 	%f663, [%r2727+1028];
	ld.shared.f32 	%f664, [%r2727+1284];
	ld.shared.f32 	%f665, [%r2727+1540];
	ld.shared.f32 	%f666, [%r2727+1796];
	ld.shared.f32 	%f667, [%r2724+256];
	ld.shared.f32 	%f668, [%r2724+260];
	ld.shared.f32 	%f669, [%r2724+264];
	ld.shared.f32 	%f670, [%r2724+268];
	ld.shared.f32 	%f671, [%r2724+272];
	ld.shared.f32 	%f672, [%r2724+276];
	ld.shared.f32 	%f673, [%r2724+280];
	ld.shared.f32 	%f674, [%r2724+284];
	fma.rn.f32 	%f675, %f659, %f667, %f595;
	fma.rn.f32 	%f676, %f659, %f668, %f596;
	fma.rn.f32 	%f677, %f659, %f669, %f597;
	fma.rn.f32 	%f678, %f659, %f670, %f598;
	fma.rn.f32 	%f679, %f659, %f671, %f599;
	fma.rn.f32 	%f680, %f659, %f672, %f600;
	fma.rn.f32 	%f681, %f659, %f673, %f601;
	fma.rn.f32 	%f682, %f659, %f674, %f602;
	fma.rn.f32 	%f683, %f660, %f667, %f603;
	fma.rn.f32 	%f684, %f660, %f668, %f604;
	fma.rn.f32 	%f685, %f660, %f669, %f605;
	fma.rn.f32 	%f686, %f660, %f670, %f606;
	fma.rn.f32 	%f687, %f660, %f671, %f607;
	fma.rn.f32 	%f688, %f660, %f672, %f608;
	fma.rn.f32 	%f689, %f660, %f673, %f609;
	fma.rn.f32 	%f690, %f660, %f674, %f610;
	fma.rn.f32 	%f691, %f661, %f667, %f611;
	fma.rn.f32 	%f692, %f661, %f668, %f612;
	fma.rn.f32 	%f693, %f661, %f669, %f613;
	fma.rn.f32 	%f694, %f661, %f670, %f614;
	fma.rn.f32 	%f695, %f661, %f671, %f615;
	fma.rn.f32 	%f696, %f661, %f672, %f616;
	fma.rn.f32 	%f697, %f661, %f673, %f617;
	fma.rn.f32 	%f698, %f661, %f674, %f618;
	fma.rn.f32 	%f699, %f662, %f667, %f619;
	fma.rn.f32 	%f700, %f662, %f668, %f620;
	fma.rn.f32 	%f701, %f662, %f669, %f621;
	fma.rn.f32 	%f702, %f662, %f670, %f622;
	fma.rn.f32 	%f703, %f662, %f671, %f623;
	fma.rn.f32 	%f704, %f662, %f672, %f624;
	fma.rn.f32 	%f705, %f662, %f673, %f625;
	fma.rn.f32 	%f706, %f662, %f674, %f626;
	fma.rn.f32 	%f707, %f663, %f667, %f627;
	fma.rn.f32 	%f708, %f663, %f668, %f628;
	fma.rn.f32 	%f709, %f663, %f669, %f629;
	fma.rn.f32 	%f710, %f663, %f670, %f630;
	fma.rn.f32 	%f711, %f663, %f671, %f631;
	fma.rn.f32 	%f712, %f663, %f672, %f632;
	fma.rn.f32 	%f713, %f663, %f673, %f633;
	fma.rn.f32 	%f714, %f663, %f674, %f634;
	fma.rn.f32 	%f715, %f664, %f667, %f635;
	fma.rn.f32 	%f716, %f664, %f668, %f636;
	fma.rn.f32 	%f717, %f664, %f669, %f637;
	fma.rn.f32 	%f718, %f664, %f670, %f638;
	fma.rn.f32 	%f719, %f664, %f671, %f639;
	fma.rn.f32 	%f720, %f664, %f672, %f640;
	fma.rn.f32 	%f721, %f664, %f673, %f641;
	fma.rn.f32 	%f722, %f664, %f674, %f642;
	fma.rn.f32 	%f723, %f665, %f667, %f643;
	fma.rn.f32 	%f724, %f665, %f668, %f644;
	fma.rn.f32 	%f725, %f665, %f669, %f645;
	fma.rn.f32 	%f726, %f665, %f670, %f646;
	fma.rn.f32 	%f727, %f665, %f671, %f647;
	fma.rn.f32 	%f728, %f665, %f672, %f648;
	fma.rn.f32 	%f729, %f665, %f673, %f649;
	fma.rn.f32 	%f730, %f665, %f674, %f650;
	fma.rn.f32 	%f731, %f666, %f667, %f651;
	fma.rn.f32 	%f732, %f666, %f668, %f652;
	fma.rn.f32 	%f733, %f666, %f669, %f653;
	fma.rn.f32 	%f734, %f666, %f670, %f654;
	fma.rn.f32 	%f735, %f666, %f671, %f655;
	fma.rn.f32 	%f736, %f666, %f672, %f656;
	fma.rn.f32 	%f737, %f666, %f673, %f657;
	fma.rn.f32 	%f738, %f666, %f674, %f658;
	ld.shared.f32 	%f739, [%r2727+8];
	ld.shared.f32 	%f740, [%r2727+264];
	ld.shared.f32 	%f741, [%r2727+520];
	ld.shared.f32 	%f742, [%r2727+776];
	ld.shared.f32 	%f743, [%r2727+1032];
	ld.shared.f32 	%f744, [%r2727+1288];
	ld.shared.f32 	%f745, [%r2727+1544];
	ld.shared.f32 	%f746, [%r2727+1800];
	ld.shared.f32 	%f747, [%r2724+512];
	ld.shared.f32 	%f748, [%r2724+516];
	ld.shared.f32 	%f749, [%r2724+520];
	ld.shared.f32 	%f750, [%r2724+524];
	ld.shared.f32 	%f751, [%r2724+528];
	ld.shared.f32 	%f752, [%r2724+532];
	ld.shared.f32 	%f753, [%r2724+536];
	ld.shared.f32 	%f754, [%r2724+540];
	fma.rn.f32 	%f755, %f739, %f747, %f675;
	fma.rn.f32 	%f756, %f739, %f748, %f676;
	fma.rn.f32 	%f757, %f739, %f749, %f677;
	fma.rn.f32 	%f758, %f739, %f750, %f678;
	fma.rn.f32 	%f759, %f739, %f751, %f679;
	fma.rn.f32 	%f760, %f739, %f752, %f680;
	fma.rn.f32 	%f761, %f739, %f753, %f681;
	fma.rn.f32 	%f762, %f739, %f754, %f682;
	fma.rn.f32 	%f763, %f740, %f747, %f683;
	fma.rn.f32 	%f764, %f740, %f748, %f684;
	fma.rn.f32 	%f765, %f740, %f749, %f685;
	fma.rn.f32 	%f766, %f740, %f750, %f686;
	fma.rn.f32 	%f767, %f740, %f751, %f687;
	fma.rn.f32 	%f768, %f740, %f752, %f688;
	fma.rn.f32 	%f769, %f740, %f753, %f689;
	fma.rn.f32 	%f770, %f740, %f754, %f690;
	fma.rn.f32 	%f771, %f741, %f747, %f691;
	fma.rn.f32 	%f772, %f741, %f748, %f692;
	fma.rn.f32 	%f773, %f741, %f749, %f693;
	fma.rn.f32 	%f774, %f741, %f750, %f694;
	fma.rn.f32 	%f775, %f741, %f751, %f695;
	fma.rn.f32 	%f776, %f741, %f752, %f696;
	fma.rn.f32 	%f777, %f741, %f753, %f697;
	fma.rn.f32 	%f778, %f741, %f754, %f698;
	fma.rn.f32 	%f779, %f742, %f747, %f699;
	fma.rn.f32 	%f780, %f742, %f748, %f700;
	fma.rn.f32 	%f781, %f742, %f749, %f701;
	fma.rn.f32 	%f782, %f742, %f750, %f702;
	fma.rn.f32 	%f783, %f742, %f751, %f703;
	fma.rn.f32 	%f784, %f742, %f752, %f704;
	fma.rn.f32 	%f785, %f742, %f753, %f705;
	fma.rn.f32 	%f786, %f742, %f754, %f706;
	fma.rn.f32 	%f787, %f743, %f747, %f707;
	fma.rn.f32 	%f788, %f743, %f748, %f708;
	fma.rn.f32 	%f789, %f743, %f749, %f709;
	fma.rn.f32 	%f790, %f743, %f750, %f710;
	fma.rn.f32 	%f791, %f743, %f751, %f711;
	fma.rn.f32 	%f792, %f743, %f752, %f712;
	fma.rn.f32 	%f793, %f743, %f753, %f713;
	fma.rn.f32 	%f794, %f743, %f754, %f714;
	fma.rn.f32 	%f795, %f744, %f747, %f715;
	fma.rn.f32 	%f796, %f744, %f748, %f716;
	fma.rn.f32 	%f797, %f744, %f749, %f717;
	fma.rn.f32 	%f798, %f744, %f750, %f718;
	fma.rn.f32 	%f799, %f744, %f751, %f719;
	fma.rn.f32 	%f800, %f744, %f752, %f720;
	fma.rn.f32 	%f801, %f744, %f753, %f721;
	fma.rn.f32 	%f802, %f744, %f754, %f722;
	fma.rn.f32 	%f803, %f745, %f747, %f723;
	fma.rn.f32 	%f804, %f745, %f748, %f724;
	fma.rn.f32 	%f805, %f745, %f749, %f725;
	fma.rn.f32 	%f806, %f745, %f750, %f726;
	fma.rn.f32 	%f807, %f745, %f751, %f727;
	fma.rn.f32 	%f808, %f745, %f752, %f728;
	fma.rn.f32 	%f809, %f745, %f753, %f729;
	fma.rn.f32 	%f810, %f745, %f754, %f730;
	fma.rn.f32 	%f811, %f746, %f747, %f731;
	fma.rn.f32 	%f812, %f746, %f748, %f732;
	fma.rn.f32 	%f813, %f746, %f749, %f733;
	fma.rn.f32 	%f814, %f746, %f750, %f734;
	fma.rn.f32 	%f815, %f746, %f751, %f735;
	fma.rn.f32 	%f816, %f746, %f752, %f736;
	fma.rn.f32 	%f817, %f746, %f753, %f737;
	fma.rn.f32 	%f818, %f746, %f754, %f738;
	ld.shared.f32 	%f819, [%r2727+12];
	ld.shared.f32 	%f820, [%r2727+268];
	ld.shared.f32 	%f821, [%r2727+524];
	ld.shared.f32 	%f822, [%r2727+780];
	ld.shared.f32 	%f823, [%r2727+1036];
	ld.shared.f32 	%f824, [%r2727+1292];
	ld.shared.f32 	%f825, [%r2727+1548];
	ld.shared.f32 	%f826, [%r2727+1804];
	ld.shared.f32 	%f827, [%r2724+768];
	ld.shared.f32 	%f828, [%r2724+772];
	ld.shared.f32 	%f829, [%r2724+776];
	ld.shared.f32 	%f830, [%r2724+780];
	ld.shared.f32 	%f831, [%r2724+784];
	ld.shared.f32 	%f832, [%r2724+788];
	ld.shared.f32 	%f833, [%r2724+792];
	ld.shared.f32 	%f834, [%r2724+796];
	fma.rn.f32 	%f835, %f819, %f827, %f755;
	fma.rn.f32 	%f836, %f819, %f828, %f756;
	fma.rn.f32 	%f837, %f819, %f829, %f757;
	fma.rn.f32 	%f838, %f819, %f830, %f758;
	fma.rn.f32 	%f839, %f819, %f831, %f759;
	fma.rn.f32 	%f840, %f819, %f832, %f760;
	fma.rn.f32 	%f841, %f819, %f833, %f761;
	fma.rn.f32 	%f842, %f819, %f834, %f762;
	fma.rn.f32 	%f843, %f820, %f827, %f763;
	fma.rn.f32 	%f844, %f820, %f828, %f764;
	fma.rn.f32 	%f845, %f820, %f829, %f765;
	fma.rn.f32 	%f846, %f820, %f830, %f766;
	fma.rn.f32 	%f847, %f820, %f831, %f767;
	fma.rn.f32 	%f848, %f820, %f832, %f768;
	fma.rn.f32 	%f849, %f820, %f833, %f769;
	fma.rn.f32 	%f850, %f820, %f834, %f770;
	fma.rn.f32 	%f851, %f821, %f827, %f771;
	fma.rn.f32 	%f852, %f821, %f828, %f772;
	fma.rn.f32 	%f853, %f821, %f829, %f773;
	fma.rn.f32 	%f854, %f821, %f830, %f774;
	fma.rn.f32 	%f855, %f821, %f831, %f775;
	fma.rn.f32 	%f856, %f821, %f832, %f776;
	fma.rn.f32 	%f857, %f821, %f833, %f777;
	fma.rn.f32 	%f858, %f821, %f834, %f778;
	fma.rn.f32 	%f859, %f822, %f827, %f779;
	fma.rn.f32 	%f860, %f822, %f828, %f780;
	fma.rn.f32 	%f861, %f822, %f829, %f781;
	fma.rn.f32 	%f862, %f822, %f830, %f782;
	fma.rn.f32 	%f863, %f822, %f831, %f783;
	fma.rn.f32 	%f864, %f822, %f832, %f784;
	fma.rn.f32 	%f865, %f822, %f833, %f785;
	fma.rn.f32 	%f866, %f822, %f834, %f786;
	fma.rn.f32 	%f867, %f823, %f827, %f787;
	fma.rn.f32 	%f868, %f823, %f828, %f788;
	fma.rn.f32 	%f869, %f823, %f829, %f789;
	fma.rn.f32 	%f870, %f823, %f830, %f790;
	fma.rn.f32 	%f871, %f823, %f831, %f791;
	fma.rn.f32 	%f872, %f823, %f832, %f792;
	fma.rn.f32 	%f873, %f823, %f833, %f793;
	fma.rn.f32 	%f874, %f823, %f834, %f794;
	fma.rn.f32 	%f875, %f824, %f827, %f795;
	fma.rn.f32 	%f876, %f824, %f828, %f796;
	fma.rn.f32 	%f877, %f824, %f829, %f797;
	fma.rn.f32 	%f878, %f824, %f830, %f798;
	fma.rn.f32 	%f879, %f824, %f831, %f799;
	fma.rn.f32 	%f880, %f824, %f832, %f800;
	fma.rn.f32 	%f881, %f824, %f833, %f801;
	fma.rn.f32 	%f882, %f824, %f834, %f802;
	fma.rn.f32 	%f883, %f825, %f827, %f803;
	fma.rn.f32 	%f884, %f825, %f828, %f804;
	fma.rn.f32 	%f885, %f825, %f829, %f805;
	fma.rn.f32 	%f886, %f825, %f830, %f806;
	fma.rn.f32 	%f887, %f825, %f831, %f807;
	fma.rn.f32 	%f888, %f825, %f832, %f808;
	fma.rn.f32 	%f889, %f825, %f833, %f809;
	fma.rn.f32 	%f890, %f825, %f834, %f810;
	fma.rn.f32 	%f891, %f826, %f827, %f811;
	fma.rn.f32 	%f892, %f826, %f828, %f812;
	fma.rn.f32 	%f893, %f826, %f829, %f813;
	fma.rn.f32 	%f894, %f826, %f830, %f814;
	fma.rn.f32 	%f895, %f826, %f831, %f815;
	fma.rn.f32 	%f896, %f826, %f832, %f816;
	fma.rn.f32 	%f897, %f826, %f833, %f817;
	fma.rn.f32 	%f898, %f826, %f834, %f818;
	ld.shared.f32 	%f899, [%r2727+16];
	ld.shared.f32 	%f900, [%r2727+272];
	ld.shared.f32 	%f901, [%r2727+528];
	ld.shared.f32 	%f902, [%r2727+784];
	ld.shared.f32 	%f903, [%r2727+1040];
	ld.shared.f32 	%f904, [%r2727+1296];
	ld.shared.f32 	%f905, [%r2727+1552];
	ld.shared.f32 	%f906, [%r2727+1808];
	ld.shared.f32 	%f907, [%r2724+1024];
	ld.shared.f32 	%f908, [%r2724+1028];
	ld.shared.f32 	%f909, [%r2724+1032];
	ld.shared.f32 	%f910, [%r2724+1036];
	ld.shared.f32 	%f911, [%r2724+1040];
	ld.shared.f32 	%f912, [%r2724+1044];
	ld.shared.f32 	%f913, [%r2724+1048];
	ld.shared.f32 	%f914, [%r2724+1052];
	fma.rn.f32 	%f915, %f899, %f907, %f835;
	fma.rn.f32 	%f916, %f899, %f908, %f836;
	fma.rn.f32 	%f917, %f899, %f909, %f837;
	fma.rn.f32 	%f918, %f899, %f910, %f838;
	fma.rn.f32 	%f919, %f899, %f911, %f839;
	fma.rn.f32 	%f920, %f899, %f912, %f840;
	fma.rn.f32 	%f921, %f899, %f913, %f841;
	fma.rn.f32 	%f922, %f899, %f914, %f842;
	fma.rn.f32 	%f923, %f900, %f907, %f843;
	fma.rn.f32 	%f924, %f900, %f908, %f844;
	fma.rn.f32 	%f925, %f900, %f909, %f845;
	fma.rn.f32 	%f926, %f900, %f910, %f846;
	fma.rn.f32 	%f927, %f900, %f911, %f847;
	fma.rn.f32 	%f928, %f900, %f912, %f848;
	fma.rn.f32 	%f929, %f900, %f913, %f849;
	fma.rn.f32 	%f930, %f900, %f914, %f850;
	fma.rn.f32 	%f931, %f901, %f907, %f851;
	fma.rn.f32 	%f932, %f901, %f908, %f852;
	fma.rn.f32 	%f933, %f901, %f909, %f853;
	fma.rn.f32 	%f934, %f901, %f910, %f854;
	fma.rn.f32 	%f935, %f901, %f911, %f855;
	fma.rn.f32 	%f936, %f901, %f912, %f856;
	fma.rn.f32 	%f937, %f901, %f913, %f857;
	fma.rn.f32 	%f938, %f901, %f914, %f858;
	fma.rn.f32 	%f939, %f902, %f907, %f859;
	fma.rn.f32 	%f940, %f902, %f908, %f860;
	fma.rn.f32 	%f941, %f902, %f909, %f861;
	fma.rn.f32 	%f942, %f902, %f910, %f862;
	fma.rn.f32 	%f943, %f902, %f911, %f863;
	fma.rn.f32 	%f944, %f902, %f912, %f864;
	fma.rn.f32 	%f945, %f902, %f913, %f865;
	fma.rn.f32 	%f946, %f902, %f914, %f866;
	fma.rn.f32 	%f947, %f903, %f907, %f867;
	fma.rn.f32 	%f948, %f903, %f908, %f868;
	fma.rn.f32 	%f949, %f903, %f909, %f869;
	fma.rn.f32 	%f950, %f903, %f910, %f870;
	fma.rn.f32 	%f951, %f903, %f911, %f871;
	fma.rn.f32 	%f952, %f903, %f912, %f872;
	fma.rn.f32 	%f953, %f903, %f913, %f873;
	fma.rn.f32 	%f954, %f903, %f914, %f874;
	fma.rn.f32 	%f955, %f904, %f907, %f875;
	fma.rn.f32 	%f956, %f904, %f908, %f876;
	fma.rn.f32 	%f957, %f904, %f909, %f877;
	fma.rn.f32 	%f958, %f904, %f910, %f878;
	fma.rn.f32 	%f959, %f904, %f911, %f879;
	fma.rn.f32 	%f960, %f904, %f912, %f880;
	fma.rn.f32 	%f961, %f904, %f913, %f881;
	fma.rn.f32 	%f962, %f904, %f914, %f882;
	fma.rn.f32 	%f963, %f905, %f907, %f883;
	fma.rn.f32 	%f964, %f905, %f908, %f884;
	fma.rn.f32 	%f965, %f905, %f909, %f885;
	fma.rn.f32 	%f966, %f905, %f910, %f886;
	fma.rn.f32 	%f967, %f905, %f911, %f887;
	fma.rn.f32 	%f968, %f905, %f912, %f888;
	fma.rn.f32 	%f969, %f905, %f913, %f889;
	fma.rn.f32 	%f970, %f905, %f914, %f890;
	fma.rn.f32 	%f971, %f906, %f907, %f891;
	fma.rn.f32 	%f972, %f906, %f908, %f892;
	fma.rn.f32 	%f973, %f906, %f909, %f893;
	fma.rn.f32 	%f974, %f906, %f910, %f894;
	fma.rn.f32 	%f975, %f906, %f911, %f895;
	fma.rn.f32 	%f976, %f906, %f912, %f896;
	fma.rn.f32 	%f977, %f906, %f913, %f897;
	fma.rn.f32 	%f978, %f906, %f914, %f898;
	ld.shared.f32 	%f979, [%r2727+20];
	ld.shared.f32 	%f980, [%r2727+276];
	ld.shared.f32 	%f981, [%r2727+532];
	ld.shared.f32 	%f982, [%r2727+788];
	ld.shared.f32 	%f983, [%r2727+1044];
	ld.shared.f32 	%f984, [%r2727+1300];
	ld.shared.f32 	%f985, [%r2727+1556];
	ld.shared.f32 	%f986, [%r2727+1812];
	ld.shared.f32 	%f987, [%r2724+1280];
	ld.shared.f32 	%f988, [%r2724+1284];
	ld.shared.f32 	%f989, [%r2724+1288];
	ld.shared.f32 	%f990, [%r2724+1292];
	ld.shared.f32 	%f991, [%r2724+1296];
	ld.shared.f32 	%f992, [%r2724+1300];
	ld.shared.f32 	%f993, [%r2724+1304];
	ld.shared.f32 	%f994, [%r2724+1308];
	fma.rn.f32 	%f995, %f979, %f987, %f915;
	fma.rn.f32 	%f996, %f979, %f988, %f916;
	fma.rn.f32 	%f997, %f979, %f989, %f917;
	fma.rn.f32 	%f998, %f979, %f990, %f918;
	fma.rn.f32 	%f999, %f979, %f991, %f919;
	fma.rn.f32 	%f1000, %f979, %f992, %f920;
	fma.rn.f32 	%f1001, %f979, %f993, %f921;
	fma.rn.f32 	%f1002, %f979, %f994, %f922;
	fma.rn.f32 	%f1003, %f980, %f987, %f923;
	fma.rn.f32 	%f1004, %f980, %f988, %f924;
	fma.rn.f32 	%f1005, %f980, %f989, %f925;
	fma.rn.f32 	%f1006, %f980, %f990, %f926;
	fma.rn.f32 	%f1007, %f980, %f991, %f927;
	fma.rn.f32 	%f1008, %f980, %f992, %f928;
	fma.rn.f32 	%f1009, %f980, %f993, %f929;
	fma.rn.f32 	%f1010, %f980, %f994, %f930;
	fma.rn.f32 	%f1011, %f981, %f987, %f931;
	fma.rn.f32 	%f1012, %f981, %f988, %f932;
	fma.rn.f32 	%f1013, %f981, %f989, %f933;
	fma.rn.f32 	%f1014, %f981, %f990, %f934;
	fma.rn.f32 	%f1015, %f981, %f991, %f935;
	fma.rn.f32 	%f1016, %f981, %f992, %f936;
	fma.rn.f32 	%f1017, %f981, %f993, %f937;
	fma.rn.f32 	%f1018, %f981, %f994, %f938;
	fma.rn.f32 	%f1019, %f982, %f987, %f939;
	fma.rn.f32 	%f1020, %f982, %f988, %f940;
	fma.rn.f32 	%f1021, %f982, %f989, %f941;
	fma.rn.f32 	%f1022, %f982, %f990, %f942;
	fma.rn.f32 	%f1023, %f982, %f991, %f943;
	fma.rn.f32 	%f1024, %f982, %f992, %f944;
	fma.rn.f32 	%f1025, %f982, %f993, %f945;
	fma.rn.f32 	%f1026, %f982, %f994, %f946;
	fma.rn.f32 	%f1027, %f983, %f987, %f947;
	fma.rn.f32 	%f1028, %f983, %f988, %f948;
	fma.rn.f32 	%f1029, %f983, %f989, %f949;
	fma.rn.f32 	%f1030, %f983, %f990, %f950;
	fma.rn.f32 	%f1031, %f983, %f991, %f951;
	fma.rn.f32 	%f1032, %f983, %f992, %f952;
	fma.rn.f32 	%f1033, %f983, %f993, %f953;
	fma.rn.f32 	%f1034, %f983, %f994, %f954;
	fma.rn.f32 	%f1035, %f984, %f987, %f955;
	fma.rn.f32 	%f1036, %f984, %f988, %f956;
	fma.rn.f32 	%f1037, %f984, %f989, %f957;
	fma.rn.f32 	%f1038, %f984, %f990, %f958;
	fma.rn.f32 	%f1039, %f984, %f991, %f959;
	fma.rn.f32 	%f1040, %f984, %f992, %f960;
	fma.rn.f32 	%f1041, %f984, %f993, %f961;
	fma.rn.f32 	%f1042, %f984, %f994, %f962;
	fma.rn.f32 	%f1043, %f985, %f987, %f963;
	fma.rn.f32 	%f1044, %f985, %f988, %f964;
	fma.rn.f32 	%f1045, %f985, %f989, %f965;
	fma.rn.f32 	%f1046, %f985, %f990, %f966;
	fma.rn.f32 	%f1047, %f985, %f991, %f967;
	fma.rn.f32 	%f1048, %f985, %f992, %f968;
	fma.rn.f32 	%f1049, %f985, %f993, %f969;
	fma.rn.f32 	%f1050, %f985, %f994, %f970;
	fma.rn.f32 	%f1051, %f986, %f987, %f971;
	fma.rn.f32 	%f1052, %f986, %f988, %f972;
	fma.rn.f32 	%f1053, %f986, %f989, %f973;
	fma.rn.f32 	%f1054, %f986, %f990, %f974;
	fma.rn.f32 	%f1055, %f986, %f991, %f975;
	fma.rn.f32 	%f1056, %f986, %f992, %f976;
	fma.rn.f32 	%f1057, %f986, %f993, %f977;
	fma.rn.f32 	%f1058, %f986, %f994, %f978;
	ld.shared.f32 	%f1059, [%r2727+24];
	ld.shared.f32 	%f1060, [%r2727+280];
	ld.shared.f32 	%f1061, [%r2727+536];
	ld.shared.f32 	%f1062, [%r2727+792];
	ld.shared.f32 	%f1063, [%r2727+1048];
	ld.shared.f32 	%f1064, [%r2727+1304];
	ld.shared.f32 	%f1065, [%r2727+1560];
	ld.shared.f32 	%f1066, [%r2727+1816];
	ld.shared.f32 	%f1067, [%r2724+1536];
	ld.shared.f32 	%f1068, [%r2724+1540];
	ld.shared.f32 	%f1069, [%r2724+1544];
	ld.shared.f32 	%f1070, [%r2724+1548];
	ld.shared.f32 	%f1071, [%r2724+1552];
	ld.shared.f32 	%f1072, [%r2724+1556];
	ld.shared.f32 	%f1073, [%r2724+1560];
	ld.shared.f32 	%f1074, [%r2724+1564];
	fma.rn.f32 	%f1075, %f1059, %f1067, %f995;
	fma.rn.f32 	%f1076, %f1059, %f1068, %f996;
	fma.rn.f32 	%f1077, %f1059, %f1069, %f997;
	fma.rn.f32 	%f1078, %f1059, %f1070, %f998;
	fma.rn.f32 	%f1079, %f1059, %f1071, %f999;
	fma.rn.f32 	%f1080, %f1059, %f1072, %f1000;
	fma.rn.f32 	%f1081, %f1059, %f1073, %f1001;
	fma.rn.f32 	%f1082, %f1059, %f1074, %f1002;
	fma.rn.f32 	%f1083, %f1060, %f1067, %f1003;
	fma.rn.f32 	%f1084, %f1060, %f1068, %f1004;
	fma.rn.f32 	%f1085, %f1060, %f1069, %f1005;
	fma.rn.f32 	%f1086, %f1060, %f1070, %f1006;
	fma.rn.f32 	%f1087, %f1060, %f1071, %f1007;
	fma.rn.f32 	%f1088, %f1060, %f1072, %f1008;
	fma.rn.f32 	%f1089, %f1060, %f1073, %f1009;
	fma.rn.f32 	%f1090, %f1060, %f1074, %f1010;
	fma.rn.f32 	%f1091, %f1061, %f1067, %f1011;
	fma.rn.f32 	%f1092, %f1061, %f1068, %f1012;
	fma.rn.f32 	%f1093, %f1061, %f1069, %f1013;
	fma.rn.f32 	%f1094, %f1061, %f1070, %f1014;
	fma.rn.f32 	%f1095, %f1061, %f1071, %f1015;
	fma.rn.f32 	%f1096, %f1061, %f1072, %f1016;
	fma.rn.f32 	%f1097, %f1061, %f1073, %f1017;
	fma.rn.f32 	%f1098, %f1061, %f1074, %f1018;
	fma.rn.f32 	%f1099, %f1062, %f1067, %f1019;
	fma.rn.f32 	%f1100, %f1062, %f1068, %f1020;
	fma.rn.f32 	%f1101, %f1062, %f1069, %f1021;
	fma.rn.f32 	%f1102, %f1062, %f1070, %f1022;
	fma.rn.f32 	%f1103, %f1062, %f1071, %f1023;
	fma.rn.f32 	%f1104, %f1062, %f1072, %f1024;
	fma.rn.f32 	%f1105, %f1062, %f1073, %f1025;
	fma.rn.f32 	%f1106, %f1062, %f1074, %f1026;
	fma.rn.f32 	%f1107, %f1063, %f1067, %f1027;
	fma.rn.f32 	%f1108, %f1063, %f1068, %f1028;
	fma.rn.f32 	%f1109, %f1063, %f1069, %f1029;
	fma.rn.f32 	%f1110, %f1063, %f1070, %f1030;
	fma.rn.f32 	%f1111, %f1063, %f1071, %f1031;
	fma.rn.f32 	%f1112, %f1063, %f1072, %f1032;
	fma.rn.f32 	%f1113, %f1063, %f1073, %f1033;
	fma.rn.f32 	%f1114, %f1063, %f1074, %f1034;
	fma.rn.f32 	%f1115, %f1064, %f1067, %f1035;
	fma.rn.f32 	%f1116, %f1064, %f1068, %f1036;
	fma.rn.f32 	%f1117, %f1064, %f1069, %f1037;
	fma.rn.f32 	%f1118, %f1064, %f1070, %f1038;
	fma.rn.f32 	%f1119, %f1064, %f1071, %f1039;
	fma.rn.f32 	%f1120, %f1064, %f1072, %f1040;
	fma.rn.f32 	%f1121, %f1064, %f1073, %f1041;
	fma.rn.f32 	%f1122, %f1064, %f1074, %f1042;
	fma.rn.f32 	%f1123, %f1065, %f1067, %f1043;
	fma.rn.f32 	%f1124, %f1065, %f1068, %f1044;
	fma.rn.f32 	%f1125, %f1065, %f1069, %f1045;
	fma.rn.f32 	%f1126, %f1065, %f1070, %f1046;
	fma.rn.f32 	%f1127, %f1065, %f1071, %f1047;
	fma.rn.f32 	%f1128, %f1065, %f1072, %f1048;
	fma.rn.f32 	%f1129, %f1065, %f1073, %f1049;
	fma.rn.f32 	%f1130, %f1065, %f1074, %f1050;
	fma.rn.f32 	%f1131, %f1066, %f1067, %f1051;
	fma.rn.f32 	%f1132, %f1066, %f1068, %f1052;
	fma.rn.f32 	%f1133, %f1066, %f1069, %f1053;
	fma.rn.f32 	%f1134, %f1066, %f1070, %f1054;
	fma.rn.f32 	%f1135, %f1066, %f1071, %f1055;
	fma.rn.f32 	%f1136, %f1066, %f1072, %f1056;
	fma.rn.f32 	%f1137, %f1066, %f1073, %f1057;
	fma.rn.f32 	%f1138, %f1066, %f1074, %f1058;
	ld.shared.f32 	%f1139, [%r2727+28];
	ld.shared.f32 	%f1140, [%r2727+284];
	ld.shared.f32 	%f1141, [%r2727+540];
	ld.shared.f32 	%f1142, [%r2727+796];
	ld.shared.f32 	%f1143, [%r2727+1052];
	ld.shared.f32 	%f1144, [%r2727+1308];
	ld.shared.f32 	%f1145, [%r2727+1564];
	ld.shared.f32 	%f1146, [%r2727+1820];
	ld.shared.f32 	%f1147, [%r2724+1792];
	ld.shared.f32 	%f1148, [%r2724+1796];
	ld.shared.f32 	%f1149, [%r2724+1800];
	ld.shared.f32 	%f1150, [%r2724+1804];
	ld.shared.f32 	%f1151, [%r2724+1808];
	ld.shared.f32 	%f1152, [%r2724+1812];
	ld.shared.f32 	%f1153, [%r2724+1816];
	ld.shared.f32 	%f1154, [%r2724+1820];
	fma.rn.f32 	%f1155, %f1139, %f1147, %f1075;
	fma.rn.f32 	%f1156, %f1139, %f1148, %f1076;
	fma.rn.f32 	%f1157, %f1139, %f1149, %f1077;
	fma.rn.f32 	%f1158, %f1139, %f1150, %f1078;
	fma.rn.f32 	%f1159, %f1139, %f1151, %f1079;
	fma.rn.f32 	%f1160, %f1139, %f1152, %f1080;
	fma.rn.f32 	%f1161, %f1139, %f1153, %f1081;
	fma.rn.f32 	%f1162, %f1139, %f1154, %f1082;
	fma.rn.f32 	%f1163, %f1140, %f1147, %f1083;
	fma.rn.f32 	%f1164, %f1140, %f1148, %f1084;
	fma.rn.f32 	%f1165, %f1140, %f1149, %f1085;
	fma.rn.f32 	%f1166, %f1140, %f1150, %f1086;
	fma.rn.f32 	%f1167, %f1140, %f1151, %f1087;
	fma.rn.f32 	%f1168, %f1140, %f1152, %f1088;
	fma.rn.f32 	%f1169, %f1140, %f1153, %f1089;
	fma.rn.f32 	%f1170, %f1140, %f1154, %f1090;
	fma.rn.f32 	%f1171, %f1141, %f1147, %f1091;
	fma.rn.f32 	%f1172, %f1141, %f1148, %f1092;
	fma.rn.f32 	%f1173, %f1141, %f1149, %f1093;
	fma.rn.f32 	%f1174, %f1141, %f1150, %f1094;
	fma.rn.f32 	%f1175, %f1141, %f1151, %f1095;
	fma.rn.f32 	%f1176, %f1141, %f1152, %f1096;
	fma.rn.f32 	%f1177, %f1141, %f1153, %f1097;
	fma.rn.f32 	%f1178, %f1141, %f1154, %f1098;
	fma.rn.f32 	%f1179, %f1142, %f1147, %f1099;
	fma.rn.f32 	%f1180, %f1142, %f1148, %f1100;
	fma.rn.f32 	%f1181, %f1142, %f1149, %f1101;
	fma.rn.f32 	%f1182, %f1142, %f1150, %f1102;
	fma.rn.f32 	%f1183, %f1142, %f1151, %f1103;
	fma.rn.f32 	%f1184, %f1142, %f1152, %f1104;
	fma.rn.f32 	%f1185, %f1142, %f1153, %f1105;
	fma.rn.f32 	%f1186, %f1142, %f1154, %f1106;
	fma.rn.f32 	%f1187, %f1143, %f1147, %f1107;
	fma.rn.f32 	%f1188, %f1143, %f1148, %f1108;
	fma.rn.f32 	%f1189, %f1143, %f1149, %f1109;
	fma.rn.f32 	%f1190, %f1143, %f1150, %f1110;
	fma.rn.f32 	%f1191, %f1143, %f1151, %f1111;
	fma.rn.f32 	%f1192, %f1143, %f1152, %f1112;
	fma.rn.f32 	%f1193, %f1143, %f1153, %f1113;
	fma.rn.f32 	%f1194, %f1143, %f1154, %f1114;
	fma.rn.f32 	%f1195, %f1144, %f1147, %f1115;
	fma.rn.f32 	%f1196, %f1144, %f1148, %f1116;
	fma.rn.f32 	%f1197, %f1144, %f1149, %f1117;
	fma.rn.f32 	%f1198, %f1144, %f1150, %f1118;
	fma.rn.f32 	%f1199, %f1144, %f1151, %f1119;
	fma.rn.f32 	%f1200, %f1144, %f1152, %f1120;
	fma.rn.f32 	%f1201, %f1144, %f1153, %f1121;
	fma.rn.f32 	%f1202, %f1144, %f1154, %f1122;
	fma.rn.f32 	%f1203, %f1145, %f1147, %f1123;
	fma.rn.f32 	%f1204, %f1145, %f1148, %f1124;
	fma.rn.f32 	%f1205, %f1145, %f1149, %f1125;
	fma.rn.f32 	%f1206, %f1145, %f1150, %f1126;
	fma.rn.f32 	%f1207, %f1145, %f1151, %f1127;
	fma.rn.f32 	%f1208, %f1145, %f1152, %f1128;
	fma.rn.f32 	%f1209, %f1145, %f1153, %f1129;
	fma.rn.f32 	%f1210, %f1145, %f1154, %f1130;
	fma.rn.f32 	%f1211, %f1146, %f1147, %f1131;
	fma.rn.f32 	%f1212, %f1146, %f1148, %f1132;
	fma.rn.f32 	%f1213, %f1146, %f1149, %f1133;
	fma.rn.f32 	%f1214, %f1146, %f1150, %f1134;
	fma.rn.f32 	%f1215, %f1146, %f1151, %f1135;
	fma.rn.f32 	%f1216, %f1146, %f1152, %f1136;
	fma.rn.f32 	%f1217, %f1146, %f1153, %f1137;
	fma.rn.f32 	%f1218, %f1146, %f1154, %f1138;
	ld.shared.f32 	%f1219, [%r2727+32];
	ld.shared.f32 	%f1220, [%r2727+288];
	ld.shared.f32 	%f1221, [%r2727+544];
	ld.shared.f32 	%f1222, [%r2727+800];
	ld.shared.f32 	%f1223, [%r2727+1056];
	ld.shared.f32 	%f1224, [%r2727+1312];
	ld.shared.f32 	%f1225, [%r2727+1568];
	ld.shared.f32 	%f1226, [%r2727+1824];
	ld.shared.f32 	%f1227, [%r2724+2048];
	ld.shared.f32 	%f1228, [%r2724+2052];
	ld.shared.f32 	%f1229, [%r2724+2056];
	ld.shared.f32 	%f1230, [%r2724+2060];
	ld.shared.f32 	%f1231, [%r2724+2064];
	ld.shared.f32 	%f1232, [%r2724+2068];
	ld.shared.f32 	%f1233, [%r2724+2072];
	ld.shared.f32 	%f1234, [%r2724+2076];
	fma.rn.f32 	%f1235, %f1219, %f1227, %f1155;
	fma.rn.f32 	%f1236, %f1219, %f1228, %f1156;
	fma.rn.f32 	%f1237, %f1219, %f1229, %f1157;
	fma.rn.f32 	%f1238, %f1219, %f1230, %f1158;
	fma.rn.f32 	%f1239, %f1219, %f1231, %f1159;
	fma.rn.f32 	%f1240, %f1219, %f1232, %f1160;
	fma.rn.f32 	%f1241, %f1219, %f1233, %f1161;
	fma.rn.f32 	%f1242, %f1219, %f1234, %f1162;
	fma.rn.f32 	%f1243, %f1220, %f1227, %f1163;
	fma.rn.f32 	%f1244, %f1220, %f1228, %f1164;
	fma.rn.f32 	%f1245, %f1220, %f1229, %f1165;
	fma.rn.f32 	%f1246, %f1220, %f1230, %f1166;
	fma.rn.f32 	%f1247, %f1220, %f1231, %f1167;
	fma.rn.f32 	%f1248, %f1220, %f1232, %f1168;
	fma.rn.f32 	%f1249, %f1220, %f1233, %f1169;
	fma.rn.f32 	%f1250, %f1220, %f1234, %f1170;
	fma.rn.f32 	%f1251, %f1221, %f1227, %f1171;
	fma.rn.f32 	%f1252, %f1221, %f1228, %f1172;
	fma.rn.f32 	%f1253, %f1221, %f1229, %f1173;
	fma.rn.f32 	%f1254, %f1221, %f1230, %f1174;
	fma.rn.f32 	%f1255, %f1221, %f1231, %f1175;
	fma.rn.f32 	%f1256, %f1221, %f1232, %f1176;
	fma.rn.f32 	%f1257, %f1221, %f1233, %f1177;
	fma.rn.f32 	%f1258, %f1221, %f1234, %f1178;
	fma.rn.f32 	%f1259, %f1222, %f1227, %f1179;
	fma.rn.f32 	%f1260, %f1222, %f1228, %f1180;
	fma.rn.f32 	%f1261, %f1222, %f1229, %f1181;
	fma.rn.f32 	%f1262, %f1222, %f1230, %f1182;
	fma.rn.f32 	%f1263, %f1222, %f1231, %f1183;
	fma.rn.f32 	%f1264, %f1222, %f1232, %f1184;
	fma.rn.f32 	%f1265, %f1222, %f1233, %f1185;
	fma.rn.f32 	%f1266, %f1222, %f1234, %f1186;
	fma.rn.f32 	%f1267, %f1223, %f1227, %f1187;
	fma.rn.f32 	%f1268, %f1223, %f1228, %f1188;
	fma.rn.f32 	%f1269, %f1223, %f1229, %f1189;
	fma.rn.f32 	%f1270, %f1223, %f1230, %f1190;
	fma.rn.f32 	%f1271, %f1223, %f1231, %f1191;
	fma.rn.f32 	%f1272, %f1223, %f1232, %f1192;
	fma.rn.f32 	%f1273, %f1223, %f1233, %f1193;
	fma.rn.f32 	%f1274, %f1223, %f1234, %f1194;
	fma.rn.f32 	%f1275, %f1224, %f1227, %f1195;
	fma.rn.f32 	%f1276, %f1224, %f1228, %f1196;
	fma.rn.f32 	%f1277, %f1224, %f1229, %f1197;
	fma.rn.f32 	%f1278, %f1224, %f1230, %f1198;
	fma.rn.f32 	%f1279, %f1224, %f1231, %f1199;
	fma.rn.f32 	%f1280, %f1224, %f1232, %f1200;
	fma.rn.f32 	%f1281, %f1224, %f1233, %f1201;
	fma.rn.f32 	%f1282, %f1224, %f1234, %f1202;
	fma.rn.f32 	%f1283, %f1225, %f1227, %f1203;
	fma.rn.f32 	%f1284, %f1225, %f1228, %f1204;
	fma.rn.f32 	%f1285, %f1225, %f1229, %f1205;
	fma.rn.f32 	%f1286, %f1225, %f1230, %f1206;
	fma.rn.f32 	%f1287, %f1225, %f1231, %f1207;
	fma.rn.f32 	%f1288, %f1225, %f1232, %f1208;
	fma.rn.f32 	%f1289, %f1225, %f1233, %f1209;
	fma.rn.f32 	%f1290, %f1225, %f1234, %f1210;
	fma.rn.f32 	%f1291, %f1226, %f1227, %f1211;
	fma.rn.f32 	%f1292, %f1226, %f1228, %f1212;
	fma.rn.f32 	%f1293, %f1226, %f1229, %f1213;
	fma.rn.f32 	%f1294, %f1226, %f1230, %f1214;
	fma.rn.f32 	%f1295, %f1226, %f1231, %f1215;
	fma.rn.f32 	%f1296, %f1226, %f1232, %f1216;
	fma.rn.f32 	%f1297, %f1226, %f1233, %f1217;
	fma.rn.f32 	%f1298, %f1226, %f1234, %f1218;
	ld.shared.f32 	%f1299, [%r2727+36];
	ld.shared.f32 	%f1300, [%r2727+292];
	ld.shared.f32 	%f1301, [%r2727+548];
	ld.shared.f32 	%f1302, [%r2727+804];
	ld.shared.f32 	%f1303, [%r2727+1060];
	ld.shared.f32 	%f1304, [%r2727+1316];
	ld.shared.f32 	%f1305, [%r2727+1572];
	ld.shared.f32 	%f1306, [%r2727+1828];
	ld.shared.f32 	%f1307, [%r2724+2304];
	ld.shared.f32 	%f1308, [%r2724+2308];
	ld.shared.f32 	%f1309, [%r2724+2312];
	ld.shared.f32 	%f1310, [%r2724+2316];
	ld.shared.f32 	%f1311, [%r2724+2320];
	ld.shared.f32 	%f1312, [%r2724+2324];
	ld.shared.f32 	%f1313, [%r2724+2328];
	ld.shared.f32 	%f1314, [%r2724+2332];
	fma.rn.f32 	%f1315, %f1299, %f1307, %f1235;
	fma.rn.f32 	%f1316, %f1299, %f1308, %f1236;
	fma.rn.f32 	%f1317, %f1299, %f1309, %f1237;
	fma.rn.f32 	%f1318, %f1299, %f1310, %f1238;
	fma.rn.f32 	%f1319, %f1299, %f1311, %f1239;
	fma.rn.f32 	%f1320, %f1299, %f1312, %f1240;
	fma.rn.f32 	%f1321, %f1299, %f1313, %f1241;
	fma.rn.f32 	%f1322, %f1299, %f1314, %f1242;
	fma.rn.f32 	%f1323, %f1300, %f1307, %f1243;
	fma.rn.f32 	%f1324, %f1300, %f1308, %f1244;
	fma.rn.f32 	%f1325, %f1300, %f1309, %f1245;
	fma.rn.f32 	%f1326, %f1300, %f1310, %f1246;
	fma.rn.f32 	%f1327, %f1300, %f1311, %f1247;
	fma.rn.f32 	%f1328, %f1300, %f1312, %f1248;
	fma.rn.f32 	%f1329, %f1300, %f1313, %f1249;
	fma.rn.f32 	%f1330, %f1300, %f1314, %f1250;
	fma.rn.f32 	%f1331, %f1301, %f1307, %f1251;
	fma.rn.f32 	%f1332, %f1301, %f1308, %f1252;
	fma.rn.f32 	%f1333, %f1301, %f1309, %f1253;
	fma.rn.f32 	%f1334, %f1301, %f1310, %f1254;
	fma.rn.f32 	%f1335, %f1301, %f1311, %f1255;
	fma.rn.f32 	%f1336, %f1301, %f1312, %f1256;
	fma.rn.f32 	%f1337, %f1301, %f1313, %f1257;
	fma.rn.f32 	%f1338, %f1301, %f1314, %f1258;
	fma.rn.f32 	%f1339, %f1302, %f1307, %f1259;
	fma.rn.f32 	%f1340, %f1302, %f1308, %f1260;
	fma.rn.f32 	%f1341, %f1302, %f1309, %f1261;
	fma.rn.f32 	%f1342, %f1302, %f1310, %f1262;
	fma.rn.f32 	%f1343, %f1302, %f1311, %f1263;
	fma.rn.f32 	%f1344, %f1302, %f1312, %f1264;
	fma.rn.f32 	%f1345, %f1302, %f1313, %f1265;
	fma.rn.f32 	%f1346, %f1302, %f1314, %f1266;
	fma.rn.f32 	%f1347, %f1303, %f1307, %f1267;
	fma.rn.f32 	%f1348, %f1303, %f1308, %f1268;
	fma.rn.f32 	%f1349, %f1303, %f1309, %f1269;
	fma.rn.f32 	%f1350, %f1303, %f1310, %f1270;
	fma.rn.f32 	%f1351, %f1303, %f1311, %f1271;
	fma.rn.f32 	%f1352, %f1303, %f1312, %f1272;
	fma.rn.f32 	%f1353, %f1303, %f1313, %f1273;
	fma.rn.f32 	%f1354, %f1303, %f1314, %f1274;
	fma.rn.f32 	%f1355, %f1304, %f1307, %f1275;
	fma.rn.f32 	%f1356, %f1304, %f1308, %f1276;
	fma.rn.f32 	%f1357, %f1304, %f1309, %f1277;
	fma.rn.f32 	%f1358, %f1304, %f1310, %f1278;
	fma.rn.f32 	%f1359, %f1304, %f1311, %f1279;
	fma.rn.f32 	%f1360, %f1304, %f1312, %f1280;
	fma.rn.f32 	%f1361, %f1304, %f1313, %f1281;
	fma.rn.f32 	%f1362, %f1304, %f1314, %f1282;
	fma.rn.f32 	%f1363, %f1305, %f1307, %f1283;
	fma.rn.f32 	%f1364, %f1305, %f1308, %f1284;
	fma.rn.f32 	%f1365, %f1305, %f1309, %f1285;
	fma.rn.f32 	%f1366, %f1305, %f1310, %f1286;
	fma.rn.f32 	%f1367, %f1305, %f1311, %f1287;
	fma.rn.f32 	%f1368, %f1305, %f1312, %f1288;
	fma.rn.f32 	%f1369, %f1305, %f1313, %f1289;
	fma.rn.f32 	%f1370, %f1305, %f1314, %f1290;
	fma.rn.f32 	%f1371, %f1306, %f1307, %f1291;
	fma.rn.f32 	%f1372, %f1306, %f1308, %f1292;
	fma.rn.f32 	%f1373, %f1306, %f1309, %f1293;
	fma.rn.f32 	%f1374, %f1306, %f1310, %f1294;
	fma.rn.f32 	%f1375, %f1306, %f1311, %f1295;
	fma.rn.f32 	%f1376, %f1306, %f1312, %f1296;
	fma.rn.f32 	%f1377, %f1306, %f1313, %f1297;
	fma.rn.f32 	%f1378, %f1306, %f1314, %f1298;
	ld.shared.f32 	%f1379, [%r2727+40];
	ld.shared.f32 	%f1380, [%r2727+296];
	ld.shared.f32 	%f1381, [%r2727+552];
	ld.shared.f32 	%f1382, [%r2727+808];
	ld.shared.f32 	%f1383, [%r2727+1064];
	ld.shared.f32 	%f1384, [%r2727+1320];
	ld.shared.f32 	%f1385, [%r2727+1576];
	ld.shared.f32 	%f1386, [%r2727+1832];
	ld.shared.f32 	%f1387, [%r2724+2560];
	ld.shared.f32 	%f1388, [%r2724+2564];
	ld.shared.f32 	%f1389, [%r2724+2568];
	ld.shared.f32 	%f1390, [%r2724+2572];
	ld.shared.f32 	%f1391, [%r2724+2576];
	ld.shared.f32 	%f1392, [%r2724+2580];
	ld.shared.f32 	%f1393, [%r2724+2584];
	ld.shared.f32 	%f1394, [%r2724+2588];
	fma.rn.f32 	%f1395, %f1379, %f1387, %f1315;
	fma.rn.f32 	%f1396, %f1379, %f1388, %f1316;
	fma.rn.f32 	%f1397, %f1379, %f1389, %f1317;
	fma.rn.f32 	%f1398, %f1379, %f1390, %f1318;
	fma.rn.f32 	%f1399, %f1379, %f1391, %f1319;
	fma.rn.f32 	%f1400, %f1379, %f1392, %f1320;
	fma.rn.f32 	%f1401, %f1379, %f1393, %f1321;
	fma.rn.f32 	%f1402, %f1379, %f1394, %f1322;
	fma.rn.f32 	%f1403, %f1380, %f1387, %f1323;
	fma.rn.f32 	%f1404, %f1380, %f1388, %f1324;
	fma.rn.f32 	%f1405, %f1380, %f1389, %f1325;
	fma.rn.f32 	%f1406, %f1380, %f1390, %f1326;
	fma.rn.f32 	%f1407, %f1380, %f1391, %f1327;
	fma.rn.f32 	%f1408, %f1380, %f1392, %f1328;
	fma.rn.f32 	%f1409, %f1380, %f1393, %f1329;
	fma.rn.f32 	%f1410, %f1380, %f1394, %f1330;
	fma.rn.f32 	%f1411, %f1381, %f1387, %f1331;
	fma.rn.f32 	%f1412, %f1381, %f1388, %f1332;
	fma.rn.f32 	%f1413, %f1381, %f1389, %f1333;
	fma.rn.f32 	%f1414, %f1381, %f1390, %f1334;
	fma.rn.f32 	%f1415, %f1381, %f1391, %f1335;
	fma.rn.f32 	%f1416, %f1381, %f1392, %f1336;
	fma.rn.f32 	%f1417, %f1381, %f1393, %f1337;
	fma.rn.f32 	%f1418, %f1381, %f1394, %f1338;
	fma.rn.f32 	%f1419, %f1382, %f1387, %f1339;
	fma.rn.f32 	%f1420, %f1382, %f1388, %f1340;
	fma.rn.f32 	%f1421, %f1382, %f1389, %f1341;
	fma.rn.f32 	%f1422, %f1382, %f1390, %f1342;
	fma.rn.f32 	%f1423, %f1382, %f1391, %f1343;
	fma.rn.f32 	%f1424, %f1382, %f1392, %f1344;
	fma.rn.f32 	%f1425, %f1382, %f1393, %f1345;
	fma.rn.f32 	%f1426, %f1382, %f1394, %f1346;
	fma.rn.f32 	%f1427, %f1383, %f1387, %f1347;
	fma.rn.f32 	%f1428, %f1383, %f1388, %f1348;
	fma.rn.f32 	%f1429, %f1383, %f1389, %f1349;
	fma.rn.f32 	%f1430, %f1383, %f1390, %f1350;
	fma.rn.f32 	%f1431, %f1383, %f1391, %f1351;
	fma.rn.f32 	%f1432, %f1383, %f1392, %f1352;
	fma.rn.f32 	%f1433, %f1383, %f1393, %f1353;
	fma.rn.f32 	%f1434, %f1383, %f1394, %f1354;
	fma.rn.f32 	%f1435, %f1384, %f1387, %f1355;
	fma.rn.f32 	%f1436, %f1384, %f1388, %f1356;
	fma.rn.f32 	%f1437, %f1384, %f1389, %f1357;
	fma.rn.f32 	%f1438, %f1384, %f1390, %f1358;
	fma.rn.f32 	%f1439, %f1384, %f1391, %f1359;
	fma.rn.f32 	%f1440, %f1384, %f1392, %f1360;
	fma.rn.f32 	%f1441, %f1384, %f1393, %f1361;
	fma.rn.f32 	%f1442, %f1384, %f1394, %f1362;
	fma.rn.f32 	%f1443, %f1385, %f1387, %f1363;
	fma.rn.f32 	%f1444, %f1385, %f1388, %f1364;
	fma.rn.f32 	%f1445, %f1385, %f1389, %f1365;
	fma.rn.f32 	%f1446, %f1385, %f1390, %f1366;
	fma.rn.f32 	%f1447, %f1385, %f1391, %f1367;
	fma.rn.f32 	%f1448, %f1385, %f1392, %f1368;
	fma.rn.f32 	%f1449, %f1385, %f1393, %f1369;
	fma.rn.f32 	%f1450, %f1385, %f1394, %f1370;
	fma.rn.f32 	%f1451, %f1386, %f1387, %f1371;
	fma.rn.f32 	%f1452, %f1386, %f1388, %f1372;
	fma.rn.f32 	%f1453, %f1386, %f1389, %f1373;
	fma.rn.f32 	%f1454, %f1386, %f1390, %f1374;
	fma.rn.f32 	%f1455, %f1386, %f1391, %f1375;
	fma.rn.f32 	%f1456, %f1386, %f1392, %f1376;
	fma.rn.f32 	%f1457, %f1386, %f1393, %f1377;
	fma.rn.f32 	%f1458, %f1386, %f1394, %f1378;
	ld.shared.f32 	%f1459, [%r2727+44];
	ld.shared.f32 	%f1460, [%r2727+300];
	ld.shared.f32 	%f1461, [%r2727+556];
	ld.shared.f32 	%f1462, [%r2727+812];
	ld.shared.f32 	%f1463, [%r2727+1068];
	ld.shared.f32 	%f1464, [%r2727+1324];
	ld.shared.f32 	%f1465, [%r2727+1580];
	ld.shared.f32 	%f1466, [%r2727+1836];
	ld.shared.f32 	%f1467, [%r2724+2816];
	ld.shared.f32 	%f1468, [%r2724+2820];
	ld.shared.f32 	%f1469, [%r2724+2824];
	ld.shared.f32 	%f1470, [%r2724+2828];
	ld.shared.f32 	%f1471, [%r2724+2832];
	ld.shared.f32 	%f1472, [%r2724+2836];
	ld.shared.f32 	%f1473, [%r2724+2840];
	ld.shared.f32 	%f1474, [%r2724+2844];
	fma.rn.f32 	%f1475, %f1459, %f1467, %f1395;
	fma.rn.f32 	%f1476, %f1459, %f1468, %f1396;
	fma.rn.f32 	%f1477, %f1459, %f1469, %f1397;
	fma.rn.f32 	%f1478, %f1459, %f1470, %f1398;
	fma.rn.f32 	%f1479, %f1459, %f1471, %f1399;
	fma.rn.f32 	%f1480, %f1459, %f1472, %f1400;
	fma.rn.f32 	%f1481, %f1459, %f1473, %f1401;
	fma.rn.f32 	%f1482, %f1459, %f1474, %f1402;
	fma.rn.f32 	%f1483, %f1460, %f1467, %f1403;
	fma.rn.f32 	%f1484, %f1460, %f1468, %f1404;
	fma.rn.f32 	%f1485, %f1460, %f1469, %f1405;
	fma.rn.f32 	%f1486, %f1460, %f1470, %f1406;
	fma.rn.f32 	%f1487, %f1460, %f1471, %f1407;
	fma.rn.f32 	%f1488, %f1460, %f1472, %f1408;
	fma.rn.f32 	%f1489, %f1460, %f1473, %f1409;
	fma.rn.f32 	%f1490, %f1460, %f1474, %f1410;
	fma.rn.f32 	%f1491, %f1461, %f1467, %f1411;
	fma.rn.f32 	%f1492, %f1461, %f1468, %f1412;
	fma.rn.f32 	%f1493, %f1461, %f1469, %f1413;
	fma.rn.f32 	%f1494, %f1461, %f1470, %f1414;
	fma.rn.f32 	%f1495, %f1461, %f1471, %f1415;
	fma.rn.f32 	%f1496, %f1461, %f1472, %f1416;
	fma.rn.f32 	%f1497, %f1461, %f1473, %f1417;
	fma.rn.f32 	%f1498, %f1461, %f1474, %f1418;
	fma.rn.f32 	%f1499, %f1462, %f1467, %f1419;
	fma.rn.f32 	%f1500, %f1462, %f1468, %f1420;
	fma.rn.f32 	%f1501, %f1462, %f1469, %f1421;
	fma.rn.f32 	%f1502, %f1462, %f1470, %f1422;
	fma.rn.f32 	%f1503, %f1462, %f1471, %f1423;
	fma.rn.f32 	%f1504, %f1462, %f1472, %f1424;
	fma.rn.f32 	%f1505, %f1462, %f1473, %f1425;
	fma.rn.f32 	%f1506, %f1462, %f1474, %f1426;
	fma.rn.f32 	%f1507, %f1463, %f1467, %f1427;
	fma.rn.f32 	%f1508, %f1463, %f1468, %f1428;
	fma.rn.f32 	%f1509, %f1463, %f1469, %f1429;
	fma.rn.f32 	%f1510, %f1463, %f1470, %f1430;
	fma.rn.f32 	%f1511, %f1463, %f1471, %f1431;
	fma.rn.f32 	%f1512, %f1463, %f1472, %f1432;
	fma.rn.f32 	%f1513, %f1463, %f1473, %f1433;
	fma.rn.f32 	%f1514, %f1463, %f1474, %f1434;
	fma.rn.f32 	%f1515, %f1464, %f1467, %f1435;
	fma.rn.f32 	%f1516, %f1464, %f1468, %f1436;
	fma.rn.f32 	%f1517, %f1464, %f1469, %f1437;
	fma.rn.f32 	%f1518, %f1464, %f1470, %f1438;
	fma.rn.f32 	%f1519, %f1464, %f1471, %f1439;
	fma.rn.f32 	%f1520, %f1464, %f1472, %f1440;
	fma.rn.f32 	%f1521, %f1464, %f1473, %f1441;
	fma.rn.f32 	%f1522, %f1464, %f1474, %f1442;
	fma.rn.f32 	%f1523, %f1465, %f1467, %f1443;
	fma.rn.f32 	%f1524, %f1465, %f1468, %f1444;
	fma.rn.f32 	%f1525, %f1465, %f1469, %f1445;
	fma.rn.f32 	%f1526, %f1465, %f1470, %f1446;
	fma.rn.f32 	%f1527, %f1465, %f1471, %f1447;
	fma.rn.f32 	%f1528, %f1465, %f1472, %f1448;
	fma.rn.f32 	%f1529, %f1465, %f1473, %f1449;
	fma.rn.f32 	%f1530, %f1465, %f1474, %f1450;
	fma.rn.f32 	%f1531, %f1466, %f1467, %f1451;
	fma.rn.f32 	%f1532, %f1466, %f1468, %f1452;
	fma.rn.f32 	%f1533, %f1466, %f1469, %f1453;
	fma.rn.f32 	%f1534, %f1466, %f1470, %f1454;
	fma.rn.f32 	%f1535, %f1466, %f1471, %f1455;
	fma.rn.f32 	%f1536, %f1466, %f1472, %f1456;
	fma.rn.f32 	%f1537, %f1466, %f1473, %f1457;
	fma.rn.f32 	%f1538, %f1466, %f1474, %f1458;
	ld.shared.f32 	%f1539, [%r2727+48];
	ld.shared.f32 	%f1540, [%r2727+304];
	ld.shared.f32 	%f1541, [%r2727+560];
	ld.shared.f32 	%f1542, [%r2727+816];
	ld.shared.f32 	%f1543, [%r2727+1072];
	ld.shared.f32 	%f1544, [%r2727+1328];
	ld.shared.f32 	%f1545, [%r2727+1584];
	ld.shared.f32 	%f1546, [%r2727+1840];
	ld.shared.f32 	%f1547, [%r2724+3072];
	ld.shared.f32 	%f1548, [%r2724+3076];
	ld.shared.f32 	%f1549, [%r2724+3080];
	ld.shared.f32 	%f1550, [%r2724+3084];
	ld.shared.f32 	%f1551, [%r2724+3088];
	ld.shared.f32 	%f1552, [%r2724+3092];
	ld.shared.f32 	%f1553, [%r2724+3096];
	ld.shared.f32 	%f1554, [%r2724+3100];
	fma.rn.f32 	%f1555, %f1539, %f1547, %f1475;
	fma.rn.f32 	%f1556, %f1539, %f1548, %f1476;
	fma.rn.f32 	%f1557, %f1539, %f1549, %f1477;
	fma.rn.f32 	%f1558, %f1539, %f1550, %f1478;
	fma.rn.f32 	%f1559, %f1539, %f1551, %f1479;
	fma.rn.f32 	%f1560, %f1539, %f1552, %f1480;
	fma.rn.f32 	%f1561, %f1539, %f1553, %f1481;
	fma.rn.f32 	%f1562, %f1539, %f1554, %f1482;
	fma.rn.f32 	%f1563, %f1540, %f1547, %f1483;
	fma.rn.f32 	%f1564, %f1540, %f1548, %f1484;
	fma.rn.f32 	%f1565, %f1540, %f1549, %f1485;
	fma.rn.f32 	%f1566, %f1540, %f1550, %f1486;
	fma.rn.f32 	%f1567, %f1540, %f1551, %f1487;
	fma.rn.f32 	%f1568, %f1540, %f1552, %f1488;
	fma.rn.f32 	%f1569, %f1540, %f1553, %f1489;
	fma.rn.f32 	%f1570, %f1540, %f1554, %f1490;
	fma.rn.f32 	%f1571, %f1541, %f1547, %f1491;
	fma.rn.f32 	%f1572, %f1541, %f1548, %f1492;
	fma.rn.f32 	%f1573, %f1541, %f1549, %f1493;
	fma.rn.f32 	%f1574, %f1541, %f1550, %f1494;
	fma.rn.f32 	%f1575, %f1541, %f1551, %f1495;
	fma.rn.f32 	%f1576, %f1541, %f1552, %f1496;
	fma.rn.f32 	%f1577, %f1541, %f1553, %f1497;
	fma.rn.f32 	%f1578, %f1541, %f1554, %f1498;
	fma.rn.f32 	%f1579, %f1542, %f1547, %f1499;
	fma.rn.f32 	%f1580, %f1542, %f1548, %f1500;
	fma.rn.f32 	%f1581, %f1542, %f1549, %f1501;
	fma.rn.f32 	%f1582, %f1542, %f1550, %f1502;
	fma.rn.f32 	%f1583, %f1542, %f1551, %f1503;
	fma.rn.f32 	%f1584, %f1542, %f1552, %f1504;
	fma.rn.f32 	%f1585, %f1542, %f1553, %f1505;
	fma.rn.f32 	%f1586, %f1542, %f1554, %f1506;
	fma.rn.f32 	%f1587, %f1543, %f1547, %f1507;
	fma.rn.f32 	%f1588, %f1543, %f1548, %f1508;
	fma.rn.f32 	%f1589, %f1543, %f1549, %f1509;
	fma.rn.f32 	%f1590, %f1543, %f1550, %f1510;
	fma.rn.f32 	%f1591, %f1543, %f1551, %f1511;
	fma.rn.f32 	%f1592, %f1543, %f1552, %f1512;
	fma.rn.f32 	%f1593, %f1543, %f1553, %f1513;
	fma.rn.f32 	%f1594, %f1543, %f1554, %f1514;
	fma.rn.f32 	%f1595, %f1544, %f1547, %f1515;
	fma.rn.f32 	%f1596, %f1544, %f1548, %f1516;
	fma.rn.f32 	%f1597, %f1544, %f1549, %f1517;
	fma.rn.f32 	%f1598, %f1544, %f1550, %f1518;
	fma.rn.f32 	%f1599, %f1544, %f1551, %f1519;
	fma.rn.f32 	%f1600, %f1544, %f1552, %f1520;
	fma.rn.f32 	%f1601, %f1544, %f1553, %f1521;
	fma.rn.f32 	%f1602, %f1544, %f1554, %f1522;
	fma.rn.f32 	%f1603, %f1545, %f1547, %f1523;
	fma.rn.f32 	%f1604, %f1545, %f1548, %f1524;
	fma.rn.f32 	%f1605, %f1545, %f1549, %f1525;
	fma.rn.f32 	%f1606, %f1545, %f1550, %f1526;
	fma.rn.f32 	%f1607, %f1545, %f1551, %f1527;
	fma.rn.f32 	%f1608, %f1545, %f1552, %f1528;
	fma.rn.f32 	%f1609, %f1545, %f1553, %f1529;
	fma.rn.f32 	%f1610, %f1545, %f1554, %f1530;
	fma.rn.f32 	%f1611, %f1546, %f1547, %f1531;
	fma.rn.f32 	%f1612, %f1546, %f1548, %f1532;
	fma.rn.f32 	%f1613, %f1546, %f1549, %f1533;
	fma.rn.f32 	%f1614, %f1546, %f1550, %f1534;
	fma.rn.f32 	%f1615, %f1546, %f1551, %f1535;
	fma.rn.f32 	%f1616, %f1546, %f1552, %f1536;
	fma.rn.f32 	%f1617, %f1546, %f1553, %f1537;
	fma.rn.f32 	%f1618, %f1546, %f1554, %f1538;
	ld.shared.f32 	%f1619, [%r2727+52];
	ld.shared.f32 	%f1620, [%r2727+308];
	ld.shared.f32 	%f1621, [%r2727+564];
	ld.shared.f32 	%f1622, [%r2727+820];
	ld.shared.f32 	%f1623, [%r2727+1076];
	ld.shared.f32 	%f1624, [%r2727+1332];
	ld.shared.f32 	%f1625, [%r2727+1588];
	ld.shared.f32 	%f1626, [%r2727+1844];
	ld.shared.f32 	%f1627, [%r2724+3328];
	ld.shared.f32 	%f1628, [%r2724+3332];
	ld.shared.f32 	%f1629, [%r2724+3336];
	ld.shared.f32 	%f1630, [%r2724+3340];
	ld.shared.f32 	%f1631, [%r2724+3344];
	ld.shared.f32 	%f1632, [%r2724+3348];
	ld.shared.f32 	%f1633, [%r2724+3352];
	ld.shared.f32 	%f1634, [%r2724+3356];
	fma.rn.f32 	%f1635, %f1619, %f1627, %f1555;
	fma.rn.f32 	%f1636, %f1619, %f1628, %f1556;
	fma.rn.f32 	%f1637, %f1619, %f1629, %f1557;
	fma.rn.f32 	%f1638, %f1619, %f1630, %f1558;
	fma.rn.f32 	%f1639, %f1619, %f1631, %f1559;
	fma.rn.f32 	%f1640, %f1619, %f1632, %f1560;
	fma.rn.f32 	%f1641, %f1619, %f1633, %f1561;
	fma.rn.f32 	%f1642, %f1619, %f1634, %f1562;
	fma.rn.f32 	%f1643, %f1620, %f1627, %f1563;
	fma.rn.f32 	%f1644, %f1620, %f1628, %f1564;
	fma.rn.f32 	%f1645, %f1620, %f1629, %f1565;
	fma.rn.f32 	%f1646, %f1620, %f1630, %f1566;
	fma.rn.f32 	%f1647, %f1620, %f1631, %f1567;
	fma.rn.f32 	%f1648, %f1620, %f1632, %f1568;
	fma.rn.f32 	%f1649, %f1620, %f1633, %f1569;
	fma.rn.f32 	%f1650, %f1620, %f1634, %f1570;
	fma.rn.f32 	%f1651, %f1621, %f1627, %f1571;
	fma.rn.f32 	%f1652, %f1621, %f1628, %f1572;
	fma.rn.f32 	%f1653, %f1621, %f1629, %f1573;
	fma.rn.f32 	%f1654, %f1621, %f1630, %f1574;
	fma.rn.f32 	%f1655, %f1621, %f1631, %f1575;
	fma.rn.f32 	%f1656, %f1621, %f1632, %f1576;
	fma.rn.f32 	%f1657, %f1621, %f1633, %f1577;
	fma.rn.f32 	%f1658, %f1621, %f1634, %f1578;
	fma.rn.f32 	%f1659, %f1622, %f1627, %f1579;
	fma.rn.f32 	%f1660, %f1622, %f1628, %f1580;
	fma.rn.f32 	%f1661, %f1622, %f1629, %f1581;
	fma.rn.f32 	%f1662, %f1622, %f1630, %f1582;
	fma.rn.f32 	%f1663, %f1622, %f1631, %f1583;
	fma.rn.f32 	%f1664, %f1622, %f1632, %f1584;
	fma.rn.f32 	%f1665, %f1622, %f1633, %f1585;
	fma.rn.f32 	%f1666, %f1622, %f1634, %f1586;
	fma.rn.f32 	%f1667, %f1623, %f1627, %f1587;
	fma.rn.f32 	%f1668, %f1623, %f1628, %f1588;
	fma.rn.f32 	%f1669, %f1623, %f1629, %f1589;
	fma.rn.f32 	%f1670, %f1623, %f1630, %f1590;
	fma.rn.f32 	%f1671, %f1623, %f1631, %f1591;
	fma.rn.f32 	%f1672, %f1623, %f1632, %f1592;
	fma.rn.f32 	%f1673, %f1623, %f1633, %f1593;
	fma.rn.f32 	%f1674, %f1623, %f1634, %f1594;
	fma.rn.f32 	%f1675, %f1624, %f1627, %f1595;
	fma.rn.f32 	%f1676, %f1624, %f1628, %f1596;
	fma.rn.f32 	%f1677, %f1624, %f1629, %f1597;
	fma.rn.f32 	%f1678, %f1624, %f1630, %f1598;
	fma.rn.f32 	%f1679, %f1624, %f1631, %f1599;
	fma.rn.f32 	%f1680, %f1624, %f1632, %f1600;
	fma.rn.f32 	%f1681, %f1624, %f1633, %f1601;
	fma.rn.f32 	%f1682, %f1624, %f1634, %f1602;
	fma.rn.f32 	%f1683, %f1625, %f1627, %f1603;
	fma.rn.f32 	%f1684, %f1625, %f1628, %f1604;
	fma.rn.f32 	%f1685, %f1625, %f1629, %f1605;
	fma.rn.f32 	%f1686, %f1625, %f1630, %f1606;
	fma.rn.f32 	%f1687, %f1625, %f1631, %f1607;
	fma.rn.f32 	%f1688, %f1625, %f1632, %f1608;
	fma.rn.f32 	%f1689, %f1625, %f1633, %f1609;
	fma.rn.f32 	%f1690, %f1625, %f1634, %f1610;
	fma.rn.f32 	%f1691, %f1626, %f1627, %f1611;
	fma.rn.f32 	%f1692, %f1626, %f1628, %f1612;
	fma.rn.f32 	%f1693, %f1626, %f1629, %f1613;
	fma.rn.f32 	%f1694, %f1626, %f1630, %f1614;
	fma.rn.f32 	%f1695, %f1626, %f1631, %f1615;
	fma.rn.f32 	%f1696, %f1626, %f1632, %f1616;
	fma.rn.f32 	%f1697, %f1626, %f1633, %f1617;
	fma.rn.f32 	%f1698, %f1626, %f1634, %f1618;
	ld.shared.f32 	%f1699, [%r2727+56];
	ld.shared.f32 	%f1700, [%r2727+312];
	ld.shared.f32 	%f1701, [%r2727+568];
	ld.shared.f32 	%f1702, [%r2727+824];
	ld.shared.f32 	%f1703, [%r2727+1080];
	ld.shared.f32 	%f1704, [%r2727+1336];
	ld.shared.f32 	%f1705, [%r2727+1592];
	ld.shared.f32 	%f1706, [%r2727+1848];
	ld.shared.f32 	%f1707, [%r2724+3584];
	ld.shared.f32 	%f1708, [%r2724+3588];
	ld.shared.f32 	%f1709, [%r2724+3592];
	ld.shared.f32 	%f1710, [%r2724+3596];
	ld.shared.f32 	%f1711, [%r2724+3600];
	ld.shared.f32 	%f1712, [%r2724+3604];
	ld.shared.f32 	%f1713, [%r2724+3608];
	ld.shared.f32 	%f1714, [%r2724+3612];
	fma.rn.f32 	%f1715, %f1699, %f1707, %f1635;
	fma.rn.f32 	%f1716, %f1699, %f1708, %f1636;
	fma.rn.f32 	%f1717, %f1699, %f1709, %f1637;
	fma.rn.f32 	%f1718, %f1699, %f1710, %f1638;
	fma.rn.f32 	%f1719, %f1699, %f1711, %f1639;
	fma.rn.f32 	%f1720, %f1699, %f1712, %f1640;
	fma.rn.f32 	%f1721, %f1699, %f1713, %f1641;
	fma.rn.f32 	%f1722, %f1699, %f1714, %f1642;
	fma.rn.f32 	%f1723, %f1700, %f1707, %f1643;
	fma.rn.f32 	%f1724, %f1700, %f1708, %f1644;
	fma.rn.f32 	%f1725, %f1700, %f1709, %f1645;
	fma.rn.f32 	%f1726, %f1700, %f1710, %f1646;
	fma.rn.f32 	%f1727, %f1700, %f1711, %f1647;
	fma.rn.f32 	%f1728, %f1700, %f1712, %f1648;
	fma.rn.f32 	%f1729, %f1700, %f1713, %f1649;
	fma.rn.f32 	%f1730, %f1700, %f1714, %f1650;
	fma.rn.f32 	%f1731, %f1701, %f1707, %f1651;
	fma.rn.f32 	%f1732, %f1701, %f1708, %f1652;
	fma.rn.f32 	%f1733, %f1701, %f1709, %f1653;
	fma.rn.f32 	%f1734, %f1701, %f1710, %f1654;
	fma.rn.f32 	%f1735, %f1701, %f1711, %f1655;
	fma.rn.f32 	%f1736, %f1701, %f1712, %f1656;
	fma.rn.f32 	%f1737, %f1701, %f1713, %f1657;
	fma.rn.f32 	%f1738, %f1701, %f1714, %f1658;
	fma.rn.f32 	%f1739, %f1702, %f1707, %f1659;
	fma.rn.f32 	%f1740, %f1702, %f1708, %f1660;
	fma.rn.f32 	%f1741, %f1702, %f1709, %f1661;
	fma.rn.f32 	%f1742, %f1702, %f1710, %f1662;
	fma.rn.f32 	%f1743, %f1702, %f1711, %f1663;
	fma.rn.f32 	%f1744, %f1702, %f1712, %f1664;
	fma.rn.f32 	%f1745, %f1702, %f1713, %f1665;
	fma.rn.f32 	%f1746, %f1702, %f1714, %f1666;
	fma.rn.f32 	%f1747, %f1703, %f1707, %f1667;
	fma.rn.f32 	%f1748, %f1703, %f1708, %f1668;
	fma.rn.f32 	%f1749, %f1703, %f1709, %f1669;
	fma.rn.f32 	%f1750, %f1703, %f1710, %f1670;
	fma.rn.f32 	%f1751, %f1703, %f1711, %f1671;
	fma.rn.f32 	%f1752, %f1703, %f1712, %f1672;
	fma.rn.f32 	%f1753, %f1703, %f1713, %f1673;
	fma.rn.f32 	%f1754, %f1703, %f1714, %f1674;
	fma.rn.f32 	%f1755, %f1704, %f1707, %f1675;
	fma.rn.f32 	%f1756, %f1704, %f1708, %f1676;
	fma.rn.f32 	%f1757, %f1704, %f1709, %f1677;
	fma.rn.f32 	%f1758, %f1704, %f1710, %f1678;
	fma.rn.f32 	%f1759, %f1704, %f1711, %f1679;
	fma.rn.f32 	%f1760, %f1704, %f1712, %f1680;
	fma.rn.f32 	%f1761, %f1704, %f1713, %f1681;
	fma.rn.f32 	%f1762, %f1704, %f1714, %f1682;
	fma.rn.f32 	%f1763, %f1705, %f1707, %f1683;
	fma.rn.f32 	%f1764, %f1705, %f1708, %f1684;
	fma.rn.f32 	%f1765, %f1705, %f1709, %f1685;
	fma.rn.f32 	%f1766, %f1705, %f1710, %f1686;
	fma.rn.f32 	%f1767, %f1705, %f1711, %f1687;
	fma.rn.f32 	%f1768, %f1705, %f1712, %f1688;
	fma.rn.f32 	%f1769, %f1705, %f1713, %f1689;
	fma.rn.f32 	%f1770, %f1705, %f1714, %f1690;
	fma.rn.f32 	%f1771, %f1706, %f1707, %f1691;
	fma.rn.f32 	%f1772, %f1706, %f1708, %f1692;
	fma.rn.f32 	%f1773, %f1706, %f1709, %f1693;
	fma.rn.f32 	%f1774, %f1706, %f1710, %f1694;
	fma.rn.f32 	%f1775, %f1706, %f1711, %f1695;
	fma.rn.f32 	%f1776, %f1706, %f1712, %f1696;
	fma.rn.f32 	%f1777, %f1706, %f1713, %f1697;
	fma.rn.f32 	%f1778, %f1706, %f1714, %f1698;
	ld.shared.f32 	%f1779, [%r2727+60];
	ld.shared.f32 	%f1780, [%r2727+316];
	ld.shared.f32 	%f1781, [%r2727+572];
	ld.shared.f32 	%f1782, [%r2727+828];
	ld.shared.f32 	%f1783, [%r2727+1084];
	ld.shared.f32 	%f1784, [%r2727+1340];
	ld.shared.f32 	%f1785, [%r2727+1596];
	ld.shared.f32 	%f1786, [%r2727+1852];
	ld.shared.f32 	%f1787, [%r2724+3840];
	ld.shared.f32 	%f1788, [%r2724+3844];
	ld.shared.f32 	%f1789, [%r2724+3848];
	ld.shared.f32 	%f1790, [%r2724+3852];
	ld.shared.f32 	%f1791, [%r2724+3856];
	ld.shared.f32 	%f1792, [%r2724+3860];
	ld.shared.f32 	%f1793, [%r2724+3864];
	ld.shared.f32 	%f1794, [%r2724+3868];
	fma.rn.f32 	%f1795, %f1779, %f1787, %f1715;
	fma.rn.f32 	%f1796, %f1779, %f1788, %f1716;
	fma.rn.f32 	%f1797, %f1779, %f1789, %f1717;
	fma.rn.f32 	%f1798, %f1779, %f1790, %f1718;
	fma.rn.f32 	%f1799, %f1779, %f1791, %f1719;
	fma.rn.f32 	%f1800, %f1779, %f1792, %f1720;
	fma.rn.f32 	%f1801, %f1779, %f1793, %f1721;
	fma.rn.f32 	%f1802, %f1779, %f1794, %f1722;
	fma.rn.f32 	%f1803, %f1780, %f1787, %f1723;
	fma.rn.f32 	%f1804, %f1780, %f1788, %f1724;
	fma.rn.f32 	%f1805, %f1780, %f1789, %f1725;
	fma.rn.f32 	%f1806, %f1780, %f1790, %f1726;
	fma.rn.f32 	%f1807, %f1780, %f1791, %f1727;
	fma.rn.f32 	%f1808, %f1780, %f1792, %f1728;
	fma.rn.f32 	%f1809, %f1780, %f1793, %f1729;
	fma.rn.f32 	%f1810, %f1780, %f1794, %f1730;
	fma.rn.f32 	%f1811, %f1781, %f1787, %f1731;
	fma.rn.f32 	%f1812, %f1781, %f1788, %f1732;
	fma.rn.f32 	%f1813, %f1781, %f1789, %f1733;
	fma.rn.f32 	%f1814, %f1781, %f1790, %f1734;
	fma.rn.f32 	%f1815, %f1781, %f1791, %f1735;
	fma.rn.f32 	%f1816, %f1781, %f1792, %f1736;
	fma.rn.f32 	%f1817, %f1781, %f1793, %f1737;
	fma.rn.f32 	%f1818, %f1781, %f1794, %f1738;
	fma.rn.f32 	%f1819, %f1782, %f1787, %f1739;
	fma.rn.f32 	%f1820, %f1782, %f1788, %f1740;
	fma.rn.f32 	%f1821, %f1782, %f1789, %f1741;
	fma.rn.f32 	%f1822, %f1782, %f1790, %f1742;
	fma.rn.f32 	%f1823, %f1782, %f1791, %f1743;
	fma.rn.f32 	%f1824, %f1782, %f1792, %f1744;
	fma.rn.f32 	%f1825, %f1782, %f1793, %f1745;
	fma.rn.f32 	%f1826, %f1782, %f1794, %f1746;
	fma.rn.f32 	%f1827, %f1783, %f1787, %f1747;
	fma.rn.f32 	%f1828, %f1783, %f1788, %f1748;
	fma.rn.f32 	%f1829, %f1783, %f1789, %f1749;
	fma.rn.f32 	%f1830, %f1783, %f1790, %f1750;
	fma.rn.f32 	%f1831, %f1783, %f1791, %f1751;
	fma.rn.f32 	%f1832, %f1783, %f1792, %f1752;
	fma.rn.f32 	%f1833, %f1783, %f1793, %f1753;
	fma.rn.f32 	%f1834, %f1783, %f1794, %f1754;
	fma.rn.f32 	%f1835, %f1784, %f1787, %f1755;
	fma.rn.f32 	%f1836, %f1784, %f1788, %f1756;
	fma.rn.f32 	%f1837, %f1784, %f1789, %f1757;
	fma.rn.f32 	%f1838, %f1784, %f1790, %f1758;
	fma.rn.f32 	%f1839, %f1784, %f1791, %f1759;
	fma.rn.f32 	%f1840, %f1784, %f1792, %f1760;
	fma.rn.f32 	%f1841, %f1784, %f1793, %f1761;
	fma.rn.f32 	%f1842, %f1784, %f1794, %f1762;
	fma.rn.f32 	%f1843, %f1785, %f1787, %f1763;
	fma.rn.f32 	%f1844, %f1785, %f1788, %f1764;
	fma.rn.f32 	%f1845, %f1785, %f1789, %f1765;
	fma.rn.f32 	%f1846, %f1785, %f1790, %f1766;
	fma.rn.f32 	%f1847, %f1785, %f1791, %f1767;
	fma.rn.f32 	%f1848, %f1785, %f1792, %f1768;
	fma.rn.f32 	%f1849, %f1785, %f1793, %f1769;
	fma.rn.f32 	%f1850, %f1785, %f1794, %f1770;
	fma.rn.f32 	%f1851, %f1786, %f1787, %f1771;
	fma.rn.f32 	%f1852, %f1786, %f1788, %f1772;
	fma.rn.f32 	%f1853, %f1786, %f1789, %f1773;
	fma.rn.f32 	%f1854, %f1786, %f1790, %f1774;
	fma.rn.f32 	%f1855, %f1786, %f1791, %f1775;
	fma.rn.f32 	%f1856, %f1786, %f1792, %f1776;
	fma.rn.f32 	%f1857, %f1786, %f1793, %f1777;
	fma.rn.f32 	%f1858, %f1786, %f1794, %f1778;
	ld.shared.f32 	%f1859, [%r2727+64];
	ld.shared.f32 	%f1860, [%r2727+320];
	ld.shared.f32 	%f1861, [%r2727+576];
	ld.shared.f32 	%f1862, [%r2727+832];
	ld.shared.f32 	%f1863, [%r2727+1088];
	ld.shared.f32 	%f1864, [%r2727+1344];
	ld.shared.f32 	%f1865, [%r2727+1600];
	ld.shared.f32 	%f1866, [%r2727+1856];
	ld.shared.f32 	%f1867, [%r2724+4096];
	ld.shared.f32 	%f1868, [%r2724+4100];
	ld.shared.f32 	%f1869, [%r2724+4104];
	ld.shared.f32 	%f1870, [%r2724+4108];
	ld.shared.f32 	%f1871, [%r2724+4112];
	ld.shared.f32 	%f1872, [%r2724+4116];
	ld.shared.f32 	%f1873, [%r2724+4120];
	ld.shared.f32 	%f1874, [%r2724+4124];
	fma.rn.f32 	%f1875, %f1859, %f1867, %f1795;
	fma.rn.f32 	%f1876, %f1859, %f1868, %f1796;
	fma.rn.f32 	%f1877, %f1859, %f1869, %f1797;
	fma.rn.f32 	%f1878, %f1859, %f1870, %f1798;
	fma.rn.f32 	%f1879, %f1859, %f1871, %f1799;
	fma.rn.f32 	%f1880, %f1859, %f1872, %f1800;
	fma.rn.f32 	%f1881, %f1859, %f1873, %f1801;
	fma.rn.f32 	%f1882, %f1859, %f1874, %f1802;
	fma.rn.f32 	%f1883, %f1860, %f1867, %f1803;
	fma.rn.f32 	%f1884, %f1860, %f1868, %f1804;
	fma.rn.f32 	%f1885, %f1860, %f1869, %f1805;
	fma.rn.f32 	%f1886, %f1860, %f1870, %f1806;
	fma.rn.f32 	%f1887, %f1860, %f1871, %f1807;
	fma.rn.f32 	%f1888, %f1860, %f1872, %f1808;
	fma.rn.f32 	%f1889, %f1860, %f1873, %f1809;
	fma.rn.f32 	%f1890, %f1860, %f1874, %f1810;
	fma.rn.f32 	%f1891, %f1861, %f1867, %f1811;
	fma.rn.f32 	%f1892, %f1861, %f1868, %f1812;
	fma.rn.f32 	%f1893, %f1861, %f1869, %f1813;
	fma.rn.f32 	%f1894, %f1861, %f1870, %f1814;
	fma.rn.f32 	%f1895, %f1861, %f1871, %f1815;
	fma.rn.f32 	%f1896, %f1861, %f1872, %f1816;
	fma.rn.f32 	%f1897, %f1861, %f1873, %f1817;
	fma.rn.f32 	%f1898, %f1861, %f1874, %f1818;
	fma.rn.f32 	%f1899, %f1862, %f1867, %f1819;
	fma.rn.f32 	%f1900, %f1862, %f1868, %f1820;
	fma.rn.f32 	%f1901, %f1862, %f1869, %f1821;
	fma.rn.f32 	%f1902, %f1862, %f1870, %f1822;
	fma.rn.f32 	%f1903, %f1862, %f1871, %f1823;
	fma.rn.f32 	%f1904, %f1862, %f1872, %f1824;
	fma.rn.f32 	%f1905, %f1862, %f1873, %f1825;
	fma.rn.f32 	%f1906, %f1862, %f1874, %f1826;
	fma.rn.f32 	%f1907, %f1863, %f1867, %f1827;
	fma.rn.f32 	%f1908, %f1863, %f1868, %f1828;
	fma.rn.f32 	%f1909, %f1863, %f1869, %f1829;
	fma.rn.f32 	%f1910, %f1863, %f1870, %f1830;
	fma.rn.f32 	%f1911, %f1863, %f1871, %f1831;
	fma.rn.f32 	%f1912, %f1863, %f1872, %f1832;
	fma.rn.f32 	%f1913, %f1863, %f1873, %f1833;
	fma.rn.f32 	%f1914, %f1863, %f1874, %f1834;
	fma.rn.f32 	%f1915, %f1864, %f1867, %f1835;
	fma.rn.f32 	%f1916, %f1864, %f1868, %f1836;
	fma.rn.f32 	%f1917, %f1864, %f1869, %f1837;
	fma.rn.f32 	%f1918, %f1864, %f1870, %f1838;
	fma.rn.f32 	%f1919, %f1864, %f1871, %f1839;
	fma.rn.f32 	%f1920, %f1864, %f1872, %f1840;
	fma.rn.f32 	%f1921, %f1864, %f1873, %f1841;
	fma.rn.f32 	%f1922, %f1864, %f1874, %f1842;
	fma.rn.f32 	%f1923, %f1865, %f1867, %f1843;
	fma.rn.f32 	%f1924, %f1865, %f1868, %f1844;
	fma.rn.f32 	%f1925, %f1865, %f1869, %f1845;
	fma.rn.f32 	%f1926, %f1865, %f1870, %f1846;
	fma.rn.f32 	%f1927, %f1865, %f1871, %f1847;
	fma.rn.f32 	%f1928, %f1865, %f1872, %f1848;
	fma.rn.f32 	%f1929, %f1865, %f1873, %f1849;
	fma.rn.f32 	%f1930, %f1865, %f1874, %f1850;
	fma.rn.f32 	%f1931, %f1866, %f1867, %f1851;
	fma.rn.f32 	%f1932, %f1866, %f1868, %f1852;
	fma.rn.f32 	%f1933, %f1866, %f1869, %f1853;
	fma.rn.f32 	%f1934, %f1866, %f1870, %f1854;
	fma.rn.f32 	%f1935, %f1866, %f1871, %f1855;
	fma.rn.f32 	%f1936, %f1866, %f1872, %f1856;
	fma.rn.f32 	%f1937, %f1866, %f1873, %f1857;
	fma.rn.f32 	%f1938, %f1866, %f1874, %f1858;
	ld.shared.f32 	%f1939, [%r2727+68];
	ld.shared.f32 	%f1940, [%r2727+324];
	ld.shared.f32 	%f1941, [%r2727+580];
	ld.shared.f32 	%f1942, [%r2727+836];
	ld.shared.f32 	%f1943, [%r2727+1092];
	ld.shared.f32 	%f1944, [%r2727+1348];
	ld.shared.f32 	%f1945, [%r2727+1604];
	ld.shared.f32 	%f1946, [%r2727+1860];
	ld.shared.f32 	%f1947, [%r2724+4352];
	ld.shared.f32 	%f1948, [%r2724+4356];
	ld.shared.f32 	%f1949, [%r2724+4360];
	ld.shared.f32 	%f1950, [%r2724+4364];
	ld.shared.f32 	%f1951, [%r2724+4368];
	ld.shared.f32 	%f1952, [%r2724+4372];
	ld.shared.f32 	%f1953, [%r2724+4376];
	ld.shared.f32 	%f1954, [%r2724+4380];
	fma.rn.f32 	%f1955, %f1939, %f1947, %f1875;
	fma.rn.f32 	%f1956, %f1939, %f1948, %f1876;
	fma.rn.f32 	%f1957, %f1939, %f1949, %f1877;
	fma.rn.f32 	%f1958, %f1939, %f1950, %f1878;
	fma.rn.f32 	%f1959, %f1939, %f1951, %f1879;
	fma.rn.f32 	%f1960, %f1939, %f1952, %f1880;
	fma.rn.f32 	%f1961, %f1939, %f1953, %f1881;
	fma.rn.f32 	%f1962, %f1939, %f1954, %f1882;
	fma.rn.f32 	%f1963, %f1940, %f1947, %f1883;
	fma.rn.f32 	%f1964, %f1940, %f1948, %f1884;
	fma.rn.f32 	%f1965, %f1940, %f1949, %f1885;
	fma.rn.f32 	%f1966, %f1940, %f1950, %f1886;
	fma.rn.f32 	%f1967, %f1940, %f1951, %f1887;
	fma.rn.f32 	%f1968, %f1940, %f1952, %f1888;
	fma.rn.f32 	%f1969, %f1940, %f1953, %f1889;
	fma.rn.f32 	%f1970, %f1940, %f1954, %f1890;
	fma.rn.f32 	%f1971, %f1941, %f1947, %f1891;
	fma.rn.f32 	%f1972, %f1941, %f1948, %f1892;
	fma.rn.f32 	%f1973, %f1941, %f1949, %f1893;
	fma.rn.f32 	%f1974, %f1941, %f1950, %f1894;
	fma.rn.f32 	%f1975, %f1941, %f1951, %f1895;
	fma.rn.f32 	%f1976, %f1941, %f1952, %f1896;
	fma.rn.f32 	%f1977, %f1941, %f1953, %f1897;
	fma.rn.f32 	%f1978, %f1941, %f1954, %f1898;
	fma.rn.f32 	%f1979, %f1942, %f1947, %f1899;
	fma.rn.f32 	%f1980, %f1942, %f1948, %f1900;
	fma.rn.f32 	%f1981, %f1942, %f1949, %f1901;
	fma.rn.f32 	%f1982, %f1942, %f1950, %f1902;
	fma.rn.f32 	%f1983, %f1942, %f1951, %f1903;
	fma.rn.f32 	%f1984, %f1942, %f1952, %f1904;
	fma.rn.f32 	%f1985, %f1942, %f1953, %f1905;
	fma.rn.f32 	%f1986, %f1942, %f1954, %f1906;
	fma.rn.f32 	%f1987, %f1943, %f1947, %f1907;
	fma.rn.f32 	%f1988, %f1943, %f1948, %f1908;
	fma.rn.f32 	%f1989, %f1943, %f1949, %f1909;
	fma.rn.f32 	%f1990, %f1943, %f1950, %f1910;
	fma.rn.f32 	%f1991, %f1943, %f1951, %f1911;
	fma.rn.f32 	%f1992, %f1943, %f1952, %f1912;
	fma.rn.f32 	%f1993, %f1943, %f1953, %f1913;
	fma.rn.f32 	%f1994, %f1943, %f1954, %f1914;
	fma.rn.f32 	%f1995, %f1944, %f1947, %f1915;
	fma.rn.f32 	%f1996, %f1944, %f1948, %f1916;
	fma.rn.f32 	%f1997, %f1944, %f1949, %f1917;
	fma.rn.f32 	%f1998, %f1944, %f1950, %f1918;
	fma.rn.f32 	%f1999, %f1944, %f1951, %f1919;
	fma.rn.f32 	%f2000, %f1944, %f1952, %f1920;
	fma.rn.f32 	%f2001, %f1944, %f1953, %f1921;
	fma.rn.f32 	%f2002, %f1944, %f1954, %f1922;
	fma.rn.f32 	%f2003, %f1945, %f1947, %f1923;
	fma.rn.f32 	%f2004, %f1945, %f1948, %f1924;
	fma.rn.f32 	%f2005, %f1945, %f1949, %f1925;
	fma.rn.f32 	%f2006, %f1945, %f1950, %f1926;
	fma.rn.f32 	%f2007, %f1945, %f1951, %f1927;
	fma.rn.f32 	%f2008, %f1945, %f1952, %f1928;
	fma.rn.f32 	%f2009, %f1945, %f1953, %f1929;
	fma.rn.f32 	%f2010, %f1945, %f1954, %f1930;
	fma.rn.f32 	%f2011, %f1946, %f1947, %f1931;
	fma.rn.f32 	%f2012, %f1946, %f1948, %f1932;
	fma.rn.f32 	%f2013, %f1946, %f1949, %f1933;
	fma.rn.f32 	%f2014, %f1946, %f1950, %f1934;
	fma.rn.f32 	%f2015, %f1946, %f1951, %f1935;
	fma.rn.f32 	%f2016, %f1946, %f1952, %f1936;
	fma.rn.f32 	%f2017, %f1946, %f1953, %f1937;
	fma.rn.f32 	%f2018, %f1946, %f1954, %f1938;
	ld.shared.f32 	%f2019, [%r2727+72];
	ld.shared.f32 	%f2020, [%r2727+328];
	ld.shared.f32 	%f2021, [%r2727+584];
	ld.shared.f32 	%f2022, [%r2727+840];
	ld.shared.f32 	%f2023, [%r2727+1096];
	ld.shared.f32 	%f2024, [%r2727+1352];
	ld.shared.f32 	%f2025, [%r2727+1608];
	ld.shared.f32 	%f2026, [%r2727+1864];
	ld.shared.f32 	%f2027, [%r2724+4608];
	ld.shared.f32 	%f2028, [%r2724+4612];
	ld.shared.f32 	%f2029, [%r2724+4616];
	ld.shared.f32 	%f2030, [%r2724+4620];
	ld.shared.f32 	%f2031, [%r2724+4624];
	ld.shared.f32 	%f2032, [%r2724+4628];
	ld.shared.f32 	%f2033, [%r2724+4632];
	ld.shared.f32 	%f2034, [%r2724+4636];
	fma.rn.f32 	%f2035, %f2019, %f2027, %f1955;
	fma.rn.f32 	%f2036, %f2019, %f2028, %f1956;
	fma.rn.f32 	%f2037, %f2019, %f2029, %f1957;
	fma.rn.f32 	%f2038, %f2019, %f2030, %f1958;
	fma.rn.f32 	%f2039, %f2019, %f2031, %f1959;
	fma.rn.f32 	%f2040, %f2019, %f2032, %f1960;
	fma.rn.f32 	%f2041, %f2019, %f2033, %f1961;
	fma.rn.f32 	%f2042, %f2019, %f2034, %f1962;
	fma.rn.f32 	%f2043, %f2020, %f2027, %f1963;
	fma.rn.f32 	%f2044, %f2020, %f2028, %f1964;
	fma.rn.f32 	%f2045, %f2020, %f2029, %f1965;
	fma.rn.f32 	%f2046, %f2020, %f2030, %f1966;
	fma.rn.f32 	%f2047, %f2020, %f2031, %f1967;
	fma.rn.f32 	%f2048, %f2020, %f2032, %f1968;
	fma.rn.f32 	%f2049, %f2020, %f2033, %f1969;
	fma.rn.f32 	%f2050, %f2020, %f2034, %f1970;
	fma.rn.f32 	%f2051, %f2021, %f2027, %f1971;
	fma.rn.f32 	%f2052, %f2021, %f2028, %f1972;
	fma.rn.f32 	%f2053, %f2021, %f2029, %f1973;
	fma.rn.f32 	%f2054, %f2021, %f2030, %f1974;
	fma.rn.f32 	%f2055, %f2021, %f2031, %f1975;
	fma.rn.f32 	%f2056, %f2021, %f2032, %f1976;
	fma.rn.f32 	%f2057, %f2021, %f2033, %f1977;
	fma.rn.f32 	%f2058, %f2021, %f2034, %f1978;
	fma.rn.f32 	%f2059, %f2022, %f2027, %f1979;
	fma.rn.f32 	%f2060, %f2022, %f2028, %f1980;
	fma.rn.f32 	%f2061, %f2022, %f2029, %f1981;
	fma.rn.f32 	%f2062, %f2022, %f2030, %f1982;
	fma.rn.f32 	%f2063, %f2022, %f2031, %f1983;
	fma.rn.f32 	%f2064, %f2022, %f2032, %f1984;
	fma.rn.f32 	%f2065, %f2022, %f2033, %f1985;
	fma.rn.f32 	%f2066, %f2022, %f2034, %f1986;
	fma.rn.f32 	%f2067, %f2023, %f2027, %f1987;
	fma.rn.f32 	%f2068, %f2023, %f2028, %f1988;
	fma.rn.f32 	%f2069, %f2023, %f2029, %f1989;
	fma.rn.f32 	%f2070, %f2023, %f2030, %f1990;
	fma.rn.f32 	%f2071, %f2023, %f2031, %f1991;
	fma.rn.f32 	%f2072, %f2023, %f2032, %f1992;
	fma.rn.f32 	%f2073, %f2023, %f2033, %f1993;
	fma.rn.f32 	%f2074, %f2023, %f2034, %f1994;
	fma.rn.f32 	%f2075, %f2024, %f2027, %f1995;
	fma.rn.f32 	%f2076, %f2024, %f2028, %f1996;
	fma.rn.f32 	%f2077, %f2024, %f2029, %f1997;
	fma.rn.f32 	%f2078, %f2024, %f2030, %f1998;
	fma.rn.f32 	%f2079, %f2024, %f2031, %f1999;
	fma.rn.f32 	%f2080, %f2024, %f2032, %f2000;
	fma.rn.f32 	%f2081, %f2024, %f2033, %f2001;
	fma.rn.f32 	%f2082, %f2024, %f2034, %f2002;
	fma.rn.f32 	%f2083, %f2025, %f2027, %f2003;
	fma.rn.f32 	%f2084, %f2025, %f2028, %f2004;
	fma.rn.f32 	%f2085, %f2025, %f2029, %f2005;
	fma.rn.f32 	%f2086, %f2025, %f2030, %f2006;
	fma.rn.f32 	%f2087, %f2025, %f2031, %f2007;
	fma.rn.f32 	%f2088, %f2025, %f2032, %f2008;
	fma.rn.f32 	%f2089, %f2025, %f2033, %f2009;
	fma.rn.f32 	%f2090, %f2025, %f2034, %f2010;
	fma.rn.f32 	%f2091, %f2026, %f2027, %f2011;
	fma.rn.f32 	%f2092, %f2026, %f2028, %f2012;
	fma.rn.f32 	%f2093, %f2026, %f2029, %f2013;
	fma.rn.f32 	%f2094, %f2026, %f2030, %f2014;
	fma.rn.f32 	%f2095, %f2026, %f2031, %f2015;
	fma.rn.f32 	%f2096, %f2026, %f2032, %f2016;
	fma.rn.f32 	%f2097, %f2026, %f2033, %f2017;
	fma.rn.f32 	%f2098, %f2026, %f2034, %f2018;
	ld.shared.f32 	%f2099, [%r2727+76];
	ld.shared.f32 	%f2100, [%r2727+332];
	ld.shared.f32 	%f2101, [%r2727+588];
	ld.shared.f32 	%f2102, [%r2727+844];
	ld.shared.f32 	%f2103, [%r2727+1100];
	ld.shared.f32 	%f2104, [%r2727+1356];
	ld.shared.f32 	%f2105, [%r2727+1612];
	ld.shared.f32 	%f2106, [%r2727+1868];
	ld.shared.f32 	%f2107, [%r2724+4864];
	ld.shared.f32 	%f2108, [%r2724+4868];
	ld.shared.f32 	%f2109, [%r2724+4872];
	ld.shared.f32 	%f2110, [%r2724+4876];
	ld.shared.f32 	%f2111, [%r2724+4880];
	ld.shared.f32 	%f2112, [%r2724+4884];
	ld.shared.f32 	%f2113, [%r2724+4888];
	ld.shared.f32 	%f2114, [%r2724+4892];
	fma.rn.f32 	%f2115, %f2099, %f2107, %f2035;
	fma.rn.f32 	%f2116, %f2099, %f2108, %f2036;
	fma.rn.f32 	%f2117, %f2099, %f2109, %f2037;
	fma.rn.f32 	%f2118, %f2099, %f2110, %f2038;
	fma.rn.f32 	%f2119, %f2099, %f2111, %f2039;
	fma.rn.f32 	%f2120, %f2099, %f2112, %f2040;
	fma.rn.f32 	%f2121, %f2099, %f2113, %f2041;
	fma.rn.f32 	%f2122, %f2099, %f2114, %f2042;
	fma.rn.f32 	%f2123, %f2100, %f2107, %f2043;
	fma.rn.f32 	%f2124, %f2100, %f2108, %f2044;
	fma.rn.f32 	%f2125, %f2100, %f2109, %f2045;
	fma.rn.f32 	%f2126, %f2100, %f2110, %f2046;
	fma.rn.f32 	%f2127, %f2100, %f2111, %f2047;
	fma.rn.f32 	%f2128, %f2100, %f2112, %f2048;
	fma.rn.f32 	%f2129, %f2100, %f2113, %f2049;
	fma.rn.f32 	%f2130, %f2100, %f2114, %f2050;
	fma.rn.f32 	%f2131, %f2101, %f2107, %f2051;
	fma.rn.f32 	%f2132, %f2101, %f2108, %f2052;
	fma.rn.f32 	%f2133, %f2101, %f2109, %f2053;
	fma.rn.f32 	%f2134, %f2101, %f2110, %f2054;
	fma.rn.f32 	%f2135, %f2101, %f2111, %f2055;
	fma.rn.f32 	%f2136, %f2101, %f2112, %f2056;
	fma.rn.f32 	%f2137, %f2101, %f2113, %f2057;
	fma.rn.f32 	%f2138, %f2101, %f2114, %f2058;
	fma.rn.f32 	%f2139, %f2102, %f2107, %f2059;
	fma.rn.f32 	%f2140, %f2102, %f2108, %f2060;
	fma.rn.f32 	%f2141, %f2102, %f2109, %f2061;
	fma.rn.f32 	%f2142, %f2102, %f2110, %f2062;
	fma.rn.f32 	%f2143, %f2102, %f2111, %f2063;
	fma.rn.f32 	%f2144, %f2102, %f2112, %f2064;
	fma.rn.f32 	%f2145, %f2102, %f2113, %f2065;
	fma.rn.f32 	%f2146, %f2102, %f2114, %f2066;
	fma.rn.f32 	%f2147, %f2103, %f2107, %f2067;
	fma.rn.f32 	%f2148, %f2103, %f2108, %f2068;
	fma.rn.f32 	%f2149, %f2103, %f2109, %f2069;
	fma.rn.f32 	%f2150, %f2103, %f2110, %f2070;
	fma.rn.f32 	%f2151, %f2103, %f2111, %f2071;
	fma.rn.f32 	%f2152, %f2103, %f2112, %f2072;
	fma.rn.f32 	%f2153, %f2103, %f2113, %f2073;
	fma.rn.f32 	%f2154, %f2103, %f2114, %f2074;
	fma.rn.f32 	%f2155, %f2104, %f2107, %f2075;
	fma.rn.f32 	%f2156, %f2104, %f2108, %f2076;
	fma.rn.f32 	%f2157, %f2104, %f2109, %f2077;
	fma.rn.f32 	%f2158, %f2104, %f2110, %f2078;
	fma.rn.f32 	%f2159, %f2104, %f2111, %f2079;
	fma.rn.f32 	%f2160, %f2104, %f2112, %f2080;
	fma.rn.f32 	%f2161, %f2104, %f2113, %f2081;
	fma.rn.f32 	%f2162, %f2104, %f2114, %f2082;
	fma.rn.f32 	%f2163, %f2105, %f2107, %f2083;
	fma.rn.f32 	%f2164, %f2105, %f2108, %f2084;
	fma.rn.f32 	%f2165, %f2105, %f2109, %f2085;
	fma.rn.f32 	%f2166, %f2105, %f2110, %f2086;
	fma.rn.f32 	%f2167, %f2105, %f2111, %f2087;
	fma.rn.f32 	%f2168, %f2105, %f2112, %f2088;
	fma.rn.f32 	%f2169, %f2105, %f2113, %f2089;
	fma.rn.f32 	%f2170, %f2105, %f2114, %f2090;
	fma.rn.f32 	%f2171, %f2106, %f2107, %f2091;
	fma.rn.f32 	%f2172, %f2106, %f2108, %f2092;
	fma.rn.f32 	%f2173, %f2106, %f2109, %f2093;
	fma.rn.f32 	%f2174, %f2106, %f2110, %f2094;
	fma.rn.f32 	%f2175, %f2106, %f2111, %f2095;
	fma.rn.f32 	%f2176, %f2106, %f2112, %f2096;
	fma.rn.f32 	%f2177, %f2106, %f2113, %f2097;
	fma.rn.f32 	%f2178, %f2106, %f2114, %f2098;
	ld.shared.f32 	%f2179, [%r2727+80];
	ld.shared.f32 	%f2180, [%r2727+336];
	ld.shared.f32 	%f2181, [%r2727+592];
	ld.shared.f32 	%f2182, [%r2727+848];
	ld.shared.f32 	%f2183, [%r2727+1104];
	ld.shared.f32 	%f2184, [%r2727+1360];
	ld.shared.f32 	%f2185, [%r2727+1616];
	ld.shared.f32 	%f2186, [%r2727+1872];
	ld.shared.f32 	%f2187, [%r2724+5120];
	ld.shared.f32 	%f2188, [%r2724+5124];
	ld.shared.f32 	%f2189, [%r2724+5128];
	ld.shared.f32 	%f2190, [%r2724+5132];
	ld.shared.f32 	%f2191, [%r2724+5136];
	ld.shared.f32 	%f2192, [%r2724+5140];
	ld.shared.f32 	%f2193, [%r2724+5144];
	ld.shared.f32 	%f2194, [%r2724+5148];
	fma.rn.f32 	%f2195, %f2179, %f2187, %f2115;
	fma.rn.f32 	%f2196, %f2179, %f2188, %f2116;
	fma.rn.f32 	%f2197, %f2179, %f2189, %f2117;
	fma.rn.f32 	%f2198, %f2179, %f2190, %f2118;
	fma.rn.f32 	%f2199, %f2179, %f2191, %f2119;
	fma.rn.f32 	%f2200, %f2179, %f2192, %f2120;
	fma.rn.f32 	%f2201, %f2179, %f2193, %f2121;
	fma.rn.f32 	%f2202, %f2179, %f2194, %f2122;
	fma.rn.f32 	%f2203, %f2180, %f2187, %f2123;
	fma.rn.f32 	%f2204, %f2180, %f2188, %f2124;
	fma.rn.f32 	%f2205, %f2180, %f2189, %f2125;
	fma.rn.f32 	%f2206, %f2180, %f2190, %f2126;
	fma.rn.f32 	%f2207, %f2180, %f2191, %f2127;
	fma.rn.f32 	%f2208, %f2180, %f2192, %f2128;
	fma.rn.f32 	%f2209, %f2180, %f2193, %f2129;
	fma.rn.f32 	%f2210, %f2180, %f2194, %f2130;
	fma.rn.f32 	%f2211, %f2181, %f2187, %f2131;
	fma.rn.f32 	%f2212, %f2181, %f2188, %f2132;
	fma.rn.f32 	%f2213, %f2181, %f2189, %f2133;
	fma.rn.f32 	%f2214, %f2181, %f2190, %f2134;
	fma.rn.f32 	%f2215, %f2181, %f2191, %f2135;
	fma.rn.f32 	%f2216, %f2181, %f2192, %f2136;
	fma.rn.f32 	%f2217, %f2181, %f2193, %f2137;
	fma.rn.f32 	%f2218, %f2181, %f2194, %f2138;
	fma.rn.f32 	%f2219, %f2182, %f2187, %f2139;
	fma.rn.f32 	%f2220, %f2182, %f2188, %f2140;
	fma.rn.f32 	%f2221, %f2182, %f2189, %f2141;
	fma.rn.f32 	%f2222, %f2182, %f2190, %f2142;
	fma.rn.f32 	%f2223, %f2182, %f2191, %f2143;
	fma.rn.f32 	%f2224, %f2182, %f2192, %f2144;
	fma.rn.f32 	%f2225, %f2182, %f2193, %f2145;
	fma.rn.f32 	%f2226, %f2182, %f2194, %f2146;
	fma.rn.f32 	%f2227, %f2183, %f2187, %f2147;
	fma.rn.f32 	%f2228, %f2183, %f2188, %f2148;
	fma.rn.f32 	%f2229, %f2183, %f2189, %f2149;
	fma.rn.f32 	%f2230, %f2183, %f2190, %f2150;
	fma.rn.f32 	%f2231, %f2183, %f2191, %f2151;
	fma.rn.f32 	%f2232, %f2183, %f2192, %f2152;
	fma.rn.f32 	%f2233, %f2183, %f2193, %f2153;
	fma.rn.f32 	%f2234, %f2183, %f2194, %f2154;
	fma.rn.f32 	%f2235, %f2184, %f2187, %f2155;
	fma.rn.f32 	%f2236, %f2184, %f2188, %f2156;
	fma.rn.f32 	%f2237, %f2184, %f2189, %f2157;
	fma.rn.f32 	%f2238, %f2184, %f2190, %f2158;
	fma.rn.f32 	%f2239, %f2184, %f2191, %f2159;
	fma.rn.f32 	%f2240, %f2184, %f2192, %f2160;
	fma.rn.f32 	%f2241, %f2184, %f2193, %f2161;
	fma.rn.f32 	%f2242, %f2184, %f2194, %f2162;
	fma.rn.f32 	%f2243, %f2185, %f2187, %f2163;
	fma.rn.f32 	%f2244, %f2185, %f2188, %f2164;
	fma.rn.f32 	%f2245, %f2185, %f2189, %f2165;
	fma.rn.f32 	%f2246, %f2185, %f2190, %f2166;
	fma.rn.f32 	%f2247, %f2185, %f2191, %f2167;
	fma.rn.f32 	%f2248, %f2185, %f2192, %f2168;
	fma.rn.f32 	%f2249, %f2185, %f2193, %f2169;
	fma.rn.f32 	%f2250, %f2185, %f2194, %f2170;
	fma.rn.f32 	%f2251, %f2186, %f2187, %f2171;
	fma.rn.f32 	%f2252, %f2186, %f2188, %f2172;
	fma.rn.f32 	%f2253, %f2186, %f2189, %f2173;
	fma.rn.f32 	%f2254, %f2186, %f2190, %f2174;
	fma.rn.f32 	%f2255, %f2186, %f2191, %f2175;
	fma.rn.f32 	%f2256, %f2186, %f2192, %f2176;
	fma.rn.f32 	%f2257, %f2186, %f2193, %f2177;
	fma.rn.f32 	%f2258, %f2186, %f2194, %f2178;
	ld.shared.f32 	%f2259, [%r2727+84];
	ld.shared.f32 	%f2260, [%r2727+340];
	ld.shared.f32 	%f2261, [%r2727+596];
	ld.shared.f32 	%f2262, [%r2727+852];
	ld.shared.f32 	%f2263, [%r2727+1108];
	ld.shared.f32 	%f2264, [%r2727+1364];
	ld.shared.f32 	%f2265, [%r2727+1620];
	ld.shared.f32 	%f2266, [%r2727+1876];
	ld.shared.f32 	%f2267, [%r2724+5376];
	ld.shared.f32 	%f2268, [%r2724+5380];
	ld.shared.f32 	%f2269, [%r2724+5384];
	ld.shared.f32 	%f2270, [%r2724+5388];
	ld.shared.f32 	%f2271, [%r2724+5392];
	ld.shared.f32 	%f2272, [%r2724+5396];
	ld.shared.f32 	%f2273, [%r2724+5400];
	ld.shared.f32 	%f2274, [%r2724+5404];
	fma.rn.f32 	%f2275, %f2259, %f2267, %f2195;
	fma.rn.f32 	%f2276, %f2259, %f2268, %f2196;
	fma.rn.f32 	%f2277, %f2259, %f2269, %f2197;
	fma.rn.f32 	%f2278, %f2259, %f2270, %f2198;
	fma.rn.f32 	%f2279, %f2259, %f2271, %f2199;
	fma.rn.f32 	%f2280, %f2259, %f2272, %f2200;
	fma.rn.f32 	%f2281, %f2259, %f2273, %f2201;
	fma.rn.f32 	%f2282, %f2259, %f2274, %f2202;
	fma.rn.f32 	%f2283, %f2260, %f2267, %f2203;
	fma.rn.f32 	%f2284, %f2260, %f2268, %f2204;
	fma.rn.f32 	%f2285, %f2260, %f2269, %f2205;
	fma.rn.f32 	%f2286, %f2260, %f2270, %f2206;
	fma.rn.f32 	%f2287, %f2260, %f2271, %f2207;
	fma.rn.f32 	%f2288, %f2260, %f2272, %f2208;
	fma.rn.f32 	%f2289, %f2260, %f2273, %f2209;
	fma.rn.f32 	%f2290, %f2260, %f2274, %f2210;
	fma.rn.f32 	%f2291, %f2261, %f2267, %f2211;
	fma.rn.f32 	%f2292, %f2261, %f2268, %f2212;
	fma.rn.f32 	%f2293, %f2261, %f2269, %f2213;
	fma.rn.f32 	%f2294, %f2261, %f2270, %f2214;
	fma.rn.f32 	%f2295, %f2261, %f2271, %f2215;
	fma.rn.f32 	%f2296, %f2261, %f2272, %f2216;
	fma.rn.f32 	%f2297, %f2261, %f2273, %f2217;
	fma.rn.f32 	%f2298, %f2261, %f2274, %f2218;
	fma.rn.f32 	%f2299, %f2262, %f2267, %f2219;
	fma.rn.f32 	%f2300, %f2262, %f2268, %f2220;
	fma.rn.f32 	%f2301, %f2262, %f2269, %f2221;
	fma.rn.f32 	%f2302, %f2262, %f2270, %f2222;
	fma.rn.f32 	%f2303, %f2262, %f2271, %f2223;
	fma.rn.f32 	%f2304, %f2262, %f2272, %f2224;
	fma.rn.f32 	%f2305, %f2262, %f2273, %f2225;
	fma.rn.f32 	%f2306, %f2262, %f2274, %f2226;
	fma.rn.f32 	%f2307, %f2263, %f2267, %f2227;
	fma.rn.f32 	%f2308, %f2263, %f2268, %f2228;
	fma.rn.f32 	%f2309, %f2263, %f2269, %f2229;
	fma.rn.f32 	%f2310, %f2263, %f2270, %f2230;
	fma.rn.f32 	%f2311, %f2263, %f2271, %f2231;
	fma.rn.f32 	%f2312, %f2263, %f2272, %f2232;
	fma.rn.f32 	%f2313, %f2263, %f2273, %f2233;
	fma.rn.f32 	%f2314, %f2263, %f2274, %f2234;
	fma.rn.f32 	%f2315, %f2264, %f2267, %f2235;
	fma.rn.f32 	%f2316, %f2264, %f2268, %f2236;
	fma.rn.f32 	%f2317, %f2264, %f2269, %f2237;
	fma.rn.f32 	%f2318, %f2264, %f2270, %f2238;
	fma.rn.f32 	%f2319, %f2264, %f2271, %f2239;
	fma.rn.f32 	%f2320, %f2264, %f2272, %f2240;
	fma.rn.f32 	%f2321, %f2264, %f2273, %f2241;
	fma.rn.f32 	%f2322, %f2264, %f2274, %f2242;
	fma.rn.f32 	%f2323, %f2265, %f2267, %f2243;
	fma.rn.f32 	%f2324, %f2265, %f2268, %f2244;
	fma.rn.f32 	%f2325, %f2265, %f2269, %f2245;
	fma.rn.f32 	%f2326, %f2265, %f2270, %f2246;
	fma.rn.f32 	%f2327, %f2265, %f2271, %f2247;
	fma.rn.f32 	%f2328, %f2265, %f2272, %f2248;
	fma.rn.f32 	%f2329, %f2265, %f2273, %f2249;
	fma.rn.f32 	%f2330, %f2265, %f2274, %f2250;
	fma.rn.f32 	%f2331, %f2266, %f2267, %f2251;
	fma.rn.f32 	%f2332, %f2266, %f2268, %f2252;
	fma.rn.f32 	%f2333, %f2266, %f2269, %f2253;
	fma.rn.f32 	%f2334, %f2266, %f2270, %f2254;
	fma.rn.f32 	%f2335, %f2266, %f2271, %f2255;
	fma.rn.f32 	%f2336, %f2266, %f2272, %f2256;
	fma.rn.f32 	%f2337, %f2266, %f2273, %f2257;
	fma.rn.f32 	%f2338, %f2266, %f2274, %f2258;
	ld.shared.f32 	%f2339, [%r2727+88];
	ld.shared.f32 	%f2340, [%r2727+344];
	ld.shared.f32 	%f2341, [%r2727+600];
	ld.shared.f32 	%f2342, [%r2727+856];
	ld.shared.f32 	%f2343, [%r2727+1112];
	ld.shared.f32 	%f2344, [%r2727+1368];
	ld.shared.f32 	%f2345, [%r2727+1624];
	ld.shared.f32 	%f2346, [%r2727+1880];
	ld.shared.f32 	%f2347, [%r2724+5632];
	ld.shared.f32 	%f2348, [%r2724+5636];
	ld.shared.f32 	%f2349, [%r2724+5640];
	ld.shared.f32 	%f2350, [%r2724+5644];
	ld.shared.f32 	%f2351, [%r2724+5648];
	ld.shared.f32 	%f2352, [%r2724+5652];
	ld.shared.f32 	%f2353, [%r2724+5656];
	ld.shared.f32 	%f2354, [%r2724+5660];
	fma.rn.f32 	%f2355, %f2339, %f2347, %f2275;
	fma.rn.f32 	%f2356, %f2339, %f2348, %f2276;
	fma.rn.f32 	%f2357, %f2339, %f2349, %f2277;
	fma.rn.f32 	%f2358, %f2339, %f2350, %f2278;
	fma.rn.f32 	%f2359, %f2339, %f2351, %f2279;
	fma.rn.f32 	%f2360, %f2339, %f2352, %f2280;
	fma.rn.f32 	%f2361, %f2339, %f2353, %f2281;
	fma.rn.f32 	%f2362, %f2339, %f2354, %f2282;
	fma.rn.f32 	%f2363, %f2340, %f2347, %f2283;
	fma.rn.f32 	%f2364, %f2340, %f2348, %f2284;
	fma.rn.f32 	%f2365, %f2340, %f2349, %f2285;
	fma.rn.f32 	%f2366, %f2340, %f2350, %f2286;
	fma.rn.f32 	%f2367, %f2340, %f2351, %f2287;
	fma.rn.f32 	%f2368, %f2340, %f2352, %f2288;
	fma.rn.f32 	%f2369, %f2340, %f2353, %f2289;
	fma.rn.f32 	%f2370, %f2340, %f2354, %f2290;
	fma.rn.f32 	%f2371, %f2341, %f2347, %f2291;
	fma.rn.f32 	%f2372, %f2341, %f2348, %f2292;
	fma.rn.f32 	%f2373, %f2341, %f2349, %f2293;
	fma.rn.f32 	%f2374, %f2341, %f2350, %f2294;
	fma.rn.f32 	%f2375, %f2341, %f2351, %f2295;
	fma.rn.f32 	%f2376, %f2341, %f2352, %f2296;
	fma.rn.f32 	%f2377, %f2341, %f2353, %f2297;
	fma.rn.f32 	%f2378, %f2341, %f2354, %f2298;
	fma.rn.f32 	%f2379, %f2342, %f2347, %f2299;
	fma.rn.f32 	%f2380, %f2342, %f2348, %f2300;
	fma.rn.f32 	%f2381, %f2342, %f2349, %f2301;
	fma.rn.f32 	%f2382, %f2342, %f2350, %f2302;
	fma.rn.f32 	%f2383, %f2342, %f2351, %f2303;
	fma.rn.f32 	%f2384, %f2342, %f2352, %f2304;
	fma.rn.f32 	%f2385, %f2342, %f2353, %f2305;
	fma.rn.f32 	%f2386, %f2342, %f2354, %f2306;
	fma.rn.f32 	%f2387, %f2343, %f2347, %f2307;
	fma.rn.f32 	%f2388, %f2343, %f2348, %f2308;
	fma.rn.f32 	%f2389, %f2343, %f2349, %f2309;
	fma.rn.f32 	%f2390, %f2343, %f2350, %f2310;
	fma.rn.f32 	%f2391, %f2343, %f2351, %f2311;
	fma.rn.f32 	%f2392, %f2343, %f2352, %f2312;
	fma.rn.f32 	%f2393, %f2343, %f2353, %f2313;
	fma.rn.f32 	%f2394, %f2343, %f2354, %f2314;
	fma.rn.f32 	%f2395, %f2344, %f2347, %f2315;
	fma.rn.f32 	%f2396, %f2344, %f2348, %f2316;
	fma.rn.f32 	%f2397, %f2344, %f2349, %f2317;
	fma.rn.f32 	%f2398, %f2344, %f2350, %f2318;
	fma.rn.f32 	%f2399, %f2344, %f2351, %f2319;
	fma.rn.f32 	%f2400, %f2344, %f2352, %f2320;
	fma.rn.f32 	%f2401, %f2344, %f2353, %f2321;
	fma.rn.f32 	%f2402, %f2344, %f2354, %f2322;
	fma.rn.f32 	%f2403, %f2345, %f2347, %f2323;
	fma.rn.f32 	%f2404, %f2345, %f2348, %f2324;
	fma.rn.f32 	%f2405, %f2345, %f2349, %f2325;
	fma.rn.f32 	%f2406, %f2345, %f2350, %f2326;
	fma.rn.f32 	%f2407, %f2345, %f2351, %f2327;
	fma.rn.f32 	%f2408, %f2345, %f2352, %f2328;
	fma.rn.f32 	%f2409, %f2345, %f2353, %f2329;
	fma.rn.f32 	%f2410, %f2345, %f2354, %f2330;
	fma.rn.f32 	%f2411, %f2346, %f2347, %f2331;
	fma.rn.f32 	%f2412, %f2346, %f2348, %f2332;
	fma.rn.f32 	%f2413, %f2346, %f2349, %f2333;
	fma.rn.f32 	%f2414, %f2346, %f2350, %f2334;
	fma.rn.f32 	%f2415, %f2346, %f2351, %f2335;
	fma.rn.f32 	%f2416, %f2346, %f2352, %f2336;
	fma.rn.f32 	%f2417, %f2346, %f2353, %f2337;
	fma.rn.f32 	%f2418, %f2346, %f2354, %f2338;
	ld.shared.f32 	%f2419, [%r2727+92];
	ld.shared.f32 	%f2420, [%r2727+348];
	ld.shared.f32 	%f2421, [%r2727+604];
	ld.shared.f32 	%f2422, [%r2727+860];
	ld.shared.f32 	%f2423, [%r2727+1116];
	ld.shared.f32 	%f2424, [%r2727+1372];
	ld.shared.f32 	%f2425, [%r2727+1628];
	ld.shared.f32 	%f2426, [%r2727+1884];
	ld.shared.f32 	%f2427, [%r2724+5888];
	ld.shared.f32 	%f2428, [%r2724+5892];
	ld.shared.f32 	%f2429, [%r2724+5896];
	ld.shared.f32 	%f2430, [%r2724+5900];
	ld.shared.f32 	%f2431, [%r2724+5904];
	ld.shared.f32 	%f2432, [%r2724+5908];
	ld.shared.f32 	%f2433, [%r2724+5912];
	ld.shared.f32 	%f2434, [%r2724+5916];
	fma.rn.f32 	%f2435, %f2419, %f2427, %f2355;
	fma.rn.f32 	%f2436, %f2419, %f2428, %f2356;
	fma.rn.f32 	%f2437, %f2419, %f2429, %f2357;
	fma.rn.f32 	%f2438, %f2419, %f2430, %f2358;
	fma.rn.f32 	%f2439, %f2419, %f2431, %f2359;
	fma.rn.f32 	%f2440, %f2419, %f2432, %f2360;
	fma.rn.f32 	%f2441, %f2419, %f2433, %f2361;
	fma.rn.f32 	%f2442, %f2419, %f2434, %f2362;
	fma.rn.f32 	%f2443, %f2420, %f2427, %f2363;
	fma.rn.f32 	%f2444, %f2420, %f2428, %f2364;
	fma.rn.f32 	%f2445, %f2420, %f2429, %f2365;
	fma.rn.f32 	%f2446, %f2420, %f2430, %f2366;
	fma.rn.f32 	%f2447, %f2420, %f2431, %f2367;
	fma.rn.f32 	%f2448, %f2420, %f2432, %f2368;
	fma.rn.f32 	%f2449, %f2420, %f2433, %f2369;
	fma.rn.f32 	%f2450, %f2420, %f2434, %f2370;
	fma.rn.f32 	%f2451, %f2421, %f2427, %f2371;
	fma.rn.f32 	%f2452, %f2421, %f2428, %f2372;
	fma.rn.f32 	%f2453, %f2421, %f2429, %f2373;
	fma.rn.f32 	%f2454, %f2421, %f2430, %f2374;
	fma.rn.f32 	%f2455, %f2421, %f2431, %f2375;
	fma.rn.f32 	%f2456, %f2421, %f2432, %f2376;
	fma.rn.f32 	%f2457, %f2421, %f2433, %f2377;
	fma.rn.f32 	%f2458, %f2421, %f2434, %f2378;
	fma.rn.f32 	%f2459, %f2422, %f2427, %f2379;
	fma.rn.f32 	%f2460, %f2422, %f2428, %f2380;
	fma.rn.f32 	%f2461, %f2422, %f2429, %f2381;
	fma.rn.f32 	%f2462, %f2422, %f2430, %f2382;
	fma.rn.f32 	%f2463, %f2422, %f2431, %f2383;
	fma.rn.f32 	%f2464, %f2422, %f2432, %f2384;
	fma.rn.f32 	%f2465, %f2422, %f2433, %f2385;
	fma.rn.f32 	%f2466, %f2422, %f2434, %f2386;
	fma.rn.f32 	%f2467, %f2423, %f2427, %f2387;
	fma.rn.f32 	%f2468, %f2423, %f2428, %f2388;
	fma.rn.f32 	%f2469, %f2423, %f2429, %f2389;
	fma.rn.f32 	%f2470, %f2423, %f2430, %f2390;
	fma.rn.f32 	%f2471, %f2423, %f2431, %f2391;
	fma.rn.f32 	%f2472, %f2423, %f2432, %f2392;
	fma.rn.f32 	%f2473, %f2423, %f2433, %f2393;
	fma.rn.f32 	%f2474, %f2423, %f2434, %f2394;
	fma.rn.f32 	%f2475, %f2424, %f2427, %f2395;
	fma.rn.f32 	%f2476, %f2424, %f2428, %f2396;
	fma.rn.f32 	%f2477, %f2424, %f2429, %f2397;
	fma.rn.f32 	%f2478, %f2424, %f2430, %f2398;
	fma.rn.f32 	%f2479, %f2424, %f2431, %f2399;
	fma.rn.f32 	%f2480, %f2424, %f2432, %f2400;
	fma.rn.f32 	%f2481, %f2424, %f2433, %f2401;
	fma.rn.f32 	%f2482, %f2424, %f2434, %f2402;
	fma.rn.f32 	%f2483, %f2425, %f2427, %f2403;
	fma.rn.f32 	%f2484, %f2425, %f2428, %f2404;
	fma.rn.f32 	%f2485, %f2425, %f2429, %f2405;
	fma.rn.f32 	%f2486, %f2425, %f2430, %f2406;
	fma.rn.f32 	%f2487, %f2425, %f2431, %f2407;
	fma.rn.f32 	%f2488, %f2425, %f2432, %f2408;
	fma.rn.f32 	%f2489, %f2425, %f2433, %f2409;
	fma.rn.f32 	%f2490, %f2425, %f2434, %f2410;
	fma.rn.f32 	%f2491, %f2426, %f2427, %f2411;
	fma.rn.f32 	%f2492, %f2426, %f2428, %f2412;
	fma.rn.f32 	%f2493, %f2426, %f2429, %f2413;
	fma.rn.f32 	%f2494, %f2426, %f2430, %f2414;
	fma.rn.f32 	%f2495, %f2426, %f2431, %f2415;
	fma.rn.f32 	%f2496, %f2426, %f2432, %f2416;
	fma.rn.f32 	%f2497, %f2426, %f2433, %f2417;
	fma.rn.f32 	%f2498, %f2426, %f2434, %f2418;
	ld.shared.f32 	%f2499, [%r2727+96];
	ld.shared.f32 	%f2500, [%r2727+352];
	ld.shared.f32 	%f2501, [%r2727+608];
	ld.shared.f32 	%f2502, [%r2727+864];
	ld.shared.f32 	%f2503, [%r2727+1120];
	ld.shared.f32 	%f2504, [%r2727+1376];
	ld.shared.f32 	%f2505, [%r2727+1632];
	ld.shared.f32 	%f2506, [%r2727+1888];
	ld.shared.f32 	%f2507, [%r2724+6144];
	ld.shared.f32 	%f2508, [%r2724+6148];
	ld.shared.f32 	%f2509, [%r2724+6152];
	ld.shared.f32 	%f2510, [%r2724+6156];
	ld.shared.f32 	%f2511, [%r2724+6160];
	ld.shared.f32 	%f2512, [%r2724+6164];
	ld.shared.f32 	%f2513, [%r2724+6168];
	ld.shared.f32 	%f2514, [%r2724+6172];
	fma.rn.f32 	%f2515, %f2499, %f2507, %f2435;
	fma.rn.f32 	%f2516, %f2499, %f2508, %f2436;
	fma.rn.f32 	%f2517, %f2499, %f2509, %f2437;
	fma.rn.f32 	%f2518, %f2499, %f2510, %f2438;
	fma.rn.f32 	%f2519, %f2499, %f2511, %f2439;
	fma.rn.f32 	%f2520, %f2499, %f2512, %f2440;
	fma.rn.f32 	%f2521, %f2499, %f2513, %f2441;
	fma.rn.f32 	%f2522, %f2499, %f2514, %f2442;
	fma.rn.f32 	%f2523, %f2500, %f2507, %f2443;
	fma.rn.f32 	%f2524, %f2500, %f2508, %f2444;
	fma.rn.f32 	%f2525, %f2500, %f2509, %f2445;
	fma.rn.f32 	%f2526, %f2500, %f2510, %f2446;
	fma.rn.f32 	%f2527, %f2500, %f2511, %f2447;
	fma.rn.f32 	%f2528, %f2500, %f2512, %f2448;
	fma.rn.f32 	%f2529, %f2500, %f2513, %f2449;
	fma.rn.f32 	%f2530, %f2500, %f2514, %f2450;
	fma.rn.f32 	%f2531, %f2501, %f2507, %f2451;
	fma.rn.f32 	%f2532, %f2501, %f2508, %f2452;
	fma.rn.f32 	%f2533, %f2501, %f2509, %f2453;
	fma.rn.f32 	%f2534, %f2501, %f2510, %f2454;
	fma.rn.f32 	%f2535, %f2501, %f2511, %f2455;
	fma.rn.f32 	%f2536, %f2501, %f2512, %f2456;
	fma.rn.f32 	%f2537, %f2501, %f2513, %f2457;
	fma.rn.f32 	%f2538, %f2501, %f2514, %f2458;
	fma.rn.f32 	%f2539, %f2502, %f2507, %f2459;
	fma.rn.f32 	%f2540, %f2502, %f2508, %f2460;
	fma.rn.f32 	%f2541, %f2502, %f2509, %f2461;
	fma.rn.f32 	%f2542, %f2502, %f2510, %f2462;
	fma.rn.f32 	%f2543, %f2502, %f2511, %f2463;
	fma.rn.f32 	%f2544, %f2502, %f2512, %f2464;
	fma.rn.f32 	%f2545, %f2502, %f2513, %f2465;
	fma.rn.f32 	%f2546, %f2502, %f2514, %f2466;
	fma.rn.f32 	%f2547, %f2503, %f2507, %f2467;
	fma.rn.f32 	%f2548, %f2503, %f2508, %f2468;
	fma.rn.f32 	%f2549, %f2503, %f2509, %f2469;
	fma.rn.f32 	%f2550, %f2503, %f2510, %f2470;
	fma.rn.f32 	%f2551, %f2503, %f2511, %f2471;
	fma.rn.f32 	%f2552, %f2503, %f2512, %f2472;
	fma.rn.f32 	%f2553, %f2503, %f2513, %f2473;
	fma.rn.f32 	%f2554, %f2503, %f2514, %f2474;
	fma.rn.f32 	%f2555, %f2504, %f2507, %f2475;
	fma.rn.f32 	%f2556, %f2504, %f2508, %f2476;
	fma.rn.f32 	%f2557, %f2504, %f2509, %f2477;
	fma.rn.f32 	%f2558, %f2504, %f2510, %f2478;
	fma.rn.f32 	%f2559, %f2504, %f2511, %f2479;
	fma.rn.f32 	%f2560, %f2504, %f2512, %f2480;
	fma.rn.f32 	%f2561, %f2504, %f2513, %f2481;
	fma.rn.f32 	%f2562, %f2504, %f2514, %f2482;
	fma.rn.f32 	%f2563, %f2505, %f2507, %f2483;
	fma.rn.f32 	%f2564, %f2505, %f2508, %f2484;
	fma.rn.f32 	%f2565, %f2505, %f2509, %f2485;
	fma.rn.f32 	%f2566, %f2505, %f2510, %f2486;
	fma.rn.f32 	%f2567, %f2505, %f2511, %f2487;
	fma.rn.f32 	%f2568, %f2505, %f2512, %f2488;
	fma.rn.f32 	%f2569, %f2505, %f2513, %f2489;
	fma.rn.f32 	%f2570, %f2505, %f2514, %f2490;
	fma.rn.f32 	%f2571, %f2506, %f2507, %f2491;
	fma.rn.f32 	%f2572, %f2506, %f2508, %f2492;
	fma.rn.f32 	%f2573, %f2506, %f2509, %f2493;
	fma.rn.f32 	%f2574, %f2506, %f2510, %f2494;
	fma.rn.f32 	%f2575, %f2506, %f2511, %f2495;
	fma.rn.f32 	%f2576, %f2506, %f2512, %f2496;
	fma.rn.f32 	%f2577, %f2506, %f2513, %f2497;
	fma.rn.f32 	%f2578, %f2506, %f2514, %f2498;
	ld.shared.f32 	%f2579, [%r2727+100];
	ld.shared.f32 	%f2580, [%r2727+356];
	ld.shared.f32 	%f2581, [%r2727+612];
	ld.shared.f32 	%f2582, [%r2727+868];
	ld.shared.f32 	%f2583, [%r2727+1124];
	ld.shared.f32 	%f2584, [%r2727+1380];
	ld.shared.f32 	%f2585, [%r2727+1636];
	ld.shared.f32 	%f2586, [%r2727+1892];
	ld.shared.f32 	%f2587, [%r2724+6400];
	ld.shared.f32 	%f2588, [%r2724+6404];
	ld.shared.f32 	%f2589, [%r2724+6408];
	ld.shared.f32 	%f2590, [%r2724+6412];
	ld.shared.f32 	%f2591, [%r2724+6416];
	ld.shared.f32 	%f2592, [%r2724+6420];
	ld.shared.f32 	%f2593, [%r2724+6424];
	ld.shared.f32 	%f2594, [%r2724+6428];
	fma.rn.f32 	%f2595, %f2579, %f2587, %f2515;
	fma.rn.f32 	%f2596, %f2579, %f2588, %f2516;
	fma.rn.f32 	%f2597, %f2579, %f2589, %f2517;
	fma.rn.f32 	%f2598, %f2579, %f2590, %f2518;
	fma.rn.f32 	%f2599, %f2579, %f2591, %f2519;
	fma.rn.f32 	%f2600, %f2579, %f2592, %f2520;
	fma.rn.f32 	%f2601, %f2579, %f2593, %f2521;
	fma.rn.f32 	%f2602, %f2579, %f2594, %f2522;
	fma.rn.f32 	%f2603, %f2580, %f2587, %f2523;
	fma.rn.f32 	%f2604, %f2580, %f2588, %f2524;
	fma.rn.f32 	%f2605, %f2580, %f2589, %f2525;
	fma.rn.f32 	%f2606, %f2580, %f2590, %f2526;
	fma.rn.f32 	%f2607, %f2580, %f2591, %f2527;
	fma.rn.f32 	%f2608, %f2580, %f2592, %f2528;
	fma.rn.f32 	%f2609, %f2580, %f2593, %f2529;
	fma.rn.f32 	%f2610, %f2580, %f2594, %f2530;
	fma.rn.f32 	%f2611, %f2581, %f2587, %f2531;
	fma.rn.f32 	%f2612, %f2581, %f2588, %f2532;
	fma.rn.f32 	%f2613, %f2581, %f2589, %f2533;
	fma.rn.f32 	%f2614, %f2581, %f2590, %f2534;
	fma.rn.f32 	%f2615, %f2581, %f2591, %f2535;
	fma.rn.f32 	%f2616, %f2581, %f2592, %f2536;
	fma.rn.f32 	%f2617, %f2581, %f2593, %f2537;
	fma.rn.f32 	%f2618, %f2581, %f2594, %f2538;
	fma.rn.f32 	%f2619, %f2582, %f2587, %f2539;
	fma.rn.f32 	%f2620, %f2582, %f2588, %f2540;
	fma.rn.f32 	%f2621, %f2582, %f2589, %f2541;
	fma.rn.f32 	%f2622, %f2582, %f2590, %f2542;
	fma.rn.f32 	%f2623, %f2582, %f2591, %f2543;
	fma.rn.f32 	%f2624, %f2582, %f2592, %f2544;
	fma.rn.f32 	%f2625, %f2582, %f2593, %f2545;
	fma.rn.f32 	%f2626, %f2582, %f2594, %f2546;
	fma.rn.f32 	%f2627, %f2583, %f2587, %f2547;
	fma.rn.f32 	%f2628, %f2583, %f2588, %f2548;
	fma.rn.f32 	%f2629, %f2583, %f2589, %f2549;
	fma.rn.f32 	%f2630, %f2583, %f2590, %f2550;
	fma.rn.f32 	%f2631, %f2583, %f2591, %f2551;
	fma.rn.f32 	%f2632, %f2583, %f2592, %f2552;
	fma.rn.f32 	%f2633, %f2583, %f2593, %f2553;
	fma.rn.f32 	%f2634, %f2583, %f2594, %f2554;
	fma.rn.f32 	%f2635, %f2584, %f2587, %f2555;
	fma.rn.f32 	%f2636, %f2584, %f2588, %f2556;
	fma.rn.f32 	%f2637, %f2584, %f2589, %f2557;
	fma.rn.f32 	%f2638, %f2584, %f2590, %f2558;
	fma.rn.f32 	%f2639, %f2584, %f2591, %f2559;
	fma.rn.f32 	%f2640, %f2584, %f2592, %f2560;
	fma.rn.f32 	%f2641, %f2584, %f2593, %f2561;
	fma.rn.f32 	%f2642, %f2584, %f2594, %f2562;
	fma.rn.f32 	%f2643, %f2585, %f2587, %f2563;
	fma.rn.f32 	%f2644, %f2585, %f2588, %f2564;
	fma.rn.f32 	%f2645, %f2585, %f2589, %f2565;
	fma.rn.f32 	%f2646, %f2585, %f2590, %f2566;
	fma.rn.f32 	%f2647, %f2585, %f2591, %f2567;
	fma.rn.f32 	%f2648, %f2585, %f2592, %f2568;
	fma.rn.f32 	%f2649, %f2585, %f2593, %f2569;
	fma.rn.f32 	%f2650, %f2585, %f2594, %f2570;
	fma.rn.f32 	%f2651, %f2586, %f2587, %f2571;
	fma.rn.f32 	%f2652, %f2586, %f2588, %f2572;
	fma.rn.f32 	%f2653, %f2586, %f2589, %f2573;
	fma.rn.f32 	%f2654, %f2586, %f2590, %f2574;
	fma.rn.f32 	%f2655, %f2586, %f2591, %f2575;
	fma.rn.f32 	%f2656, %f2586, %f2592, %f2576;
	fma.rn.f32 	%f2657, %f2586, %f2593, %f2577;
	fma.rn.f32 	%f2658, %f2586, %f2594, %f2578;
	ld.shared.f32 	%f2659, [%r2727+104];
	ld.shared.f32 	%f2660, [%r2727+360];
	ld.shared.f32 	%f2661, [%r2727+616];
	ld.shared.f32 	%f2662, [%r2727+872];
	ld.shared.f32 	%f2663, [%r2727+1128];
	ld.shared.f32 	%f2664, [%r2727+1384];
	ld.shared.f32 	%f2665, [%r2727+1640];
	ld.shared.f32 	%f2666, [%r2727+1896];
	ld.shared.f32 	%f2667, [%r2724+6656];
	ld.shared.f32 	%f2668, [%r2724+6660];
	ld.shared.f32 	%f2669, [%r2724+6664];
	ld.shared.f32 	%f2670, [%r2724+6668];
	ld.shared.f32 	%f2671, [%r2724+6672];
	ld.shared.f32 	%f2672, [%r2724+6676];
	ld.shared.f32 	%f2673, [%r2724+6680];
	ld.shared.f32 	%f2674, [%r2724+6684];
	fma.rn.f32 	%f2675, %f2659, %f2667, %f2595;
	fma.rn.f32 	%f2676, %f2659, %f2668, %f2596;
	fma.rn.f32 	%f2677, %f2659, %f2669, %f2597;
	fma.rn.f32 	%f2678, %f2659, %f2670, %f2598;
	fma.rn.f32 	%f2679, %f2659, %f2671, %f2599;
	fma.rn.f32 	%f2680, %f2659, %f2672, %f2600;
	fma.rn.f32 	%f2681, %f2659, %f2673, %f2601;
	fma.rn.f32 	%f2682, %f2659, %f2674, %f2602;
	fma.rn.f32 	%f2683, %f2660, %f2667, %f2603;
	fma.rn.f32 	%f2684, %f2660, %f2668, %f2604;
	fma.rn.f32 	%f2685, %f2660, %f2669, %f2605;
	fma.rn.f32 	%f2686, %f2660, %f2670, %f2606;
	fma.rn.f32 	%f2687, %f2660, %f2671, %f2607;
	fma.rn.f32 	%f2688, %f2660, %f2672, %f2608;
	fma.rn.f32 	%f2689, %f2660, %f2673, %f2609;
	fma.rn.f32 	%f2690, %f2660, %f2674, %f2610;
	fma.rn.f32 	%f2691, %f2661, %f2667, %f2611;
	fma.rn.f32 	%f2692, %f2661, %f2668, %f2612;
	fma.rn.f32 	%f2693, %f2661, %f2669, %f2613;
	fma.rn.f32 	%f2694, %f2661, %f2670, %f2614;
	fma.rn.f32 	%f2695, %f2661, %f2671, %f2615;
	fma.rn.f32 	%f2696, %f2661, %f2672, %f2616;
	fma.rn.f32 	%f2697, %f2661, %f2673, %f2617;
	fma.rn.f32 	%f2698, %f2661, %f2674, %f2618;
	fma.rn.f32 	%f2699, %f2662, %f2667, %f2619;
	fma.rn.f32 	%f2700, %f2662, %f2668, %f2620;
	fma.rn.f32 	%f2701, %f2662, %f2669, %f2621;
	fma.rn.f32 	%f2702, %f2662, %f2670, %f2622;
	fma.rn.f32 	%f2703, %f2662, %f2671, %f2623;
	fma.rn.f32 	%f2704, %f2662, %f2672, %f2624;
	fma.rn.f32 	%f2705, %f2662, %f2673, %f2625;
	fma.rn.f32 	%f2706, %f2662, %f2674, %f2626;
	fma.rn.f32 	%f2707, %f2663, %f2667, %f2627;
	fma.rn.f32 	%f2708, %f2663, %f2668, %f2628;
	fma.rn.f32 	%f2709, %f2663, %f2669, %f2629;
	fma.rn.f32 	%f2710, %f2663, %f2670, %f2630;
	fma.rn.f32 	%f2711, %f2663, %f2671, %f2631;
	fma.rn.f32 	%f2712, %f2663, %f2672, %f2632;
	fma.rn.f32 	%f2713, %f2663, %f2673, %f2633;
	fma.rn.f32 	%f2714, %f2663, %f2674, %f2634;
	fma.rn.f32 	%f2715, %f2664, %f2667, %f2635;
	fma.rn.f32 	%f2716, %f2664, %f2668, %f2636;
	fma.rn.f32 	%f2717, %f2664, %f2669, %f2637;
	fma.rn.f32 	%f2718, %f2664, %f2670, %f2638;
	fma.rn.f32 	%f2719, %f2664, %f2671, %f2639;
	fma.rn.f32 	%f2720, %f2664, %f2672, %f2640;
	fma.rn.f32 	%f2721, %f2664, %f2673, %f2641;
	fma.rn.f32 	%f2722, %f2664, %f2674, %f2642;
	fma.rn.f32 	%f2723, %f2665, %f2667, %f2643;
	fma.rn.f32 	%f2724, %f2665, %f2668, %f2644;
	fma.rn.f32 	%f2725, %f2665, %f2669, %f2645;
	fma.rn.f32 	%f2726, %f2665, %f2670, %f2646;
	fma.rn.f32 	%f2727, %f2665, %f2671, %f2647;
	fma.rn.f32 	%f2728, %f2665, %f2672, %f2648;
	fma.rn.f32 	%f2729, %f2665, %f2673, %f2649;
	fma.rn.f32 	%f2730, %f2665, %f2674, %f2650;
	fma.rn.f32 	%f2731, %f2666, %f2667, %f2651;
	fma.rn.f32 	%f2732, %f2666, %f2668, %f2652;
	fma.rn.f32 	%f2733, %f2666, %f2669, %f2653;
	fma.rn.f32 	%f2734, %f2666, %f2670, %f2654;
	fma.rn.f32 	%f2735, %f2666, %f2671, %f2655;
	fma.rn.f32 	%f2736, %f2666, %f2672, %f2656;
	fma.rn.f32 	%f2737, %f2666, %f2673, %f2657;
	fma.rn.f32 	%f2738, %f2666, %f2674, %f2658;
	ld.shared.f32 	%f2739, [%r2727+108];
	ld.shared.f32 	%f2740, [%r2727+364];
	ld.shared.f32 	%f2741, [%r2727+620];
	ld.shared.f32 	%f2742, [%r2727+876];
	ld.shared.f32 	%f2743, [%r2727+1132];
	ld.shared.f32 	%f2744, [%r2727+1388];
	ld.shared.f32 	%f2745, [%r2727+1644];
	ld.shared.f32 	%f2746, [%r2727+1900];
	ld.shared.f32 	%f2747, [%r2724+6912];
	ld.shared.f32 	%f2748, [%r2724+6916];
	ld.shared.f32 	%f2749, [%r2724+6920];
	ld.shared.f32 	%f2750, [%r2724+6924];
	ld.shared.f32 	%f2751, [%r2724+6928];
	ld.shared.f32 	%f2752, [%r2724+6932];
	ld.shared.f32 	%f2753, [%r2724+6936];
	ld.shared.f32 	%f2754, [%r2724+6940];
	fma.rn.f32 	%f2755, %f2739, %f2747, %f2675;
	fma.rn.f32 	%f2756, %f2739, %f2748, %f2676;
	fma.rn.f32 	%f2757, %f2739, %f2749, %f2677;
	fma.rn.f32 	%f2758, %f2739, %f2750, %f2678;
	fma.rn.f32 	%f2759, %f2739, %f2751, %f2679;
	fma.rn.f32 	%f2760, %f2739, %f2752, %f2680;
	fma.rn.f32 	%f2761, %f2739, %f2753, %f2681;
	fma.rn.f32 	%f2762, %f2739, %f2754, %f2682;
	fma.rn.f32 	%f2763, %f2740, %f2747, %f2683;
	fma.rn.f32 	%f2764, %f2740, %f2748, %f2684;
	fma.rn.f32 	%f2765, %f2740, %f2749, %f2685;
	fma.rn.f32 	%f2766, %f2740, %f2750, %f2686;
	fma.rn.f32 	%f2767, %f2740, %f2751, %f2687;
	fma.rn.f32 	%f2768, %f2740, %f2752, %f2688;
	fma.rn.f32 	%f2769, %f2740, %f2753, %f2689;
	fma.rn.f32 	%f2770, %f2740, %f2754, %f2690;
	fma.rn.f32 	%f2771, %f2741, %f2747, %f2691;
	fma.rn.f32 	%f2772, %f2741, %f2748, %f2692;
	fma.rn.f32 	%f2773, %f2741, %f2749, %f2693;
	fma.rn.f32 	%f2774, %f2741, %f2750, %f2694;
	fma.rn.f32 	%f2775, %f2741, %f2751, %f2695;
	fma.rn.f32 	%f2776, %f2741, %f2752, %f2696;
	fma.rn.f32 	%f2777, %f2741, %f2753, %f2697;
	fma.rn.f32 	%f2778, %f2741, %f2754, %f2698;
	fma.rn.f32 	%f2779, %f2742, %f2747, %f2699;
	fma.rn.f32 	%f2780, %f2742, %f2748, %f2700;
	fma.rn.f32 	%f2781, %f2742, %f2749, %f2701;
	fma.rn.f32 	%f2782, %f2742, %f2750, %f2702;
	fma.rn.f32 	%f2783, %f2742, %f2751, %f2703;
	fma.rn.f32 	%f2784, %f2742, %f2752, %f2704;
	fma.rn.f32 	%f2785, %f2742, %f2753, %f2705;
	fma.rn.f32 	%f2786, %f2742, %f2754, %f2706;
	fma.rn.f32 	%f2787, %f2743, %f2747, %f2707;
	fma.rn.f32 	%f2788, %f2743, %f2748, %f2708;
	fma.rn.f32 	%f2789, %f2743, %f2749, %f2709;
	fma.rn.f32 	%f2790, %f2743, %f2750, %f2710;
	fma.rn.f32 	%f2791, %f2743, %f2751, %f2711;
	fma.rn.f32 	%f2792, %f2743, %f2752, %f2712;
	fma.rn.f32 	%f2793, %f2743, %f2753, %f2713;
	fma.rn.f32 	%f2794, %f2743, %f2754, %f2714;
	fma.rn.f32 	%f2795, %f2744, %f2747, %f2715;
	fma.rn.f32 	%f2796, %f2744, %f2748, %f2716;
	fma.rn.f32 	%f2797, %f2744, %f2749, %f2717;
	fma.rn.f32 	%f2798, %f2744, %f2750, %f2718;
	fma.rn.f32 	%f2799, %f2744, %f2751, %f2719;
	fma.rn.f32 	%f2800, %f2744, %f2752, %f2720;
	fma.rn.f32 	%f2801, %f2744, %f2753, %f2721;
	fma.rn.f32 	%f2802, %f2744, %f2754, %f2722;
	fma.rn.f32 	%f2803, %f2745, %f2747, %f2723;
	fma.rn.f32 	%f2804, %f2745, %f2748, %f2724;
	fma.rn.f32 	%f2805, %f2745, %f2749, %f2725;
	fma.rn.f32 	%f2806, %f2745, %f2750, %f2726;
	fma.rn.f32 	%f2807, %f2745, %f2751, %f2727;
	fma.rn.f32 	%f2808, %f2745, %f2752, %f2728;
	fma.rn.f32 	%f2809, %f2745, %f2753, %f2729;
	fma.rn.f32 	%f2810, %f2745, %f2754, %f2730;
	fma.rn.f32 	%f2811, %f2746, %f2747, %f2731;
	fma.rn.f32 	%f2812, %f2746, %f2748, %f2732;
	fma.rn.f32 	%f2813, %f2746, %f2749, %f2733;
	fma.rn.f32 	%f2814, %f2746, %f2750, %f2734;
	fma.rn.f32 	%f2815, %f2746, %f2751, %f2735;
	fma.rn.f32 	%f2816, %f2746, %f2752, %f2736;
	fma.rn.f32 	%f2817, %f2746, %f2753, %f2737;
	fma.rn.f32 	%f2818, %f2746, %f2754, %f2738;
	ld.shared.f32 	%f2819, [%r2727+112];
	ld.shared.f32 	%f2820, [%r2727+368];
	ld.shared.f32 	%f2821, [%r2727+624];
	ld.shared.f32 	%f2822, [%r2727+880];
	ld.shared.f32 	%f2823, [%r2727+1136];
	ld.shared.f32 	%f2824, [%r2727+1392];
	ld.shared.f32 	%f2825, [%r2727+1648];
	ld.shared.f32 	%f2826, [%r2727+1904];
	ld.shared.f32 	%f2827, [%r2724+7168];
	ld.shared.f32 	%f2828, [%r2724+7172];
	ld.shared.f32 	%f2829, [%r2724+7176];
	ld.shared.f32 	%f2830, [%r2724+7180];
	ld.shared.f32 	%f2831, [%r2724+7184];
	ld.shared.f32 	%f2832, [%r2724+7188];
	ld.shared.f32 	%f2833, [%r2724+7192];
	ld.shared.f32 	%f2834, [%r2724+7196];
	fma.rn.f32 	%f2835, %f2819, %f2827, %f2755;
	fma.rn.f32 	%f2836, %f2819, %f2828, %f2756;
	fma.rn.f32 	%f2837, %f2819, %f2829, %f2757;
	fma.rn.f32 	%f2838, %f2819, %f2830, %f2758;
	fma.rn.f32 	%f2839, %f2819, %f2831, %f2759;
	fma.rn.f32 	%f2840, %f2819, %f2832, %f2760;
	fma.rn.f32 	%f2841, %f2819, %f2833, %f2761;
	fma.rn.f32 	%f2842, %f2819, %f2834, %f2762;
	fma.rn.f32 	%f2843, %f2820, %f2827, %f2763;
	fma.rn.f32 	%f2844, %f2820, %f2828, %f2764;
	fma.rn.f32 	%f2845, %f2820, %f2829, %f2765;
	fma.rn.f32 	%f2846, %f2820, %f2830, %f2766;
	fma.rn.f32 	%f2847, %f2820, %f2831, %f2767;
	fma.rn.f32 	%f2848, %f2820, %f2832, %f2768;
	fma.rn.f32 	%f2849, %f2820, %f2833, %f2769;
	fma.rn.f32 	%f2850, %f2820, %f2834, %f2770;
	fma.rn.f32 	%f2851, %f2821, %f2827, %f2771;
	fma.rn.f32 	%f2852, %f2821, %f2828, %f2772;
	fma.rn.f32 	%f2853, %f2821, %f2829, %f2773;
	fma.rn.f32 	%f2854, %f2821, %f2830, %f2774;
	fma.rn.f32 	%f2855, %f2821, %f2831, %f2775;
	fma.rn.f32 	%f2856, %f2821, %f2832, %f2776;
	fma.rn.f32 	%f2857, %f2821, %f2833, %f2777;
	fma.rn.f32 	%f2858, %f2821, %f2834, %f2778;
	fma.rn.f32 	%f2859, %f2822, %f2827, %f2779;
	fma.rn.f32 	%f2860, %f2822, %f2828, %f2780;
	fma.rn.f32 	%f2861, %f2822, %f2829, %f2781;
	fma.rn.f32 	%f2862, %f2822, %f2830, %f2782;
	fma.rn.f32 	%f2863, %f2822, %f2831, %f2783;
	fma.rn.f32 	%f2864, %f2822, %f2832, %f2784;
	fma.rn.f32 	%f2865, %f2822, %f2833, %f2785;
	fma.rn.f32 	%f2866, %f2822, %f2834, %f2786;
	fma.rn.f32 	%f2867, %f2823, %f2827, %f2787;
	fma.rn.f32 	%f2868, %f2823, %f2828, %f2788;
	fma.rn.f32 	%f2869, %f2823, %f2829, %f2789;
	fma.rn.f32 	%f2870, %f2823, %f2830, %f2790;
	fma.rn.f32 	%f2871, %f2823, %f2831, %f2791;
	fma.rn.f32 	%f2872, %f2823, %f2832, %f2792;
	fma.rn.f32 	%f2873, %f2823, %f2833, %f2793;
	fma.rn.f32 	%f2874, %f2823, %f2834, %f2794;
	fma.rn.f32 	%f2875, %f2824, %f2827, %f2795;
	fma.rn.f32 	%f2876, %f2824, %f2828, %f2796;
	fma.rn.f32 	%f2877, %f2824, %f2829, %f2797;
	fma.rn.f32 	%f2878, %f2824, %f2830, %f2798;
	fma.rn.f32 	%f2879, %f2824, %f2831, %f2799;
	fma.rn.f32 	%f2880, %f2824, %f2832, %f2800;
	fma.rn.f32 	%f2881, %f2824, %f2833, %f2801;
	fma.rn.f32 	%f2882, %f2824, %f2834, %f2802;
	fma.rn.f32 	%f2883, %f2825, %f2827, %f2803;
	fma.rn.f32 	%f2884, %f2825, %f2828, %f2804;
	fma.rn.f32 	%f2885, %f2825, %f2829, %f2805;
	fma.rn.f32 	%f2886, %f2825, %f2830, %f2806;
	fma.rn.f32 	%f2887, %f2825, %f2831, %f2807;
	fma.rn.f32 	%f2888, %f2825, %f2832, %f2808;
	fma.rn.f32 	%f2889, %f2825, %f2833, %f2809;
	fma.rn.f32 	%f2890, %f2825, %f2834, %f2810;
	fma.rn.f32 	%f2891, %f2826, %f2827, %f2811;
	fma.rn.f32 	%f2892, %f2826, %f2828, %f2812;
	fma.rn.f32 	%f2893, %f2826, %f2829, %f2813;
	fma.rn.f32 	%f2894, %f2826, %f2830, %f2814;
	fma.rn.f32 	%f2895, %f2826, %f2831, %f2815;
	fma.rn.f32 	%f2896, %f2826, %f2832, %f2816;
	fma.rn.f32 	%f2897, %f2826, %f2833, %f2817;
	fma.rn.f32 	%f2898, %f2826, %f2834, %f2818;
	ld.shared.f32 	%f2899, [%r2727+116];
	ld.shared.f32 	%f2900, [%r2727+372];
	ld.shared.f32 	%f2901, [%r2727+628];
	ld.shared.f32 	%f2902, [%r2727+884];
	ld.shared.f32 	%f2903, [%r2727+1140];
	ld.shared.f32 	%f2904, [%r2727+1396];
	ld.shared.f32 	%f2905, [%r2727+1652];
	ld.shared.f32 	%f2906, [%r2727+1908];
	ld.shared.f32 	%f2907, [%r2724+7424];
	ld.shared.f32 	%f2908, [%r2724+7428];
	ld.shared.f32 	%f2909, [%r2724+7432];
	ld.shared.f32 	%f2910, [%r2724+7436];
	ld.shared.f32 	%f2911, [%r2724+7440];
	ld.shared.f32 	%f2912, [%r2724+7444];
	ld.shared.f32 	%f2913, [%r2724+7448];
	ld.shared.f32 	%f2914, [%r2724+7452];
	fma.rn.f32 	%f2915, %f2899, %f2907, %f2835;
	fma.rn.f32 	%f2916, %f2899, %f2908, %f2836;
	fma.rn.f32 	%f2917, %f2899, %f2909, %f2837;
	fma.rn.f32 	%f2918, %f2899, %f2910, %f2838;
	fma.rn.f32 	%f2919, %f2899, %f2911, %f2839;
	fma.rn.f32 	%f2920, %f2899, %f2912, %f2840;
	fma.rn.f32 	%f2921, %f2899, %f2913, %f2841;
	fma.rn.f32 	%f2922, %f2899, %f2914, %f2842;
	fma.rn.f32 	%f2923, %f2900, %f2907, %f2843;
	fma.rn.f32 	%f2924, %f2900, %f2908, %f2844;
	fma.rn.f32 	%f2925, %f2900, %f2909, %f2845;
	fma.rn.f32 	%f2926, %f2900, %f2910, %f2846;
	fma.rn.f32 	%f2927, %f2900, %f2911, %f2847;
	fma.rn.f32 	%f2928, %f2900, %f2912, %f2848;
	fma.rn.f32 	%f2929, %f2900, %f2913, %f2849;
	fma.rn.f32 	%f2930, %f2900, %f2914, %f2850;
	fma.rn.f32 	%f2931, %f2901, %f2907, %f2851;
	fma.rn.f32 	%f2932, %f2901, %f2908, %f2852;
	fma.rn.f32 	%f2933, %f2901, %f2909, %f2853;
	fma.rn.f32 	%f2934, %f2901, %f2910, %f2854;
	fma.rn.f32 	%f2935, %f2901, %f2911, %f2855;
	fma.rn.f32 	%f2936, %f2901, %f2912, %f2856;
	fma.rn.f32 	%f2937, %f2901, %f2913, %f2857;
	fma.rn.f32 	%f2938, %f2901, %f2914, %f2858;
	fma.rn.f32 	%f2939, %f2902, %f2907, %f2859;
	fma.rn.f32 	%f2940, %f2902, %f2908, %f2860;
	fma.rn.f32 	%f2941, %f2902, %f2909, %f2861;
	fma.rn.f32 	%f2942, %f2902, %f2910, %f2862;
	fma.rn.f32 	%f2943, %f2902, %f2911, %f2863;
	fma.rn.f32 	%f2944, %f2902, %f2912, %f2864;
	fma.rn.f32 	%f2945, %f2902, %f2913, %f2865;
	fma.rn.f32 	%f2946, %f2902, %f2914, %f2866;
	fma.rn.f32 	%f2947, %f2903, %f2907, %f2867;
	fma.rn.f32 	%f2948, %f2903, %f2908, %f2868;
	fma.rn.f32 	%f2949, %f2903, %f2909, %f2869;
	fma.rn.f32 	%f2950, %f2903, %f2910, %f2870;
	fma.rn.f32 	%f2951, %f2903, %f2911, %f2871;
	fma.rn.f32 	%f2952, %f2903, %f2912, %f2872;
	fma.rn.f32 	%f2953, %f2903, %f2913, %f2873;
	fma.rn.f32 	%f2954, %f2903, %f2914, %f2874;
	fma.rn.f32 	%f2955, %f2904, %f2907, %f2875;
	fma.rn.f32 	%f2956, %f2904, %f2908, %f2876;
	fma.rn.f32 	%f2957, %f2904, %f2909, %f2877;
	fma.rn.f32 	%f2958, %f2904, %f2910, %f2878;
	fma.rn.f32 	%f2959, %f2904, %f2911, %f2879;
	fma.rn.f32 	%f2960, %f2904, %f2912, %f2880;
	fma.rn.f32 	%f2961, %f2904, %f2913, %f2881;
	fma.rn.f32 	%f2962, %f2904, %f2914, %f2882;
	fma.rn.f32 	%f2963, %f2905, %f2907, %f2883;
	fma.rn.f32 	%f2964, %f2905, %f2908, %f2884;
	fma.rn.f32 	%f2965, %f2905, %f2909, %f2885;
	fma.rn.f32 	%f2966, %f2905, %f2910, %f2886;
	fma.rn.f32 	%f2967, %f2905, %f2911, %f2887;
	fma.rn.f32 	%f2968, %f2905, %f2912, %f2888;
	fma.rn.f32 	%f2969, %f2905, %f2913, %f2889;
	fma.rn.f32 	%f2970, %f2905, %f2914, %f2890;
	fma.rn.f32 	%f2971, %f2906, %f2907, %f2891;
	fma.rn.f32 	%f2972, %f2906, %f2908, %f2892;
	fma.rn.f32 	%f2973, %f2906, %f2909, %f2893;
	fma.rn.f32 	%f2974, %f2906, %f2910, %f2894;
	fma.rn.f32 	%f2975, %f2906, %f2911, %f2895;
	fma.rn.f32 	%f2976, %f2906, %f2912, %f2896;
	fma.rn.f32 	%f2977, %f2906, %f2913, %f2897;
	fma.rn.f32 	%f2978, %f2906, %f2914, %f2898;
	ld.shared.f32 	%f2979, [%r2727+120];
	ld.shared.f32 	%f2980, [%r2727+376];
	ld.shared.f32 	%f2981, [%r2727+632];
	ld.shared.f32 	%f2982, [%r2727+888];
	ld.shared.f32 	%f2983, [%r2727+1144];
	ld.shared.f32 	%f2984, [%r2727+1400];
	ld.shared.f32 	%f2985, [%r2727+1656];
	ld.shared.f32 	%f2986, [%r2727+1912];
	ld.shared.f32 	%f2987, [%r2724+7680];
	ld.shared.f32 	%f2988, [%r2724+7684];
	ld.shared.f32 	%f2989, [%r2724+7688];
	ld.shared.f32 	%f2990, [%r2724+7692];
	ld.shared.f32 	%f2991, [%r2724+7696];
	ld.shared.f32 	%f2992, [%r2724+7700];
	ld.shared.f32 	%f2993, [%r2724+7704];
	ld.shared.f32 	%f2994, [%r2724+7708];
	fma.rn.f32 	%f2995, %f2979, %f2987, %f2915;
	fma.rn.f32 	%f2996, %f2979, %f2988, %f2916;
	fma.rn.f32 	%f2997, %f2979, %f2989, %f2917;
	fma.rn.f32 	%f2998, %f2979, %f2990, %f2918;
	fma.rn.f32 	%f2999, %f2979, %f2991, %f2919;
	fma.rn.f32 	%f3000, %f2979, %f2992, %f2920;
	fma.rn.f32 	%f3001, %f2979, %f2993, %f2921;
	fma.rn.f32 	%f3002, %f2979, %f2994, %f2922;
	fma.rn.f32 	%f3003, %f2980, %f2987, %f2923;
	fma.rn.f32 	%f3004, %f2980, %f2988, %f2924;
	fma.rn.f32 	%f3005, %f2980, %f2989, %f2925;
	fma.rn.f32 	%f3006, %f2980, %f2990, %f2926;
	fma.rn.f32 	%f3007, %f2980, %f2991, %f2927;
	fma.rn.f32 	%f3008, %f2980, %f2992, %f2928;
	fma.rn.f32 	%f3009, %f2980, %f2993, %f2929;
	fma.rn.f32 	%f3010, %f2980, %f2994, %f2930;
	fma.rn.f32 	%f3011, %f2981, %f2987, %f2931;
	fma.rn.f32 	%f3012, %f2981, %f2988, %f2932;
	fma.rn.f32 	%f3013, %f2981, %f2989, %f2933;
	fma.rn.f32 	%f3014, %f2981, %f2990, %f2934;
	fma.rn.f32 	%f3015, %f2981, %f2991, %f2935;
	fma.rn.f32 	%f3016, %f2981, %f2992, %f2936;
	fma.rn.f32 	%f3017, %f2981, %f2993, %f2937;
	fma.rn.f32 	%f3018, %f2981, %f2994, %f2938;
	fma.rn.f32 	%f3019, %f2982, %f2987, %f2939;
	fma.rn.f32 	%f3020, %f2982, %f2988, %f2940;
	fma.rn.f32 	%f3021, %f2982, %f2989, %f2941;
	fma.rn.f32 	%f3022, %f2982, %f2990, %f2942;
	fma.rn.f32 	%f3023, %f2982, %f2991, %f2943;
	fma.rn.f32 	%f3024, %f2982, %f2992, %f2944;
	fma.rn.f32 	%f3025, %f2982, %f2993, %f2945;
	fma.rn.f32 	%f3026, %f2982, %f2994, %f2946;
	fma.rn.f32 	%f3027, %f2983, %f2987, %f2947;
	fma.rn.f32 	%f3028, %f2983, %f2988, %f2948;
	fma.rn.f32 	%f3029, %f2983, %f2989, %f2949;
	fma.rn.f32 	%f3030, %f2983, %f2990, %f2950;
	fma.rn.f32 	%f3031, %f2983, %f2991, %f2951;
	fma.rn.f32 	%f3032, %f2983, %f2992, %f2952;
	fma.rn.f32 	%f3033, %f2983, %f2993, %f2953;
	fma.rn.f32 	%f3034, %f2983, %f2994, %f2954;
	fma.rn.f32 	%f3035, %f2984, %f2987, %f2955;
	fma.rn.f32 	%f3036, %f2984, %f2988, %f2956;
	fma.rn.f32 	%f3037, %f2984, %f2989, %f2957;
	fma.rn.f32 	%f3038, %f2984, %f2990, %f2958;
	fma.rn.f32 	%f3039, %f2984, %f2991, %f2959;
	fma.rn.f32 	%f3040, %f2984, %f2992, %f2960;
	fma.rn.f32 	%f3041, %f2984, %f2993, %f2961;
	fma.rn.f32 	%f3042, %f2984, %f2994, %f2962;
	fma.rn.f32 	%f3043, %f2985, %f2987, %f2963;
	fma.rn.f32 	%f3044, %f2985, %f2988, %f2964;
	fma.rn.f32 	%f3045, %f2985, %f2989, %f2965;
	fma.rn.f32 	%f3046, %f2985, %f2990, %f2966;
	fma.rn.f32 	%f3047, %f2985, %f2991, %f2967;
	fma.rn.f32 	%f3048, %f2985, %f2992, %f2968;
	fma.rn.f32 	%f3049, %f2985, %f2993, %f2969;
	fma.rn.f32 	%f3050, %f2985, %f2994, %f2970;
	fma.rn.f32 	%f3051, %f2986, %f2987, %f2971;
	fma.rn.f32 	%f3052, %f2986, %f2988, %f2972;
	fma.rn.f32 	%f3053, %f2986, %f2989, %f2973;
	fma.rn.f32 	%f3054, %f2986, %f2990, %f2974;
	fma.rn.f32 	%f3055, %f2986, %f2991, %f2975;
	fma.rn.f32 	%f3056, %f2986, %f2992, %f2976;
	fma.rn.f32 	%f3057, %f2986, %f2993, %f2977;
	fma.rn.f32 	%f3058, %f2986, %f2994, %f2978;
	ld.shared.f32 	%f3059, [%r2727+124];
	ld.shared.f32 	%f3060, [%r2727+380];
	ld.shared.f32 	%f3061, [%r2727+636];
	ld.shared.f32 	%f3062, [%r2727+892];
	ld.shared.f32 	%f3063, [%r2727+1148];
	ld.shared.f32 	%f3064, [%r2727+1404];
	ld.shared.f32 	%f3065, [%r2727+1660];
	ld.shared.f32 	%f3066, [%r2727+1916];
	ld.shared.f32 	%f3067, [%r2724+7936];
	ld.shared.f32 	%f3068, [%r2724+7940];
	ld.shared.f32 	%f3069, [%r2724+7944];
	ld.shared.f32 	%f3070, [%r2724+7948];
	ld.shared.f32 	%f3071, [%r2724+7952];
	ld.shared.f32 	%f3072, [%r2724+7956];
	ld.shared.f32 	%f3073, [%r2724+7960];
	ld.shared.f32 	%f3074, [%r2724+7964];
	fma.rn.f32 	%f3075, %f3059, %f3067, %f2995;
	fma.rn.f32 	%f3076, %f3059, %f3068, %f2996;
	fma.rn.f32 	%f3077, %f3059, %f3069, %f2997;
	fma.rn.f32 	%f3078, %f3059, %f3070, %f2998;
	fma.rn.f32 	%f3079, %f3059, %f3071, %f2999;
	fma.rn.f32 	%f3080, %f3059, %f3072, %f3000;
	fma.rn.f32 	%f3081, %f3059, %f3073, %f3001;
	fma.rn.f32 	%f3082, %f3059, %f3074, %f3002;
	fma.rn.f32 	%f3083, %f3060, %f3067, %f3003;
	fma.rn.f32 	%f3084, %f3060, %f3068, %f3004;
	fma.rn.f32 	%f3085, %f3060, %f3069, %f3005;
	fma.rn.f32 	%f3086, %f3060, %f3070, %f3006;
	fma.rn.f32 	%f3087, %f3060, %f3071, %f3007;
	fma.rn.f32 	%f3088, %f3060, %f3072, %f3008;
	fma.rn.f32 	%f3089, %f3060, %f3073, %f3009;
	fma.rn.f32 	%f3090, %f3060, %f3074, %f3010;
	fma.rn.f32 	%f3091, %f3061, %f3067, %f3011;
	fma.rn.f32 	%f3092, %f3061, %f3068, %f3012;
	fma.rn.f32 	%f3093, %f3061, %f3069, %f3013;
	fma.rn.f32 	%f3094, %f3061, %f3070, %f3014;
	fma.rn.f32 	%f3095, %f3061, %f3071, %f3015;
	fma.rn.f32 	%f3096, %f3061, %f3072, %f3016;
	fma.rn.f32 	%f3097, %f3061, %f3073, %f3017;
	fma.rn.f32 	%f3098, %f3061, %f3074, %f3018;
	fma.rn.f32 	%f3099, %f3062, %f3067, %f3019;
	fma.rn.f32 	%f3100, %f3062, %f3068, %f3020;
	fma.rn.f32 	%f3101, %f3062, %f3069, %f3021;
	fma.rn.f32 	%f3102, %f3062, %f3070, %f3022;
	fma.rn.f32 	%f3103, %f3062, %f3071, %f3023;
	fma.rn.f32 	%f3104, %f3062, %f3072, %f3024;
	fma.rn.f32 	%f3105, %f3062, %f3073, %f3025;
	fma.rn.f32 	%f3106, %f3062, %f3074, %f3026;
	fma.rn.f32 	%f3107, %f3063, %f3067, %f3027;
	fma.rn.f32 	%f3108, %f3063, %f3068, %f3028;
	fma.rn.f32 	%f3109, %f3063, %f3069, %f3029;
	fma.rn.f32 	%f3110, %f3063, %f3070, %f3030;
	fma.rn.f32 	%f3111, %f3063, %f3071, %f3031;
	fma.rn.f32 	%f3112, %f3063, %f3072, %f3032;
	fma.rn.f32 	%f3113, %f3063, %f3073, %f3033;
	fma.rn.f32 	%f3114, %f3063, %f3074, %f3034;
	fma.rn.f32 	%f3115, %f3064, %f3067, %f3035;
	fma.rn.f32 	%f3116, %f3064, %f3068, %f3036;
	fma.rn.f32 	%f3117, %f3064, %f3069, %f3037;
	fma.rn.f32 	%f3118, %f3064, %f3070, %f3038;
	fma.rn.f32 	%f3119, %f3064, %f3071, %f3039;
	fma.rn.f32 	%f3120, %f3064, %f3072, %f3040;
	fma.rn.f32 	%f3121, %f3064, %f3073, %f3041;
	fma.rn.f32 	%f3122, %f3064, %f3074, %f3042;
	fma.rn.f32 	%f3123, %f3065, %f3067, %f3043;
	fma.rn.f32 	%f3124, %f3065, %f3068, %f3044;
	fma.rn.f32 	%f3125, %f3065, %f3069, %f3045;
	fma.rn.f32 	%f3126, %f3065, %f3070, %f3046;
	fma.rn.f32 	%f3127, %f3065, %f3071, %f3047;
	fma.rn.f32 	%f3128, %f3065, %f3072, %f3048;
	fma.rn.f32 	%f3129, %f3065, %f3073, %f3049;
	fma.rn.f32 	%f3130, %f3065, %f3074, %f3050;
	fma.rn.f32 	%f3131, %f3066, %f3067, %f3051;
	fma.rn.f32 	%f3132, %f3066, %f3068, %f3052;
	fma.rn.f32 	%f3133, %f3066, %f3069, %f3053;
	fma.rn.f32 	%f3134, %f3066, %f3070, %f3054;
	fma.rn.f32 	%f3135, %f3066, %f3071, %f3055;
	fma.rn.f32 	%f3136, %f3066, %f3072, %f3056;
	fma.rn.f32 	%f3137, %f3066, %f3073, %f3057;
	fma.rn.f32 	%f3138, %f3066, %f3074, %f3058;
	ld.shared.f32 	%f3139, [%r2727+128];
	ld.shared.f32 	%f3140, [%r2727+384];
	ld.shared.f32 	%f3141, [%r2727+640];
	ld.shared.f32 	%f3142, [%r2727+896];
	ld.shared.f32 	%f3143, [%r2727+1152];
	ld.shared.f32 	%f3144, [%r2727+1408];
	ld.shared.f32 	%f3145, [%r2727+1664];
	ld.shared.f32 	%f3146, [%r2727+1920];
	ld.shared.f32 	%f3147, [%r2724+8192];
	ld.shared.f32 	%f3148, [%r2724+8196];
	ld.shared.f32 	%f3149, [%r2724+8200];
	ld.shared.f32 	%f3150, [%r2724+8204];
	ld.shared.f32 	%f3151, [%r2724+8208];
	ld.shared.f32 	%f3152, [%r2724+8212];
	ld.shared.f32 	%f3153, [%r2724+8216];
	ld.shared.f32 	%f3154, [%r2724+8220];
	fma.rn.f32 	%f3155, %f3139, %f3147, %f3075;
	fma.rn.f32 	%f3156, %f3139, %f3148, %f3076;
	fma.rn.f32 	%f3157, %f3139, %f3149, %f3077;
	fma.rn.f32 	%f3158, %f3139, %f3150, %f3078;
	fma.rn.f32 	%f3159, %f3139, %f3151, %f3079;
	fma.rn.f32 	%f3160, %f3139, %f3152, %f3080;
	fma.rn.f32 	%f3161, %f3139, %f3153, %f3081;
	fma.rn.f32 	%f3162, %f3139, %f3154, %f3082;
	fma.rn.f32 	%f3163, %f3140, %f3147, %f3083;
	fma.rn.f32 	%f3164, %f3140, %f3148, %f3084;
	fma.rn.f32 	%f3165, %f3140, %f3149, %f3085;
	fma.rn.f32 	%f3166, %f3140, %f3150, %f3086;
	fma.rn.f32 	%f3167, %f3140, %f3151, %f3087;
	fma.rn.f32 	%f3168, %f3140, %f3152, %f3088;
	fma.rn.f32 	%f3169, %f3140, %f3153, %f3089;
	fma.rn.f32 	%f3170, %f3140, %f3154, %f3090;
	fma.rn.f32 	%f3171, %f3141, %f3147, %f3091;
	fma.rn.f32 	%f3172, %f3141, %f3148, %f3092;
	fma.rn.f32 	%f3173, %f3141, %f3149, %f3093;
	fma.rn.f32 	%f3174, %f3141, %f3150, %f3094;
	fma.rn.f32 	%f3175, %f3141, %f3151, %f3095;
	fma.rn.f32 	%f3176, %f3141, %f3152, %f3096;
	fma.rn.f32 	%f3177, %f3141, %f3153, %f3097;
	fma.rn.f32 	%f3178, %f3141, %f3154, %f3098;
	fma.rn.f32 	%f3179, %f3142, %f3147, %f3099;
	fma.rn.f32 	%f3180, %f3142, %f3148, %f3100;
	fma.rn.f32 	%f3181, %f3142, %f3149, %f3101;
	fma.rn.f32 	%f3182, %f3142, %f3150, %f3102;
	fma.rn.f32 	%f3183, %f3142, %f3151, %f3103;
	fma.rn.f32 	%f3184, %f3142, %f3152, %f3104;
	fma.rn.f32 	%f3185, %f3142, %f3153, %f3105;
	fma.rn.f32 	%f3186, %f3142, %f3154, %f3106;
	fma.rn.f32 	%f3187, %f3143, %f3147, %f3107;
	fma.rn.f32 	%f3188, %f3143, %f3148, %f3108;
	fma.rn.f32 	%f3189, %f3143, %f3149, %f3109;
	fma.rn.f32 	%f3190, %f3143, %f3150, %f3110;
	fma.rn.f32 	%f3191, %f3143, %f3151, %f3111;
	fma.rn.f32 	%f3192, %f3143, %f3152, %f3112;
	fma.rn.f32 	%f3193, %f3143, %f3153, %f3113;
	fma.rn.f32 	%f3194, %f3143, %f3154, %f3114;
	fma.rn.f32 	%f3195, %f3144, %f3147, %f3115;
	fma.rn.f32 	%f3196, %f3144, %f3148, %f3116;
	fma.rn.f32 	%f3197, %f3144, %f3149, %f3117;
	fma.rn.f32 	%f3198, %f3144, %f3150, %f3118;
	fma.rn.f32 	%f3199, %f3144, %f3151, %f3119;
	fma.rn.f32 	%f3200, %f3144, %f3152, %f3120;
	fma.rn.f32 	%f3201, %f3144, %f3153, %f3121;
	fma.rn.f32 	%f3202, %f3144, %f3154, %f3122;
	fma.rn.f32 	%f3203, %f3145, %f3147, %f3123;
	fma.rn.f32 	%f3204, %f3145, %f3148, %f3124;
	fma.rn.f32 	%f3205, %f3145, %f3149, %f3125;
	fma.rn.f32 	%f3206, %f3145, %f3150, %f3126;
	fma.rn.f32 	%f3207, %f3145, %f3151, %f3127;
	fma.rn.f32 	%f3208, %f3145, %f3152, %f3128;
	fma.rn.f32 	%f3209, %f3145, %f3153, %f3129;
	fma.rn.f32 	%f3210, %f3145, %f3154, %f3130;
	fma.rn.f32 	%f3211, %f3146, %f3147, %f3131;
	fma.rn.f32 	%f3212, %f3146, %f3148, %f3132;
	fma.rn.f32 	%f3213, %f3146, %f3149, %f3133;
	fma.rn.f32 	%f3214, %f3146, %f3150, %f3134;
	fma.rn.f32 	%f3215, %f3146, %f3151, %f3135;
	fma.rn.f32 	%f3216, %f3146, %f3152, %f3136;
	fma.rn.f32 	%f3217, %f3146, %f3153, %f3137;
	fma.rn.f32 	%f3218, %f3146, %f3154, %f3138;
	ld.shared.f32 	%f3219, [%r2727+132];
	ld.shared.f32 	%f3220, [%r2727+388];
	ld.shared.f32 	%f3221, [%r2727+644];
	ld.shared.f32 	%f3222, [%r2727+900];
	ld.shared.f32 	%f3223, [%r2727+1156];
	ld.shared.f32 	%f3224, [%r2727+1412];
	ld.shared.f32 	%f3225, [%r2727+1668];
	ld.shared.f32 	%f3226, [%r2727+1924];
	ld.shared.f32 	%f3227, [%r2724+8448];
	ld.shared.f32 	%f3228, [%r2724+8452];
	ld.shared.f32 	%f3229, [%r2724+8456];
	ld.shared.f32 	%f3230, [%r2724+8460];
	ld.shared.f32 	%f3231, [%r2724+8464];
	ld.shared.f32 	%f3232, [%r2724+8468];
	ld.shared.f32 	%f3233, [%r2724+8472];
	ld.shared.f32 	%f3234, [%r2724+8476];
	fma.rn.f32 	%f3235, %f3219, %f3227, %f3155;
	fma.rn.f32 	%f3236, %f3219, %f3228, %f3156;
	fma.rn.f32 	%f3237, %f3219, %f3229, %f3157;
	fma.rn.f32 	%f3238, %f3219, %f3230, %f3158;
	fma.rn.f32 	%f3239, %f3219, %f3231, %f3159;
	fma.rn.f32 	%f3240, %f3219, %f3232, %f3160;
	fma.rn.f32 	%f3241, %f3219, %f3233, %f3161;
	fma.rn.f32 	%f3242, %f3219, %f3234, %f3162;
	fma.rn.f32 	%f3243, %f3220, %f3227, %f3163;
	fma.rn.f32 	%f3244, %f3220, %f3228, %f3164;
	fma.rn.f32 	%f3245, %f3220, %f3229, %f3165;
	fma.rn.f32 	%f3246, %f3220, %f3230, %f3166;
	fma.rn.f32 	%f3247, %f3220, %f3231, %f3167;
	fma.rn.f32 	%f3248, %f3220, %f3232, %f3168;
	fma.rn.f32 	%f3249, %f3220, %f3233, %f3169;
	fma.rn.f32 	%f3250, %f3220, %f3234, %f3170;
	fma.rn.f32 	%f3251, %f3221, %f3227, %f3171;
	fma.rn.f32 	%f3252, %f3221, %f3228, %f3172;
	fma.rn.f32 	%f3253, %f3221, %f3229, %f3173;
	fma.rn.f32 	%f3254, %f3221, %f3230, %f3174;
	fma.rn.f32 	%f3255, %f3221, %f3231, %f3175;
	fma.rn.f32 	%f3256, %f3221, %f3232, %f3176;
	fma.rn.f32 	%f3257, %f3221, %f3233, %f3177;
	fma.rn.f32 	%f3258, %f3221, %f3234, %f3178;
	fma.rn.f32 	%f3259, %f3222, %f3227, %f3179;
	fma.rn.f32 	%f3260, %f3222, %f3228, %f3180;
	fma.rn.f32 	%f3261, %f3222, %f3229, %f3181;
	fma.rn.f32 	%f3262, %f3222, %f3230, %f3182;
	fma.rn.f32 	%f3263, %f3222, %f3231, %f3183;
	fma.rn.f32 	%f3264, %f3222, %f3232, %f3184;
	fma.rn.f32 	%f3265, %f3222, %f3233, %f3185;
	fma.rn.f32 	%f3266, %f3222, %f3234, %f3186;
	fma.rn.f32 	%f3267, %f3223, %f3227, %f3187;
	fma.rn.f32 	%f3268, %f3223, %f3228, %f3188;
	fma.rn.f32 	%f3269, %f3223, %f3229, %f3189;
	fma.rn.f32 	%f3270, %f3223, %f3230, %f3190;
	fma.rn.f32 	%f3271, %f3223, %f3231, %f3191;
	fma.rn.f32 	%f3272, %f3223, %f3232, %f3192;
	fma.rn.f32 	%f3273, %f3223, %f3233, %f3193;
	fma.rn.f32 	%f3274, %f3223, %f3234, %f3194;
	fma.rn.f32 	%f3275, %f3224, %f3227, %f3195;
	fma.rn.f32 	%f3276, %f3224, %f3228, %f3196;
	fma.rn.f32 	%f3277, %f3224, %f3229, %f3197;
	fma.rn.f32 	%f3278, %f3224, %f3230, %f3198;
	fma.rn.f32 	%f3279, %f3224, %f3231, %f3199;
	fma.rn.f32 	%f3280, %f3224, %f3232, %f3200;
	fma.rn.f32 	%f3281, %f3224, %f3233, %f3201;
	fma.rn.f32 	%f3282, %f3224, %f3234, %f3202;
	fma.rn.f32 	%f3283, %f3225, %f3227, %f3203;
	fma.rn.f32 	%f3284, %f3225, %f3228, %f3204;
	fma.rn.f32 	%f3285, %f3225, %f3229, %f3205;
	fma.rn.f32 	%f3286, %f3225, %f3230, %f3206;
	fma.rn.f32 	%f3287, %f3225, %f3231, %f3207;
	fma.rn.f32 	%f3288, %f3225, %f3232, %f3208;
	fma.rn.f32 	%f3289, %f3225, %f3233, %f3209;
	fma.rn.f32 	%f3290, %f3225, %f3234, %f3210;
	fma.rn.f32 	%f3291, %f3226, %f3227, %f3211;
	fma.rn.f32 	%f3292, %f3226, %f3228, %f3212;
	fma.rn.f32 	%f3293, %f3226, %f3229, %f3213;
	fma.rn.f32 	%f3294, %f3226, %f3230, %f3214;
	fma.rn.f32 	%f3295, %f3226, %f3231, %f3215;
	fma.rn.f32 	%f3296, %f3226, %f3232, %f3216;
	fma.rn.f32 	%f3297, %f3226, %f3233, %f3217;
	fma.rn.f32 	%f3298, %f3226, %f3234, %f3218;
	ld.shared.f32 	%f3299, [%r2727+136];
	ld.shared.f32 	%f3300, [%r2727+392];
	ld.shared.f32 	%f3301, [%r2727+648];
	ld.shared.f32 	%f3302, [%r2727+904];
	ld.shared.f32 	%f3303, [%r2727+1160];
	ld.shared.f32 	%f3304, [%r2727+1416];
	ld.shared.f32 	%f3305, [%r2727+1672];
	ld.shared.f32 	%f3306, [%r2727+1928];
	ld.shared.f32 	%f3307, [%r2724+8704];
	ld.shared.f32 	%f3308, [%r2724+8708];
	ld.shared.f32 	%f3309, [%r2724+8712];
	ld.shared.f32 	%f3310, [%r2724+8716];
	ld.shared.f32 	%f3311, [%r2724+8720];
	ld.shared.f32 	%f3312, [%r2724+8724];
	ld.shared.f32 	%f3313, [%r2724+8728];
	ld.shared.f32 	%f3314, [%r2724+8732];
	fma.rn.f32 	%f3315, %f3299, %f3307, %f3235;
	fma.rn.f32 	%f3316, %f3299, %f3308, %f3236;
	fma.rn.f32 	%f3317, %f3299, %f3309, %f3237;
	fma.rn.f32 	%f3318, %f3299, %f3310, %f3238;
	fma.rn.f32 	%f3319, %f3299, %f3311, %f3239;
	fma.rn.f32 	%f3320, %f3299, %f3312, %f3240;
	fma.rn.f32 	%f3321, %f3299, %f3313, %f3241;
	fma.rn.f32 	%f3322, %f3299, %f3314, %f3242;
	fma.rn.f32 	%f3323, %f3300, %f3307, %f3243;
	fma.rn.f32 	%f3324, %f3300, %f3308, %f3244;
	fma.rn.f32 	%f3325, %f3300, %f3309, %f3245;
	fma.rn.f32 	%f3326, %f3300, %f3310, %f3246;
	fma.rn.f32 	%f3327, %f3300, %f3311, %f3247;
	fma.rn.f32 	%f3328, %f3300, %f3312, %f3248;
	fma.rn.f32 	%f3329, %f3300, %f3313, %f3249;
	fma.rn.f32 	%f3330, %f3300, %f3314, %f3250;
	fma.rn.f32 	%f3331, %f3301, %f3307, %f3251;
	fma.rn.f32 	%f3332, %f3301, %f3308, %f3252;
	fma.rn.f32 	%f3333, %f3301, %f3309, %f3253;
	fma.rn.f32 	%f3334, %f3301, %f3310, %f3254;
	fma.rn.f32 	%f3335, %f3301, %f3311, %f3255;
	fma.rn.f32 	%f3336, %f3301, %f3312, %f3256;
	fma.rn.f32 	%f3337, %f3301, %f3313, %f3257;
	fma.rn.f32 	%f3338, %f3301, %f3314, %f3258;
	fma.rn.f32 	%f3339, %f3302, %f3307, %f3259;
	fma.rn.f32 	%f3340, %f3302, %f3308, %f3260;
	fma.rn.f32 	%f3341, %f3302, %f3309, %f3261;
	fma.rn.f32 	%f3342, %f3302, %f3310, %f3262;
	fma.rn.f32 	%f3343, %f3302, %f3311, %f3263;
	fma.rn.f32 	%f3344, %f3302, %f3312, %f3264;
	fma.rn.f32 	%f3345, %f3302, %f3313, %f3265;
	fma.rn.f32 	%f3346, %f3302, %f3314, %f3266;
	fma.rn.f32 	%f3347, %f3303, %f3307, %f3267;
	fma.rn.f32 	%f3348, %f3303, %f3308, %f3268;
	fma.rn.f32 	%f3349, %f3303, %f3309, %f3269;
	fma.rn.f32 	%f3350, %f3303, %f3310, %f3270;
	fma.rn.f32 	%f3351, %f3303, %f3311, %f3271;
	fma.rn.f32 	%f3352, %f3303, %f3312, %f3272;
	fma.rn.f32 	%f3353, %f3303, %f3313, %f3273;
	fma.rn.f32 	%f3354, %f3303, %f3314, %f3274;
	fma.rn.f32 	%f3355, %f3304, %f3307, %f3275;
	fma.rn.f32 	%f3356, %f3304, %f3308, %f3276;
	fma.rn.f32 	%f3357, %f3304, %f3309, %f3277;
	fma.rn.f32 	%f3358, %f3304, %f3310, %f3278;
	fma.rn.f32 	%f3359, %f3304, %f3311, %f3279;
	fma.rn.f32 	%f3360, %f3304, %f3312, %f3280;
	fma.rn.f32 	%f3361, %f3304, %f3313, %f3281;
	fma.rn.f32 	%f3362, %f3304, %f3314, %f3282;
	fma.rn.f32 	%f3363, %f3305, %f3307, %f3283;
	fma.rn.f32 	%f3364, %f3305, %f3308, %f3284;
	fma.rn.f32 	%f3365, %f3305, %f3309, %f3285;
	fma.rn.f32 	%f3366, %f3305, %f3310, %f3286;
	fma.rn.f32 	%f3367, %f3305, %f3311, %f3287;
	fma.rn.f32 	%f3368, %f3305, %f3312, %f3288;
	fma.rn.f32 	%f3369, %f3305, %f3313, %f3289;
	fma.rn.f32 	%f3370, %f3305, %f3314, %f3290;
	fma.rn.f32 	%f3371, %f3306, %f3307, %f3291;
	fma.rn.f32 	%f3372, %f3306, %f3308, %f3292;
	fma.rn.f32 	%f3373, %f3306, %f3309, %f3293;
	fma.rn.f32 	%f3374, %f3306, %f3310, %f3294;
	fma.rn.f32 	%f3375, %f3306, %f3311, %f3295;
	fma.rn.f32 	%f3376, %f3306, %f3312, %f3296;
	fma.rn.f32 	%f3377, %f3306, %f3313, %f3297;
	fma.rn.f32 	%f3378, %f3306, %f3314, %f3298;
	ld.shared.f32 	%f3379, [%r2727+140];
	ld.shared.f32 	%f3380, [%r2727+396];
	ld.shared.f32 	%f3381, [%r2727+652];
	ld.shared.f32 	%f3382, [%r2727+908];
	ld.shared.f32 	%f3383, [%r2727+1164];
	ld.shared.f32 	%f3384, [%r2727+1420];
	ld.shared.f32 	%f3385, [%r2727+1676];
	ld.shared.f32 	%f3386, [%r2727+1932];
	ld.shared.f32 	%f3387, [%r2724+8960];
	ld.shared.f32 	%f3388, [%r2724+8964];
	ld.shared.f32 	%f3389, [%r2724+8968];
	ld.shared.f32 	%f3390, [%r2724+8972];
	ld.shared.f32 	%f3391, [%r2724+8976];
	ld.shared.f32 	%f3392, [%r2724+8980];
	ld.shared.f32 	%f3393, [%r2724+8984];
	ld.shared.f32 	%f3394, [%r2724+8988];
	fma.rn.f32 	%f3395, %f3379, %f3387, %f3315;
	fma.rn.f32 	%f3396, %f3379, %f3388, %f3316;
	fma.rn.f32 	%f3397, %f3379, %f3389, %f3317;
	fma.rn.f32 	%f3398, %f3379, %f3390, %f3318;
	fma.rn.f32 	%f3399, %f3379, %f3391, %f3319;
	fma.rn.f32 	%f3400, %f3379, %f3392, %f3320;
	fma.rn.f32 	%f3401, %f3379, %f3393, %f3321;
	fma.rn.f32 	%f3402, %f3379, %f3394, %f3322;
	fma.rn.f32 	%f3403, %f3380, %f3387, %f3323;
	fma.rn.f32 	%f3404, %f3380, %f3388, %f3324;
	fma.rn.f32 	%f3405, %f3380, %f3389, %f3325;
	fma.rn.f32 	%f3406, %f3380, %f3390, %f3326;
	fma.rn.f32 	%f3407, %f3380, %f3391, %f3327;
	fma.rn.f32 	%f3408, %f3380, %f3392, %f3328;
	fma.rn.f32 	%f3409, %f3380, %f3393, %f3329;
	fma.rn.f32 	%f3410, %f3380, %f3394, %f3330;
	fma.rn.f32 	%f3411, %f3381, %f3387, %f3331;
	fma.rn.f32 	%f3412, %f3381, %f3388, %f3332;
	fma.rn.f32 	%f3413, %f3381, %f3389, %f3333;
	fma.rn.f32 	%f3414, %f3381, %f3390, %f3334;
	fma.rn.f32 	%f3415, %f3381, %f3391, %f3335;
	fma.rn.f32 	%f3416, %f3381, %f3392, %f3336;
	fma.rn.f32 	%f3417, %f3381, %f3393, %f3337;
	fma.rn.f32 	%f3418, %f3381, %f3394, %f3338;
	fma.rn.f32 	%f3419, %f3382, %f3387, %f3339;
	fma.rn.f32 	%f3420, %f3382, %f3388, %f3340;
	fma.rn.f32 	%f3421, %f3382, %f3389, %f3341;
	fma.rn.f32 	%f3422, %f3382, %f3390, %f3342;
	fma.rn.f32 	%f3423, %f3382, %f3391, %f3343;
	fma.rn.f32 	%f3424, %f3382, %f3392, %f3344;
	fma.rn.f32 	%f3425, %f3382, %f3393, %f3345;
	fma.rn.f32 	%f3426, %f3382, %f3394, %f3346;
	fma.rn.f32 	%f3427, %f3383, %f3387, %f3347;
	fma.rn.f32 	%f3428, %f3383, %f3388, %f3348;
	fma.rn.f32 	%f3429, %f3383, %f3389, %f3349;
	fma.rn.f32 	%f3430, %f3383, %f3390, %f3350;
	fma.rn.f32 	%f3431, %f3383, %f3391, %f3351;
	fma.rn.f32 	%f3432, %f3383, %f3392, %f3352;
	fma.rn.f32 	%f3433, %f3383, %f3393, %f3353;
	fma.rn.f32 	%f3434, %f3383, %f3394, %f3354;
	fma.rn.f32 	%f3435, %f3384, %f3387, %f3355;
	fma.rn.f32 	%f3436, %f3384, %f3388, %f3356;
	fma.rn.f32 	%f3437, %f3384, %f3389, %f3357;
	fma.rn.f32 	%f3438, %f3384, %f3390, %f3358;
	fma.rn.f32 	%f3439, %f3384, %f3391, %f3359;
	fma.rn.f32 	%f3440, %f3384, %f3392, %f3360;
	fma.rn.f32 	%f3441, %f3384, %f3393, %f3361;
	fma.rn.f32 	%f3442, %f3384, %f3394, %f3362;
	fma.rn.f32 	%f3443, %f3385, %f3387, %f3363;
	fma.rn.f32 	%f3444, %f3385, %f3388, %f3364;
	fma.rn.f32 	%f3445, %f3385, %f3389, %f3365;
	fma.rn.f32 	%f3446, %f3385, %f3390, %f3366;
	fma.rn.f32 	%f3447, %f3385, %f3391, %f3367;
	fma.rn.f32 	%f3448, %f3385, %f3392, %f3368;
	fma.rn.f32 	%f3449, %f3385, %f3393, %f3369;
	fma.rn.f32 	%f3450, %f3385, %f3394, %f3370;
	fma.rn.f32 	%f3451, %f3386, %f3387, %f3371;
	fma.rn.f32 	%f3452, %f3386, %f3388, %f3372;
	fma.rn.f32 	%f3453, %f3386, %f3389, %f3373;
	fma.rn.f32 	%f3454, %f3386, %f3390, %f3374;
	fma.rn.f32 	%f3455, %f3386, %f3391, %f3375;
	fma.rn.f32 	%f3456, %f3386, %f3392, %f3376;
	fma.rn.f32 	%f3457, %f3386, %f3393, %f3377;
	fma.rn.f32 	%f3458, %f3386, %f3394, %f3378;
	ld.shared.f32 	%f3459, [%r2727+144];
	ld.shared.f32 	%f3460, [%r2727+400];
	ld.shared.f32 	%f3461, [%r2727+656];
	ld.shared.f32 	%f3462, [%r2727+912];
	ld.shared.f32 	%f3463, [%r2727+1168];
	ld.shared.f32 	%f3464, [%r2727+1424];
	ld.shared.f32 	%f3465, [%r2727+1680];
	ld.shared.f32 	%f3466, [%r2727+1936];
	ld.shared.f32 	%f3467, [%r2724+9216];
	ld.shared.f32 	%f3468, [%r2724+9220];
	ld.shared.f32 	%f3469, [%r2724+9224];
	ld.shared.f32 	%f3470, [%r2724+9228];
	ld.shared.f32 	%f3471, [%r2724+9232];
	ld.shared.f32 	%f3472, [%r2724+9236];
	ld.shared.f32 	%f3473, [%r2724+9240];
	ld.shared.f32 	%f3474, [%r2724+9244];
	fma.rn.f32 	%f3475, %f3459, %f3467, %f3395;
	fma.rn.f32 	%f3476, %f3459, %f3468, %f3396;
	fma.rn.f32 	%f3477, %f3459, %f3469, %f3397;
	fma.rn.f32 	%f3478, %f3459, %f3470, %f3398;
	fma.rn.f32 	%f3479, %f3459, %f3471, %f3399;
	fma.rn.f32 	%f3480, %f3459, %f3472, %f3400;
	fma.rn.f32 	%f3481, %f3459, %f3473, %f3401;
	fma.rn.f32 	%f3482, %f3459, %f3474, %f3402;
	fma.rn.f32 	%f3483, %f3460, %f3467, %f3403;
	fma.rn.f32 	%f3484, %f3460, %f3468, %f3404;
	fma.rn.f32 	%f3485, %f3460, %f3469, %f3405;
	fma.rn.f32 	%f3486, %f3460, %f3470, %f3406;
	fma.rn.f32 	%f3487, %f3460, %f3471, %f3407;
	fma.rn.f32 	%f3488, %f3460, %f3472, %f3408;
	fma.rn.f32 	%f3489, %f3460, %f3473, %f3409;
	fma.rn.f32 	%f3490, %f3460, %f3474, %f3410;
	fma.rn.f32 	%f3491, %f3461, %f3467, %f3411;
	fma.rn.f32 	%f3492, %f3461, %f3468, %f3412;
	fma.rn.f32 	%f3493, %f3461, %f3469, %f3413;
	fma.rn.f32 	%f3494, %f3461, %f3470, %f3414;
	fma.rn.f32 	%f3495, %f3461, %f3471, %f3415;
	fma.rn.f32 	%f3496, %f3461, %f3472, %f3416;
	fma.rn.f32 	%f3497, %f3461, %f3473, %f3417;
	fma.rn.f32 	%f3498, %f3461, %f3474, %f3418;
	fma.rn.f32 	%f3499, %f3462, %f3467, %f3419;
	fma.rn.f32 	%f3500, %f3462, %f3468, %f3420;
	fma.rn.f32 	%f3501, %f3462, %f3469, %f3421;
	fma.rn.f32 	%f3502, %f3462, %f3470, %f3422;
	fma.rn.f32 	%f3503, %f3462, %f3471, %f3423;
	fma.rn.f32 	%f3504, %f3462, %f3472, %f3424;
	fma.rn.f32 	%f3505, %f3462, %f3473, %f3425;
	fma.rn.f32 	%f3506, %f3462, %f3474, %f3426;
	fma.rn.f32 	%f3507, %f3463, %f3467, %f3427;
	fma.rn.f32 	%f3508, %f3463, %f3468, %f3428;
	fma.rn.f32 	%f3509, %f3463, %f3469, %f3429;
	fma.rn.f32 	%f3510, %f3463, %f3470, %f3430;
	fma.rn.f32 	%f3511, %f3463, %f3471, %f3431;
	fma.rn.f32 	%f3512, %f3463, %f3472, %f3432;
	fma.rn.f32 	%f3513, %f3463, %f3473, %f3433;
	fma.rn.f32 	%f3514, %f3463, %f3474, %f3434;
	fma.rn.f32 	%f3515, %f3464, %f3467, %f3435;
	fma.rn.f32 	%f3516, %f3464, %f3468, %f3436;
	fma.rn.f32 	%f3517, %f3464, %f3469, %f3437;
	fma.rn.f32 	%f3518, %f3464, %f3470, %f3438;
	fma.rn.f32 	%f3519, %f3464, %f3471, %f3439;
	fma.rn.f32 	%f3520, %f3464, %f3472, %f3440;
	fma.rn.f32 	%f3521, %f3464, %f3473, %f3441;
	fma.rn.f32 	%f3522, %f3464, %f3474, %f3442;
	fma.rn.f32 	%f3523, %f3465, %f3467, %f3443;
	fma.rn.f32 	%f3524, %f3465, %f3468, %f3444;
	fma.rn.f32 	%f3525, %f3465, %f3469, %f3445;
	fma.rn.f32 	%f3526, %f3465, %f3470, %f3446;
	fma.rn.f32 	%f3527, %f3465, %f3471, %f3447;
	fma.rn.f32 	%f3528, %f3465, %f3472, %f3448;
	fma.rn.f32 	%f3529, %f3465, %f3473, %f3449;
	fma.rn.f32 	%f3530, %f3465, %f3474, %f3450;
	fma.rn.f32 	%f3531, %f3466, %f3467, %f3451;
	fma.rn.f32 	%f3532, %f3466, %f3468, %f3452;
	fma.rn.f32 	%f3533, %f3466, %f3469, %f3453;
	fma.rn.f32 	%f3534, %f3466, %f3470, %f3454;
	fma.rn.f32 	%f3535, %f3466, %f3471, %f3455;
	fma.rn.f32 	%f3536, %f3466, %f3472, %f3456;
	fma.rn.f32 	%f3537, %f3466, %f3473, %f3457;
	fma.rn.f32 	%f3538, %f3466, %f3474, %f3458;
	ld.shared.f32 	%f3539, [%r2727+148];
	ld.shared.f32 	%f3540, [%r2727+404];
	ld.shared.f32 	%f3541, [%r2727+660];
	ld.shared.f32 	%f3542, [%r2727+916];
	ld.shared.f32 	%f3543, [%r2727+1172];
	ld.shared.f32 	%f3544, [%r2727+1428];
	ld.shared.f32 	%f3545, [%r2727+1684];
	ld.shared.f32 	%f3546, [%r2727+1940];
	ld.shared.f32 	%f3547, [%r2724+9472];
	ld.shared.f32 	%f3548, [%r2724+9476];
	ld.shared.f32 	%f3549, [%r2724+9480];
	ld.shared.f32 	%f3550, [%r2724+9484];
	ld.shared.f32 	%f3551, [%r2724+9488];
	ld.shared.f32 	%f3552, [%r2724+9492];
	ld.shared.f32 	%f3553, [%r2724+9496];
	ld.shared.f32 	%f3554, [%r2724+9500];
	fma.rn.f32 	%f3555, %f3539, %f3547, %f3475;
	fma.rn.f32 	%f3556, %f3539, %f3548, %f3476;
	fma.rn.f32 	%f3557, %f3539, %f3549, %f3477;
	fma.rn.f32 	%f3558, %f3539, %f3550, %f3478;
	fma.rn.f32 	%f3559, %f3539, %f3551, %f3479;
	fma.rn.f32 	%f3560, %f3539, %f3552, %f3480;
	fma.rn.f32 	%f3561, %f3539, %f3553, %f3481;
	fma.rn.f32 	%f3562, %f3539, %f3554, %f3482;
	fma.rn.f32 	%f3563, %f3540, %f3547, %f3483;
	fma.rn.f32 	%f3564, %f3540, %f3548, %f3484;
	fma.rn.f32 	%f3565, %f3540, %f3549, %f3485;
	fma.rn.f32 	%f3566, %f3540, %f3550, %f3486;
	fma.rn.f32 	%f3567, %f3540, %f3551, %f3487;
	fma.rn.f32 	%f3568, %f3540, %f3552, %f3488;
	fma.rn.f32 	%f3569, %f3540, %f3553, %f3489;
	fma.rn.f32 	%f3570, %f3540, %f3554, %f3490;
	fma.rn.f32 	%f3571, %f3541, %f3547, %f3491;
	fma.rn.f32 	%f3572, %f3541, %f3548, %f3492;
	fma.rn.f32 	%f3573, %f3541, %f3549, %f3493;
	fma.rn.f32 	%f3574, %f3541, %f3550, %f3494;
	fma.rn.f32 	%f3575, %f3541, %f3551, %f3495;
	fma.rn.f32 	%f3576, %f3541, %f3552, %f3496;
	fma.rn.f32 	%f3577, %f3541, %f3553, %f3497;
	fma.rn.f32 	%f3578, %f3541, %f3554, %f3498;
	fma.rn.f32 	%f3579, %f3542, %f3547, %f3499;
	fma.rn.f32 	%f3580, %f3542, %f3548, %f3500;
	fma.rn.f32 	%f3581, %f3542, %f3549, %f3501;
	fma.rn.f32 	%f3582, %f3542, %f3550, %f3502;
	fma.rn.f32 	%f3583, %f3542, %f3551, %f3503;
	fma.rn.f32 	%f3584, %f3542, %f3552, %f3504;
	fma.rn.f32 	%f3585, %f3542, %f3553, %f3505;
	fma.rn.f32 	%f3586, %f3542, %f3554, %f3506;
	fma.rn.f32 	%f3587, %f3543, %f3547, %f3507;
	fma.rn.f32 	%f3588, %f3543, %f3548, %f3508;
	fma.rn.f32 	%f3589, %f3543, %f3549, %f3509;
	fma.rn.f32 	%f3590, %f3543, %f3550, %f3510;
	fma.rn.f32 	%f3591, %f3543, %f3551, %f3511;
	fma.rn.f32 	%f3592, %f3543, %f3552, %f3512;
	fma.rn.f32 	%f3593, %f3543, %f3553, %f3513;
	fma.rn.f32 	%f3594, %f3543, %f3554, %f3514;
	fma.rn.f32 	%f3595, %f3544, %f3547, %f3515;
	fma.rn.f32 	%f3596, %f3544, %f3548, %f3516;
	fma.rn.f32 	%f3597, %f3544, %f3549, %f3517;
	fma.rn.f32 	%f3598, %f3544, %f3550, %f3518;
	fma.rn.f32 	%f3599, %f3544, %f3551, %f3519;
	fma.rn.f32 	%f3600, %f3544, %f3552, %f3520;
	fma.rn.f32 	%f3601, %f3544, %f3553, %f3521;
	fma.rn.f32 	%f3602, %f3544, %f3554, %f3522;
	fma.rn.f32 	%f3603, %f3545, %f3547, %f3523;
	fma.rn.f32 	%f3604, %f3545, %f3548, %f3524;
	fma.rn.f32 	%f3605, %f3545, %f3549, %f3525;
	fma.rn.f32 	%f3606, %f3545, %f3550, %f3526;
	fma.rn.f32 	%f3607, %f3545, %f3551, %f3527;
	fma.rn.f32 	%f3608, %f3545, %f3552, %f3528;
	fma.rn.f32 	%f3609, %f3545, %f3553, %f3529;
	fma.rn.f32 	%f3610, %f3545, %f3554, %f3530;
	fma.rn.f32 	%f3611, %f3546, %f3547, %f3531;
	fma.rn.f32 	%f3612, %f3546, %f3548, %f3532;
	fma.rn.f32 	%f3613, %f3546, %f3549, %f3533;
	fma.rn.f32 	%f3614, %f3546, %f3550, %f3534;
	fma.rn.f32 	%f3615, %f3546, %f3551, %f3535;
	fma.rn.f32 	%f3616, %f3546, %f3552, %f3536;
	fma.rn.f32 	%f3617, %f3546, %f3553, %f3537;
	fma.rn.f32 	%f3618, %f3546, %f3554, %f3538;
	ld.shared.f32 	%f3619, [%r2727+152];
	ld.shared.f32 	%f3620, [%r2727+408];
	ld.shared.f32 	%f3621, [%r2727+664];
	ld.shared.f32 	%f3622, [%r2727+920];
	ld.shared.f32 	%f3623, [%r2727+1176];
	ld.shared.f32 	%f3624, [%r2727+1432];
	ld.shared.f32 	%f3625, [%r2727+1688];
	ld.shared.f32 	%f3626, [%r2727+1944];
	ld.shared.f32 	%f3627, [%r2724+9728];
	ld.shared.f32 	%f3628, [%r2724+9732];
	ld.shared.f32 	%f3629, [%r2724+9736];
	ld.shared.f32 	%f3630, [%r2724+9740];
	ld.shared.f32 	%f3631, [%r2724+9744];
	ld.shared.f32 	%f3632, [%r2724+9748];
	ld.shared.f32 	%f3633, [%r2724+9752];
	ld.shared.f32 	%f3634, [%r2724+9756];
	fma.rn.f32 	%f3635, %f3619, %f3627, %f3555;
	fma.rn.f32 	%f3636, %f3619, %f3628, %f3556;
	fma.rn.f32 	%f3637, %f3619, %f3629, %f3557;
	fma.rn.f32 	%f3638, %f3619, %f3630, %f3558;
	fma.rn.f32 	%f3639, %f3619, %f3631, %f3559;
	fma.rn.f32 	%f3640, %f3619, %f3632, %f3560;
	fma.rn.f32 	%f3641, %f3619, %f3633, %f3561;
	fma.rn.f32 	%f3642, %f3619, %f3634, %f3562;
	fma.rn.f32 	%f3643, %f3620, %f3627, %f3563;
	fma.rn.f32 	%f3644, %f3620, %f3628, %f3564;
	fma.rn.f32 	%f3645, %f3620, %f3629, %f3565;
	fma.rn.f32 	%f3646, %f3620, %f3630, %f3566;
	fma.rn.f32 	%f3647, %f3620, %f3631, %f3567;
	fma.rn.f32 	%f3648, %f3620, %f3632, %f3568;
	fma.rn.f32 	%f3649, %f3620, %f3633, %f3569;
	fma.rn.f32 	%f3650, %f3620, %f3634, %f3570;
	fma.rn.f32 	%f3651, %f3621, %f3627, %f3571;
	fma.rn.f32 	%f3652, %f3621, %f3628, %f3572;
	fma.rn.f32 	%f3653, %f3621, %f3629, %f3573;
	fma.rn.f32 	%f3654, %f3621, %f3630, %f3574;
	fma.rn.f32 	%f3655, %f3621, %f3631, %f3575;
	fma.rn.f32 	%f3656, %f3621, %f3632, %f3576;
	fma.rn.f32 	%f3657, %f3621, %f3633, %f3577;
	fma.rn.f32 	%f3658, %f3621, %f3634, %f3578;
	fma.rn.f32 	%f3659, %f3622, %f3627, %f3579;
	fma.rn.f32 	%f3660, %f3622, %f3628, %f3580;
	fma.rn.f32 	%f3661, %f3622, %f3629, %f3581;
	fma.rn.f32 	%f3662, %f3622, %f3630, %f3582;
	fma.rn.f32 	%f3663, %f3622, %f3631, %f3583;
	fma.rn.f32 	%f3664, %f3622, %f3632, %f3584;
	fma.rn.f32 	%f3665, %f3622, %f3633, %f3585;
	fma.rn.f32 	%f3666, %f3622, %f3634, %f3586;
	fma.rn.f32 	%f3667, %f3623, %f3627, %f3587;
	fma.rn.f32 	%f3668, %f3623, %f3628, %f3588;
	fma.rn.f32 	%f3669, %f3623, %f3629, %f3589;
	fma.rn.f32 	%f3670, %f3623, %f3630, %f3590;
	fma.rn.f32 	%f3671, %f3623, %f3631, %f3591;
	fma.rn.f32 	%f3672, %f3623, %f3632, %f3592;
	fma.rn.f32 	%f3673, %f3623, %f3633, %f3593;
	fma.rn.f32 	%f3674, %f3623, %f3634, %f3594;
	fma.rn.f32 	%f3675, %f3624, %f3627, %f3595;
	fma.rn.f32 	%f3676, %f3624, %f3628, %f3596;
	fma.rn.f32 	%f3677, %f3624, %f3629, %f3597;
	fma.rn.f32 	%f3678, %f3624, %f3630, %f3598;
	fma.rn.f32 	%f3679, %f3624, %f3631, %f3599;
	fma.rn.f32 	%f3680, %f3624, %f3632, %f3600;
	fma.rn.f32 	%f3681, %f3624, %f3633, %f3601;
	fma.rn.f32 	%f3682, %f3624, %f3634, %f3602;
	fma.rn.f32 	%f3683, %f3625, %f3627, %f3603;
	fma.rn.f32 	%f3684, %f3625, %f3628, %f3604;
	fma.rn.f32 	%f3685, %f3625, %f3629, %f3605;
	fma.rn.f32 	%f3686, %f3625, %f3630, %f3606;
	fma.rn.f32 	%f3687, %f3625, %f3631, %f3607;
	fma.rn.f32 	%f3688, %f3625, %f3632, %f3608;
	fma.rn.f32 	%f3689, %f3625, %f3633, %f3609;
	fma.rn.f32 	%f3690, %f3625, %f3634, %f3610;
	fma.rn.f32 	%f3691, %f3626, %f3627, %f3611;
	fma.rn.f32 	%f3692, %f3626, %f3628, %f3612;
	fma.rn.f32 	%f3693, %f3626, %f3629, %f3613;
	fma.rn.f32 	%f3694, %f3626, %f3630, %f3614;
	fma.rn.f32 	%f3695, %f3626, %f3631, %f3615;
	fma.rn.f32 	%f3696, %f3626, %f3632, %f3616;
	fma.rn.f32 	%f3697, %f3626, %f3633, %f3617;
	fma.rn.f32 	%f3698, %f3626, %f3634, %f3618;
	ld.shared.f32 	%f3699, [%r2727+156];
	ld.shared.f32 	%f3700, [%r2727+412];
	ld.shared.f32 	%f3701, [%r2727+668];
	ld.shared.f32 	%f3702, [%r2727+924];
	ld.shared.f32 	%f3703, [%r2727+1180];
	ld.shared.f32 	%f3704, [%r2727+1436];
	ld.shared.f32 	%f3705, [%r2727+1692];
	ld.shared.f32 	%f3706, [%r2727+1948];
	ld.shared.f32 	%f3707, [%r2724+9984];
	ld.shared.f32 	%f3708, [%r2724+9988];
	ld.shared.f32 	%f3709, [%r2724+9992];
	ld.shared.f32 	%f3710, [%r2724+9996];
	ld.shared.f32 	%f3711, [%r2724+10000];
	ld.shared.f32 	%f3712, [%r2724+10004];
	ld.shared.f32 	%f3713, [%r2724+10008];
	ld.shared.f32 	%f3714, [%r2724+10012];
	fma.rn.f32 	%f3715, %f3699, %f3707, %f3635;
	fma.rn.f32 	%f3716, %f3699, %f3708, %f3636;
	fma.rn.f32 	%f3717, %f3699, %f3709, %f3637;
	fma.rn.f32 	%f3718, %f3699, %f3710, %f3638;
	fma.rn.f32 	%f3719, %f3699, %f3711, %f3639;
	fma.rn.f32 	%f3720, %f3699, %f3712, %f3640;
	fma.rn.f32 	%f3721, %f3699, %f3713, %f3641;
	fma.rn.f32 	%f3722, %f3699, %f3714, %f3642;
	fma.rn.f32 	%f3723, %f3700, %f3707, %f3643;
	fma.rn.f32 	%f3724, %f3700, %f3708, %f3644;
	fma.rn.f32 	%f3725, %f3700, %f3709, %f3645;
	fma.rn.f32 	%f3726, %f3700, %f3710, %f3646;
	fma.rn.f32 	%f3727, %f3700, %f3711, %f3647;
	fma.rn.f32 	%f3728, %f3700, %f3712, %f3648;
	fma.rn.f32 	%f3729, %f3700, %f3713, %f3649;
	fma.rn.f32 	%f3730, %f3700, %f3714, %f3650;
	fma.rn.f32 	%f3731, %f3701, %f3707, %f3651;
	fma.rn.f32 	%f3732, %f3701, %f3708, %f3652;
	fma.rn.f32 	%f3733, %f3701, %f3709, %f3653;
	fma.rn.f32 	%f3734, %f3701, %f3710, %f3654;
	fma.rn.f32 	%f3735, %f3701, %f3711, %f3655;
	fma.rn.f32 	%f3736, %f3701, %f3712, %f3656;
	fma.rn.f32 	%f3737, %f3701, %f3713, %f3657;
	fma.rn.f32 	%f3738, %f3701, %f3714, %f3658;
	fma.rn.f32 	%f3739, %f3702, %f3707, %f3659;
	fma.rn.f32 	%f3740, %f3702, %f3708, %f3660;
	fma.rn.f32 	%f3741, %f3702, %f3709, %f3661;
	fma.rn.f32 	%f3742, %f3702, %f3710, %f3662;
	fma.rn.f32 	%f3743, %f3702, %f3711, %f3663;
	fma.rn.f32 	%f3744, %f3702, %f3712, %f3664;
	fma.rn.f32 	%f3745, %f3702, %f3713, %f3665;
	fma.rn.f32 	%f3746, %f3702, %f3714, %f3666;
	fma.rn.f32 	%f3747, %f3703, %f3707, %f3667;
	fma.rn.f32 	%f3748, %f3703, %f3708, %f3668;
	fma.rn.f32 	%f3749, %f3703, %f3709, %f3669;
	fma.rn.f32 	%f3750, %f3703, %f3710, %f3670;
	fma.rn.f32 	%f3751, %f3703, %f3711, %f3671;
	fma.rn.f32 	%f3752, %f3703, %f3712, %f3672;
	fma.rn.f32 	%f3753, %f3703, %f3713, %f3673;
	fma.rn.f32 	%f3754, %f3703, %f3714, %f3674;
	fma.rn.f32 	%f3755, %f3704, %f3707, %f3675;
	fma.rn.f32 	%f3756, %f3704, %f3708, %f3676;
	fma.rn.f32 	%f3757, %f3704, %f3709, %f3677;
	fma.rn.f32 	%f3758, %f3704, %f3710, %f3678;
	fma.rn.f32 	%f3759, %f3704, %f3711, %f3679;
	fma.rn.f32 	%f3760, %f3704, %f3712, %f3680;
	fma.rn.f32 	%f3761, %f3704, %f3713, %f3681;
	fma.rn.f32 	%f3762, %f3704, %f3714, %f3682;
	fma.rn.f32 	%f3763, %f3705, %f3707, %f3683;
	fma.rn.f32 	%f3764, %f3705, %f3708, %f3684;
	fma.rn.f32 	%f3765, %f3705, %f3709, %f3685;
	fma.rn.f32 	%f3766, %f3705, %f3710, %f3686;
	fma.rn.f32 	%f3767, %f3705, %f3711, %f3687;
	fma.rn.f32 	%f3768, %f3705, %f3712, %f3688;
	fma.rn.f32 	%f3769, %f3705, %f3713, %f3689;
	fma.rn.f32 	%f3770, %f3705, %f3714, %f3690;
	fma.rn.f32 	%f3771, %f3706, %f3707, %f3691;
	fma.rn.f32 	%f3772, %f3706, %f3708, %f3692;
	fma.rn.f32 	%f3773, %f3706, %f3709, %f3693;
	fma.rn.f32 	%f3774, %f3706, %f3710, %f3694;
	fma.rn.f32 	%f3775, %f3706, %f3711, %f3695;
	fma.rn.f32 	%f3776, %f3706, %f3712, %f3696;
	fma.rn.f32 	%f3777, %f3706, %f3713, %f3697;
	fma.rn.f32 	%f3778, %f3706, %f3714, %f3698;
	ld.shared.f32 	%f3779, [%r2727+160];
	ld.shared.f32 	%f3780, [%r2727+416];
	ld.shared.f32 	%f3781, [%r2727+672];
	ld.shared.f32 	%f3782, [%r2727+928];
	ld.shared.f32 	%f3783, [%r2727+1184];
	ld.shared.f32 	%f3784, [%r2727+1440];
	ld.shared.f32 	%f3785, [%r2727+1696];
	ld.shared.f32 	%f3786, [%r2727+1952];
	ld.shared.f32 	%f3787, [%r2724+10240];
	ld.shared.f32 	%f3788, [%r2724+10244];
	ld.shared.f32 	%f3789, [%r2724+10248];
	ld.shared.f32 	%f3790, [%r2724+10252];
	ld.shared.f32 	%f3791, [%r2724+10256];
	ld.shared.f32 	%f3792, [%r2724+10260];
	ld.shared.f32 	%f3793, [%r2724+10264];
	ld.shared.f32 	%f3794, [%r2724+10268];
	fma.rn.f32 	%f3795, %f3779, %f3787, %f3715;
	fma.rn.f32 	%f3796, %f3779, %f3788, %f3716;
	fma.rn.f32 	%f3797, %f3779, %f3789, %f3717;
	fma.rn.f32 	%f3798, %f3779, %f3790, %f3718;
	fma.rn.f32 	%f3799, %f3779, %f3791, %f3719;
	fma.rn.f32 	%f3800, %f3779, %f3792, %f3720;
	fma.rn.f32 	%f3801, %f3779, %f3793, %f3721;
	fma.rn.f32 	%f3802, %f3779, %f3794, %f3722;
	fma.rn.f32 	%f3803, %f3780, %f3787, %f3723;
	fma.rn.f32 	%f3804, %f3780, %f3788, %f3724;
	fma.rn.f32 	%f3805, %f3780, %f3789, %f3725;
	fma.rn.f32 	%f3806, %f3780, %f3790, %f3726;
	fma.rn.f32 	%f3807, %f3780, %f3791, %f3727;
	fma.rn.f32 	%f3808, %f3780, %f3792, %f3728;
	fma.rn.f32 	%f3809, %f3780, %f3793, %f3729;
	fma.rn.f32 	%f3810, %f3780, %f3794, %f3730;
	fma.rn.f32 	%f3811, %f3781, %f3787, %f3731;
	fma.rn.f32 	%f3812, %f3781, %f3788, %f3732;
	fma.rn.f32 	%f3813, %f3781, %f3789, %f3733;
	fma.rn.f32 	%f3814, %f3781, %f3790, %f3734;
	fma.rn.f32 	%f3815, %f3781, %f3791, %f3735;
	fma.rn.f32 	%f3816, %f3781, %f3792, %f3736;
	fma.rn.f32 	%f3817, %f3781, %f3793, %f3737;
	fma.rn.f32 	%f3818, %f3781, %f3794, %f3738;
	fma.rn.f32 	%f3819, %f3782, %f3787, %f3739;
	fma.rn.f32 	%f3820, %f3782, %f3788, %f3740;
	fma.rn.f32 	%f3821, %f3782, %f3789, %f3741;
	fma.rn.f32 	%f3822, %f3782, %f3790, %f3742;
	fma.rn.f32 	%f3823, %f3782, %f3791, %f3743;
	fma.rn.f32 	%f3824, %f3782, %f3792, %f3744;
	fma.rn.f32 	%f3825, %f3782, %f3793, %f3745;
	fma.rn.f32 	%f3826, %f3782, %f3794, %f3746;
	fma.rn.f32 	%f3827, %f3783, %f3787, %f3747;
	fma.rn.f32 	%f3828, %f3783, %f3788, %f3748;
	fma.rn.f32 	%f3829, %f3783, %f3789, %f3749;
	fma.rn.f32 	%f3830, %f3783, %f3790, %f3750;
	fma.rn.f32 	%f3831, %f3783, %f3791, %f3751;
	fma.rn.f32 	%f3832, %f3783, %f3792, %f3752;
	fma.rn.f32 	%f3833, %f3783, %f3793, %f3753;
	fma.rn.f32 	%f3834, %f3783, %f3794, %f3754;
	fma.rn.f32 	%f3835, %f3784, %f3787, %f3755;
	fma.rn.f32 	%f3836, %f3784, %f3788, %f3756;
	fma.rn.f32 	%f3837, %f3784, %f3789, %f3757;
	fma.rn.f32 	%f3838, %f3784, %f3790, %f3758;
	fma.rn.f32 	%f3839, %f3784, %f3791, %f3759;
	fma.rn.f32 	%f3840, %f3784, %f3792, %f3760;
	fma.rn.f32 	%f3841, %f3784, %f3793, %f3761;
	fma.rn.f32 	%f3842, %f3784, %f3794, %f3762;
	fma.rn.f32 	%f3843, %f3785, %f3787, %f3763;
	fma.rn.f32 	%f3844, %f3785, %f3788, %f3764;
	fma.rn.f32 	%f3845, %f3785, %f3789, %f3765;
	fma.rn.f32 	%f3846, %f3785, %f3790, %f3766;
	fma.rn.f32 	%f3847, %f3785, %f3791, %f3767;
	fma.rn.f32 	%f3848, %f3785, %f3792, %f3768;
	fma.rn.f32 	%f3849, %f3785, %f3793, %f3769;
	fma.rn.f32 	%f3850, %f3785, %f3794, %f3770;
	fma.rn.f32 	%f3851, %f3786, %f3787, %f3771;
	fma.rn.f32 	%f3852, %f3786, %f3788, %f3772;
	fma.rn.f32 	%f3853, %f3786, %f3789, %f3773;
	fma.rn.f32 	%f3854, %f3786, %f3790, %f3774;
	fma.rn.f32 	%f3855, %f3786, %f3791, %f3775;
	fma.rn.f32 	%f3856, %f3786, %f3792, %f3776;
	fma.rn.f32 	%f3857, %f3786, %f3793, %f3777;
	fma.rn.f32 	%f3858, %f3786, %f3794, %f3778;
	ld.shared.f32 	%f3859, [%r2727+164];
	ld.shared.f32 	%f3860, [%r2727+420];
	ld.shared.f32 	%f3861, [%r2727+676];
	ld.shared.f32 	%f3862, [%r2727+932];
	ld.shared.f32 	%f3863, [%r2727+1188];
	ld.shared.f32 	%f3864, [%r2727+1444];
	ld.shared.f32 	%f3865, [%r2727+1700];
	ld.shared.f32 	%f3866, [%r2727+1956];
	ld.shared.f32 	%f3867, [%r2724+10496];
	ld.shared.f32 	%f3868, [%r2724+10500];
	ld.shared.f32 	%f3869, [%r2724+10504];
	ld.shared.f32 	%f3870, [%r2724+10508];
	ld.shared.f32 	%f3871, [%r2724+10512];
	ld.shared.f32 	%f3872, [%r2724+10516];
	ld.shared.f32 	%f3873, [%r2724+10520];
	ld.shared.f32 	%f3874, [%r2724+10524];
	fma.rn.f32 	%f3875, %f3859, %f3867, %f3795;
	fma.rn.f32 	%f3876, %f3859, %f3868, %f3796;
	fma.rn.f32 	%f3877, %f3859, %f3869, %f3797;
	fma.rn.f32 	%f3878, %f3859, %f3870, %f3798;
	fma.rn.f32 	%f3879, %f3859, %f3871, %f3799;
	fma.rn.f32 	%f3880, %f3859, %f3872, %f3800;
	fma.rn.f32 	%f3881, %f3859, %f3873, %f3801;
	fma.rn.f32 	%f3882, %f3859, %f3874, %f3802;
	fma.rn.f32 	%f3883, %f3860, %f3867, %f3803;
	fma.rn.f32 	%f3884, %f3860, %f3868, %f3804;
	fma.rn.f32 	%f3885, %f3860, %f3869, %f3805;
	fma.rn.f32 	%f3886, %f3860, %f3870, %f3806;
	fma.rn.f32 	%f3887, %f3860, %f3871, %f3807;
	fma.rn.f32 	%f3888, %f3860, %f3872, %f3808;
	fma.rn.f32 	%f3889, %f3860, %f3873, %f3809;
	fma.rn.f32 	%f3890, %f3860, %f3874, %f3810;
	fma.rn.f32 	%f3891, %f3861, %f3867, %f3811;
	fma.rn.f32 	%f3892, %f3861, %f3868, %f3812;
	fma.rn.f32 	%f3893, %f3861, %f3869, %f3813;
	fma.rn.f32 	%f3894, %f3861, %f3870, %f3814;
	fma.rn.f32 	%f3895, %f3861, %f3871, %f3815;
	fma.rn.f32 	%f3896, %f3861, %f3872, %f3816;
	fma.rn.f32 	%f3897, %f3861, %f3873, %f3817;
	fma.rn.f32 	%f3898, %f3861, %f3874, %f3818;
	fma.rn.f32 	%f3899, %f3862, %f3867, %f3819;
	fma.rn.f32 	%f3900, %f3862, %f3868, %f3820;
	fma.rn.f32 	%f3901, %f3862, %f3869, %f3821;
	fma.rn.f32 	%f3902, %f3862, %f3870, %f3822;
	fma.rn.f32 	%f3903, %f3862, %f3871, %f3823;
	fma.rn.f32 	%f3904, %f3862, %f3872, %f3824;
	fma.rn.f32 	%f3905, %f3862, %f3873, %f3825;
	fma.rn.f32 	%f3906, %f3862, %f3874, %f3826;
	fma.rn.f32 	%f3907, %f3863, %f3867, %f3827;
	fma.rn.f32 	%f3908, %f3863, %f3868, %f3828;
	fma.rn.f32 	%f3909, %f3863, %f3869, %f3829;
	fma.rn.f32 	%f3910, %f3863, %f3870, %f3830;
	fma.rn.f32 	%f3911, %f3863, %f3871, %f3831;
	fma.rn.f32 	%f3912, %f3863, %f3872, %f3832;
	fma.rn.f32 	%f3913, %f3863, %f3873, %f3833;
	fma.rn.f32 	%f3914, %f3863, %f3874, %f3834;
	fma.rn.f32 	%f3915, %f3864, %f3867, %f3835;
	fma.rn.f32 	%f3916, %f3864, %f3868, %f3836;
	fma.rn.f32 	%f3917, %f3864, %f3869, %f3837;
	fma.rn.f32 	%f3918, %f3864, %f3870, %f3838;
	fma.rn.f32 	%f3919, %f3864, %f3871, %f3839;
	fma.rn.f32 	%f3920, %f3864, %f3872, %f3840;
	fma.rn.f32 	%f3921, %f3864, %f3873, %f3841;
	fma.rn.f32 	%f3922, %f3864, %f3874, %f3842;
	fma.rn.f32 	%f3923, %f3865, %f3867, %f3843;
	fma.rn.f32 	%f3924, %f3865, %f3868, %f3844;
	fma.rn.f32 	%f3925, %f3865, %f3869, %f3845;
	fma.rn.f32 	%f3926, %f3865, %f3870, %f3846;
	fma.rn.f32 	%f3927, %f3865, %f3871, %f3847;
	fma.rn.f32 	%f3928, %f3865, %f3872, %f3848;
	fma.rn.f32 	%f3929, %f3865, %f3873, %f3849;
	fma.rn.f32 	%f3930, %f3865, %f3874, %f3850;
	fma.rn.f32 	%f3931, %f3866, %f3867, %f3851;
	fma.rn.f32 	%f3932, %f3866, %f3868, %f3852;
	fma.rn.f32 	%f3933, %f3866, %f3869, %f3853;
	fma.rn.f32 	%f3934, %f3866, %f3870, %f3854;
	fma.rn.f32 	%f3935, %f3866, %f3871, %f3855;
	fma.rn.f32 	%f3936, %f3866, %f3872, %f3856;
	fma.rn.f32 	%f3937, %f3866, %f3873, %f3857;
	fma.rn.f32 	%f3938, %f3866, %f3874, %f3858;
	ld.shared.f32 	%f3939, [%r2727+168];
	ld.shared.f32 	%f3940, [%r2727+424];
	ld.shared.f32 	%f3941, [%r2727+680];
	ld.shared.f32 	%f3942, [%r2727+936];
	ld.shared.f32 	%f3943, [%r2727+1192];
	ld.shared.f32 	%f3944, [%r2727+1448];
	ld.shared.f32 	%f3945, [%r2727+1704];
	ld.shared.f32 	%f3946, [%r2727+1960];
	ld.shared.f32 	%f3947, [%r2724+10752];
	ld.shared.f32 	%f3948, [%r2724+10756];
	ld.shared.f32 	%f3949, [%r2724+10760];
	ld.shared.f32 	%f3950, [%r2724+10764];
	ld.shared.f32 	%f3951, [%r2724+10768];
	ld.shared.f32 	%f3952, [%r2724+10772];
	ld.shared.f32 	%f3953, [%r2724+10776];
	ld.shared.f32 	%f3954, [%r2724+10780];
	fma.rn.f32 	%f3955, %f3939, %f3947, %f3875;
	fma.rn.f32 	%f3956, %f3939, %f3948, %f3876;
	fma.rn.f32 	%f3957, %f3939, %f3949, %f3877;
	fma.rn.f32 	%f3958, %f3939, %f3950, %f3878;
	fma.rn.f32 	%f3959, %f3939, %f3951, %f3879;
	fma.rn.f32 	%f3960, %f3939, %f3952, %f3880;
	fma.rn.f32 	%f3961, %f3939, %f3953, %f3881;
	fma.rn.f32 	%f3962, %f3939, %f3954, %f3882;
	fma.rn.f32 	%f3963, %f3940, %f3947, %f3883;
	fma.rn.f32 	%f3964, %f3940, %f3948, %f3884;
	fma.rn.f32 	%f3965, %f3940, %f3949, %f3885;
	fma.rn.f32 	%f3966, %f3940, %f3950, %f3886;
	fma.rn.f32 	%f3967, %f3940, %f3951, %f3887;
	fma.rn.f32 	%f3968, %f3940, %f3952, %f3888;
	fma.rn.f32 	%f3969, %f3940, %f3953, %f3889;
	fma.rn.f32 	%f3970, %f3940, %f3954, %f3890;
	fma.rn.f32 	%f3971, %f3941, %f3947, %f3891;
	fma.rn.f32 	%f3972, %f3941, %f3948, %f3892;
	fma.rn.f32 	%f3973, %f3941, %f3949, %f3893;
	fma.rn.f32 	%f3974, %f3941, %f3950, %f3894;
	fma.rn.f32 	%f3975, %f3941, %f3951, %f3895;
	fma.rn.f32 	%f3976, %f3941, %f3952, %f3896;
	fma.rn.f32 	%f3977, %f3941, %f3953, %f3897;
	fma.rn.f32 	%f3978, %f3941, %f3954, %f3898;
	fma.rn.f32 	%f3979, %f3942, %f3947, %f3899;
	fma.rn.f32 	%f3980, %f3942, %f3948, %f3900;
	fma.rn.f32 	%f3981, %f3942, %f3949, %f3901;
	fma.rn.f32 	%f3982, %f3942, %f3950, %f3902;
	fma.rn.f32 	%f3983, %f3942, %f3951, %f3903;
	fma.rn.f32 	%f3984, %f3942, %f3952, %f3904;
	fma.rn.f32 	%f3985, %f3942, %f3953, %f3905;
	fma.rn.f32 	%f3986, %f3942, %f3954, %f3906;
	fma.rn.f32 	%f3987, %f3943, %f3947, %f3907;
	fma.rn.f32 	%f3988, %f3943, %f3948, %f3908;
	fma.rn.f32 	%f3989, %f3943, %f3949, %f3909;
	fma.rn.f32 	%f3990, %f3943, %f3950, %f3910;
	fma.rn.f32 	%f3991, %f3943, %f3951, %f3911;
	fma.rn.f32 	%f3992, %f3943, %f3952, %f3912;
	fma.rn.f32 	%f3993, %f3943, %f3953, %f3913;
	fma.rn.f32 	%f3994, %f3943, %f3954, %f3914;
	fma.rn.f32 	%f3995, %f3944, %f3947, %f3915;
	fma.rn.f32 	%f3996, %f3944, %f3948, %f3916;
	fma.rn.f32 	%f3997, %f3944, %f3949, %f3917;
	fma.rn.f32 	%f3998, %f3944, %f3950, %f3918;
	fma.rn.f32 	%f3999, %f3944, %f3951, %f3919;
	fma.rn.f32 	%f4000, %f3944, %f3952, %f3920;
	fma.rn.f32 	%f4001, %f3944, %f3953, %f3921;
	fma.rn.f32 	%f4002, %f3944, %f3954, %f3922;
	fma.rn.f32 	%f4003, %f3945, %f3947, %f3923;
	fma.rn.f32 	%f4004, %f3945, %f3948, %f3924;
	fma.rn.f32 	%f4005, %f3945, %f3949, %f3925;
	fma.rn.f32 	%f4006, %f3945, %f3950, %f3926;
	fma.rn.f32 	%f4007, %f3945, %f3951, %f3927;
	fma.rn.f32 	%f4008, %f3945, %f3952, %f3928;
	fma.rn.f32 	%f4009, %f3945, %f3953, %f3929;
	fma.rn.f32 	%f4010, %f3945, %f3954, %f3930;
	fma.rn.f32 	%f4011, %f3946, %f3947, %f3931;
	fma.rn.f32 	%f4012, %f3946, %f3948, %f3932;
	fma.rn.f32 	%f4013, %f3946, %f3949, %f3933;
	fma.rn.f32 	%f4014, %f3946, %f3950, %f3934;
	fma.rn.f32 	%f4015, %f3946, %f3951, %f3935;
	fma.rn.f32 	%f4016, %f3946, %f3952, %f3936;
	fma.rn.f32 	%f4017, %f3946, %f3953, %f3937;
	fma.rn.f32 	%f4018, %f3946, %f3954, %f3938;
	ld.shared.f32 	%f4019, [%r2727+172];
	ld.shared.f32 	%f4020, [%r2727+428];
	ld.shared.f32 	%f4021, [%r2727+684];
	ld.shared.f32 	%f4022, [%r2727+940];
	ld.shared.f32 	%f4023, [%r2727+1196];
	ld.shared.f32 	%f4024, [%r2727+1452];
	ld.shared.f32 	%f4025, [%r2727+1708];
	ld.shared.f32 	%f4026, [%r2727+1964];
	ld.shared.f32 	%f4027, [%r2724+11008];
	ld.shared.f32 	%f4028, [%r2724+11012];
	ld.shared.f32 	%f4029, [%r2724+11016];
	ld.shared.f32 	%f4030, [%r2724+11020];
	ld.shared.f32 	%f4031, [%r2724+11024];
	ld.shared.f32 	%f4032, [%r2724+11028];
	ld.shared.f32 	%f4033, [%r2724+11032];
	ld.shared.f32 	%f4034, [%r2724+11036];
	fma.rn.f32 	%f4035, %f4019, %f4027, %f3955;
	fma.rn.f32 	%f4036, %f4019, %f4028, %f3956;
	fma.rn.f32 	%f4037, %f4019, %f4029, %f3957;
	fma.rn.f32 	%f4038, %f4019, %f4030, %f3958;
	fma.rn.f32 	%f4039, %f4019, %f4031, %f3959;
	fma.rn.f32 	%f4040, %f4019, %f4032, %f3960;
	fma.rn.f32 	%f4041, %f4019, %f4033, %f3961;
	fma.rn.f32 	%f4042, %f4019, %f4034, %f3962;
	fma.rn.f32 	%f4043, %f4020, %f4027, %f3963;
	fma.rn.f32 	%f4044, %f4020, %f4028, %f3964;
	fma.rn.f32 	%f4045, %f4020, %f4029, %f3965;
	fma.rn.f32 	%f4046, %f4020, %f4030, %f3966;
	fma.rn.f32 	%f4047, %f4020, %f4031, %f3967;
	fma.rn.f32 	%f4048, %f4020, %f4032, %f3968;
	fma.rn.f32 	%f4049, %f4020, %f4033, %f3969;
	fma.rn.f32 	%f4050, %f4020, %f4034, %f3970;
	fma.rn.f32 	%f4051, %f4021, %f4027, %f3971;
	fma.rn.f32 	%f4052, %f4021, %f4028, %f3972;
	fma.rn.f32 	%f4053, %f4021, %f4029, %f3973;
	fma.rn.f32 	%f4054, %f4021, %f4030, %f3974;
	fma.rn.f32 	%f4055, %f4021, %f4031, %f3975;
	fma.rn.f32 	%f4056, %f4021, %f4032, %f3976;
	fma.rn.f32 	%f4057, %f4021, %f4033, %f3977;
	fma.rn.f32 	%f4058, %f4021, %f4034, %f3978;
	fma.rn.f32 	%f4059, %f4022, %f4027, %f3979;
	fma.rn.f32 	%f4060, %f4022, %f4028, %f3980;
	fma.rn.f32 	%f4061, %f4022, %f4029, %f3981;
	fma.rn.f32 	%f4062, %f4022, %f4030, %f3982;
	fma.rn.f32 	%f4063, %f4022, %f4031, %f3983;
	fma.rn.f32 	%f4064, %f4022, %f4032, %f3984;
	fma.rn.f32 	%f4065, %f4022, %f4033, %f3985;
	fma.rn.f32 	%f4066, %f4022, %f4034, %f3986;
	fma.rn.f32 	%f4067, %f4023, %f4027, %f3987;
	fma.rn.f32 	%f4068, %f4023, %f4028, %f3988;
	fma.rn.f32 	%f4069, %f4023, %f4029, %f3989;
	fma.rn.f32 	%f4070, %f4023, %f4030, %f3990;
	fma.rn.f32 	%f4071, %f4023, %f4031, %f3991;
	fma.rn.f32 	%f4072, %f4023, %f4032, %f3992;
	fma.rn.f32 	%f4073, %f4023, %f4033, %f3993;
	fma.rn.f32 	%f4074, %f4023, %f4034, %f3994;
	fma.rn.f32 	%f4075, %f4024, %f4027, %f3995;
	fma.rn.f32 	%f4076, %f4024, %f4028, %f3996;
	fma.rn.f32 	%f4077, %f4024, %f4029, %f3997;
	fma.rn.f32 	%f4078, %f4024, %f4030, %f3998;
	fma.rn.f32 	%f4079, %f4024, %f4031, %f3999;
	fma.rn.f32 	%f4080, %f4024, %f4032, %f4000;
	fma.rn.f32 	%f4081, %f4024, %f4033, %f4001;
	fma.rn.f32 	%f4082, %f4024, %f4034, %f4002;
	fma.rn.f32 	%f4083, %f4025, %f4027, %f4003;
	fma.rn.f32 	%f4084, %f4025, %f4028, %f4004;
	fma.rn.f32 	%f4085, %f4025, %f4029, %f4005;
	fma.rn.f32 	%f4086, %f4025, %f4030, %f4006;
	fma.rn.f32 	%f4087, %f4025, %f4031, %f4007;
	fma.rn.f32 	%f4088, %f4025, %f4032, %f4008;
	fma.rn.f32 	%f4089, %f4025, %f4033, %f4009;
	fma.rn.f32 	%f4090, %f4025, %f4034, %f4010;
	fma.rn.f32 	%f4091, %f4026, %f4027, %f4011;
	fma.rn.f32 	%f4092, %f4026, %f4028, %f4012;
	fma.rn.f32 	%f4093, %f4026, %f4029, %f4013;
	fma.rn.f32 	%f4094, %f4026, %f4030, %f4014;
	fma.rn.f32 	%f4095, %f4026, %f4031, %f4015;
	fma.rn.f32 	%f4096, %f4026, %f4032, %f4016;
	fma.rn.f32 	%f4097, %f4026, %f4033, %f4017;
	fma.rn.f32 	%f4098, %f4026, %f4034, %f4018;
	ld.shared.f32 	%f4099, [%r2727+176];
	ld.shared.f32 	%f4100, [%r2727+432];
	ld.shared.f32 	%f4101, [%r2727+688];
	ld.shared.f32 	%f4102, [%r2727+944];
	ld.shared.f32 	%f4103, [%r2727+1200];
	ld.shared.f32 	%f4104, [%r2727+1456];
	ld.shared.f32 	%f4105, [%r2727+1712];
	ld.shared.f32 	%f4106, [%r2727+1968];
	ld.shared.f32 	%f4107, [%r2724+11264];
	ld.shared.f32 	%f4108, [%r2724+11268];
	ld.shared.f32 	%f4109, [%r2724+11272];
	ld.shared.f32 	%f4110, [%r2724+11276];
	ld.shared.f32 	%f4111, [%r2724+11280];
	ld.shared.f32 	%f4112, [%r2724+11284];
	ld.shared.f32 	%f4113, [%r2724+11288];
	ld.shared.f32 	%f4114, [%r2724+11292];
	fma.rn.f32 	%f4115, %f4099, %f4107, %f4035;
	fma.rn.f32 	%f4116, %f4099, %f4108, %f4036;
	fma.rn.f32 	%f4117, %f4099, %f4109, %f4037;
	fma.rn.f32 	%f4118, %f4099, %f4110, %f4038;
	fma.rn.f32 	%f4119, %f4099, %f4111, %f4039;
	fma.rn.f32 	%f4120, %f4099, %f4112, %f4040;
	fma.rn.f32 	%f4121, %f4099, %f4113, %f4041;
	fma.rn.f32 	%f4122, %f4099, %f4114, %f4042;
	fma.rn.f32 	%f4123, %f4100, %f4107, %f4043;
	fma.rn.f32 	%f4124, %f4100, %f4108, %f4044;
	fma.rn.f32 	%f4125, %f4100, %f4109, %f4045;
	fma.rn.f32 	%f4126, %f4100, %f4110, %f4046;
	fma.rn.f32 	%f4127, %f4100, %f4111, %f4047;
	fma.rn.f32 	%f4128, %f4100, %f4112, %f4048;
	fma.rn.f32 	%f4129, %f4100, %f4113, %f4049;
	fma.rn.f32 	%f4130, %f4100, %f4114, %f4050;
	fma.rn.f32 	%f4131, %f4101, %f4107, %f4051;
	fma.rn.f32 	%f4132, %f4101, %f4108, %f4052;
	fma.rn.f32 	%f4133, %f4101, %f4109, %f4053;
	fma.rn.f32 	%f4134, %f4101, %f4110, %f4054;
	fma.rn.f32 	%f4135, %f4101, %f4111, %f4055;
	fma.rn.f32 	%f4136, %f4101, %f4112, %f4056;
	fma.rn.f32 	%f4137, %f4101, %f4113, %f4057;
	fma.rn.f32 	%f4138, %f4101, %f4114, %f4058;
	fma.rn.f32 	%f4139, %f4102, %f4107, %f4059;
	fma.rn.f32 	%f4140, %f4102, %f4108, %f4060;
	fma.rn.f32 	%f4141, %f4102, %f4109, %f4061;
	fma.rn.f32 	%f4142, %f4102, %f4110, %f4062;
	fma.rn.f32 	%f4143, %f4102, %f4111, %f4063;
	fma.rn.f32 	%f4144, %f4102, %f4112, %f4064;
	fma.rn.f32 	%f4145, %f4102, %f4113, %f4065;
	fma.rn.f32 	%f4146, %f4102, %f4114, %f4066;
	fma.rn.f32 	%f4147, %f4103, %f4107, %f4067;
	fma.rn.f32 	%f4148, %f4103, %f4108, %f4068;
	fma.rn.f32 	%f4149, %f4103, %f4109, %f4069;
	fma.rn.f32 	%f4150, %f4103, %f4110, %f4070;
	fma.rn.f32 	%f4151, %f4103, %f4111, %f4071;
	fma.rn.f32 	%f4152, %f4103, %f4112, %f4072;
	fma.rn.f32 	%f4153, %f4103, %f4113, %f4073;
	fma.rn.f32 	%f4154, %f4103, %f4114, %f4074;
	fma.rn.f32 	%f4155, %f4104, %f4107, %f4075;
	fma.rn.f32 	%f4156, %f4104, %f4108, %f4076;
	fma.rn.f32 	%f4157, %f4104, %f4109, %f4077;
	fma.rn.f32 	%f4158, %f4104, %f4110, %f4078;
	fma.rn.f32 	%f4159, %f4104, %f4111, %f4079;
	fma.rn.f32 	%f4160, %f4104, %f4112, %f4080;
	fma.rn.f32 	%f4161, %f4104, %f4113, %f4081;
	fma.rn.f32 	%f4162, %f4104, %f4114, %f4082;
	fma.rn.f32 	%f4163, %f4105, %f4107, %f4083;
	fma.rn.f32 	%f4164, %f4105, %f4108, %f4084;
	fma.rn.f32 	%f4165, %f4105, %f4109, %f4085;
	fma.rn.f32 	%f4166, %f4105, %f4110, %f4086;
	fma.rn.f32 	%f4167, %f4105, %f4111, %f4087;
	fma.rn.f32 	%f4168, %f4105, %f4112, %f4088;
	fma.rn.f32 	%f4169, %f4105, %f4113, %f4089;
	fma.rn.f32 	%f4170, %f4105, %f4114, %f4090;
	fma.rn.f32 	%f4171, %f4106, %f4107, %f4091;
	fma.rn.f32 	%f4172, %f4106, %f4108, %f4092;
	fma.rn.f32 	%f4173, %f4106, %f4109, %f4093;
	fma.rn.f32 	%f4174, %f4106, %f4110, %f4094;
	fma.rn.f32 	%f4175, %f4106, %f4111, %f4095;
	fma.rn.f32 	%f4176, %f4106, %f4112, %f4096;
	fma.rn.f32 	%f4177, %f4106, %f4113, %f4097;
	fma.rn.f32 	%f4178, %f4106, %f4114, %f4098;
	ld.shared.f32 	%f4179, [%r2727+180];
	ld.shared.f32 	%f4180, [%r2727+436];
	ld.shared.f32 	%f4181, [%r2727+692];
	ld.shared.f32 	%f4182, [%r2727+948];
	ld.shared.f32 	%f4183, [%r2727+1204];
	ld.shared.f32 	%f4184, [%r2727+1460];
	ld.shared.f32 	%f4185, [%r2727+1716];
	ld.shared.f32 	%f4186, [%r2727+1972];
	ld.shared.f32 	%f4187, [%r2724+11520];
	ld.shared.f32 	%f4188, [%r2724+11524];
	ld.shared.f32 	%f4189, [%r2724+11528];
	ld.shared.f32 	%f4190, [%r2724+11532];
	ld.shared.f32 	%f4191, [%r2724+11536];
	ld.shared.f32 	%f4192, [%r2724+11540];
	ld.shared.f32 	%f4193, [%r2724+11544];
	ld.shared.f32 	%f4194, [%r2724+11548];
	fma.rn.f32 	%f4195, %f4179, %f4187, %f4115;
	fma.rn.f32 	%f4196, %f4179, %f4188, %f4116;
	fma.rn.f32 	%f4197, %f4179, %f4189, %f4117;
	fma.rn.f32 	%f4198, %f4179, %f4190, %f4118;
	fma.rn.f32 	%f4199, %f4179, %f4191, %f4119;
	fma.rn.f32 	%f4200, %f4179, %f4192, %f4120;
	fma.rn.f32 	%f4201, %f4179, %f4193, %f4121;
	fma.rn.f32 	%f4202, %f4179, %f4194, %f4122;
	fma.rn.f32 	%f4203, %f4180, %f4187, %f4123;
	fma.rn.f32 	%f4204, %f4180, %f4188, %f4124;
	fma.rn.f32 	%f4205, %f4180, %f4189, %f4125;
	fma.rn.f32 	%f4206, %f4180, %f4190, %f4126;
	fma.rn.f32 	%f4207, %f4180, %f4191, %f4127;
	fma.rn.f32 	%f4208, %f4180, %f4192, %f4128;
	fma.rn.f32 	%f4209, %f4180, %f4193, %f4129;
	fma.rn.f32 	%f4210, %f4180, %f4194, %f4130;
	fma.rn.f32 	%f4211, %f4181, %f4187, %f4131;
	fma.rn.f32 	%f4212, %f4181, %f4188, %f4132;
	fma.rn.f32 	%f4213, %f4181, %f4189, %f4133;
	fma.rn.f32 	%f4214, %f4181, %f4190, %f4134;
	fma.rn.f32 	%f4215, %f4181, %f4191, %f4135;
	fma.rn.f32 	%f4216, %f4181, %f4192, %f4136;
	fma.rn.f32 	%f4217, %f4181, %f4193, %f4137;
	fma.rn.f32 	%f4218, %f4181, %f4194, %f4138;
	fma.rn.f32 	%f4219, %f4182, %f4187, %f4139;
	fma.rn.f32 	%f4220, %f4182, %f4188, %f4140;
	fma.rn.f32 	%f4221, %f4182, %f4189, %f4141;
	fma.rn.f32 	%f4222, %f4182, %f4190, %f4142;
	fma.rn.f32 	%f4223, %f4182, %f4191, %f4143;
	fma.rn.f32 	%f4224, %f4182, %f4192, %f4144;
	fma.rn.f32 	%f4225, %f4182, %f4193, %f4145;
	fma.rn.f32 	%f4226, %f4182, %f4194, %f4146;
	fma.rn.f32 	%f4227, %f4183, %f4187, %f4147;
	fma.rn.f32 	%f4228, %f4183, %f4188, %f4148;
	fma.rn.f32 	%f4229, %f4183, %f4189, %f4149;
	fma.rn.f32 	%f4230, %f4183, %f4190, %f4150;
	fma.rn.f32 	%f4231, %f4183, %f4191, %f4151;
	fma.rn.f32 	%f4232, %f4183, %f4192, %f4152;
	fma.rn.f32 	%f4233, %f4183, %f4193, %f4153;
	fma.rn.f32 	%f4234, %f4183, %f4194, %f4154;
	fma.rn.f32 	%f4235, %f4184, %f4187, %f4155;
	fma.rn.f32 	%f4236, %f4184, %f4188, %f4156;
	fma.rn.f32 	%f4237, %f4184, %f4189, %f4157;
	fma.rn.f32 	%f4238, %f4184, %f4190, %f4158;
	fma.rn.f32 	%f4239, %f4184, %f4191, %f4159;
	fma.rn.f32 	%f4240, %f4184, %f4192, %f4160;
	fma.rn.f32 	%f4241, %f4184, %f4193, %f4161;
	fma.rn.f32 	%f4242, %f4184, %f4194, %f4162;
	fma.rn.f32 	%f4243, %f4185, %f4187, %f4163;
	fma.rn.f32 	%f4244, %f4185, %f4188, %f4164;
	fma.rn.f32 	%f4245, %f4185, %f4189, %f4165;
	fma.rn.f32 	%f4246, %f4185, %f4190, %f4166;
	fma.rn.f32 	%f4247, %f4185, %f4191, %f4167;
	fma.rn.f32 	%f4248, %f4185, %f4192, %f4168;
	fma.rn.f32 	%f4249, %f4185, %f4193, %f4169;
	fma.rn.f32 	%f4250, %f4185, %f4194, %f4170;
	fma.rn.f32 	%f4251, %f4186, %f4187, %f4171;
	fma.rn.f32 	%f4252, %f4186, %f4188, %f4172;
	fma.rn.f32 	%f4253, %f4186, %f4189, %f4173;
	fma.rn.f32 	%f4254, %f4186, %f4190, %f4174;
	fma.rn.f32 	%f4255, %f4186, %f4191, %f4175;
	fma.rn.f32 	%f4256, %f4186, %f4192, %f4176;
	fma.rn.f32 	%f4257, %f4186, %f4193, %f4177;
	fma.rn.f32 	%f4258, %f4186, %f4194, %f4178;
	ld.shared.f32 	%f4259, [%r2727+184];
	ld.shared.f32 	%f4260, [%r2727+440];
	ld.shared.f32 	%f4261, [%r2727+696];
	ld.shared.f32 	%f4262, [%r2727+952];
	ld.shared.f32 	%f4263, [%r2727+1208];
	ld.shared.f32 	%f4264, [%r2727+1464];
	ld.shared.f32 	%f4265, [%r2727+1720];
	ld.shared.f32 	%f4266, [%r2727+1976];
	ld.shared.f32 	%f4267, [%r2724+11776];
	ld.shared.f32 	%f4268, [%r2724+11780];
	ld.shared.f32 	%f4269, [%r2724+11784];
	ld.shared.f32 	%f4270, [%r2724+11788];
	ld.shared.f32 	%f4271, [%r2724+11792];
	ld.shared.f32 	%f4272, [%r2724+11796];
	ld.shared.f32 	%f4273, [%r2724+11800];
	ld.shared.f32 	%f4274, [%r2724+11804];
	fma.rn.f32 	%f4275, %f4259, %f4267, %f4195;
	fma.rn.f32 	%f4276, %f4259, %f4268, %f4196;
	fma.rn.f32 	%f4277, %f4259, %f4269, %f4197;
	fma.rn.f32 	%f4278, %f4259, %f4270, %f4198;
	fma.rn.f32 	%f4279, %f4259, %f4271, %f4199;
	fma.rn.f32 	%f4280, %f4259, %f4272, %f4200;
	fma.rn.f32 	%f4281, %f4259, %f4273, %f4201;
	fma.rn.f32 	%f4282, %f4259, %f4274, %f4202;
	fma.rn.f32 	%f4283, %f4260, %f4267, %f4203;
	fma.rn.f32 	%f4284, %f4260, %f4268, %f4204;
	fma.rn.f32 	%f4285, %f4260, %f4269, %f4205;
	fma.rn.f32 	%f4286, %f4260, %f4270, %f4206;
	fma.rn.f32 	%f4287, %f4260, %f4271, %f4207;
	fma.rn.f32 	%f4288, %f4260, %f4272, %f4208;
	fma.rn.f32 	%f4289, %f4260, %f4273, %f4209;
	fma.rn.f32 	%f4290, %f4260, %f4274, %f4210;
	fma.rn.f32 	%f4291, %f4261, %f4267, %f4211;
	fma.rn.f32 	%f4292, %f4261, %f4268, %f4212;
	fma.rn.f32 	%f4293, %f4261, %f4269, %f4213;
	fma.rn.f32 	%f4294, %f4261, %f4270, %f4214;
	fma.rn.f32 	%f4295, %f4261, %f4271, %f4215;
	fma.rn.f32 	%f4296, %f4261, %f4272, %f4216;
	fma.rn.f32 	%f4297, %f4261, %f4273, %f4217;
	fma.rn.f32 	%f4298, %f4261, %f4274, %f4218;
	fma.rn.f32 	%f4299, %f4262, %f4267, %f4219;
	fma.rn.f32 	%f4300, %f4262, %f4268, %f4220;
	fma.rn.f32 	%f4301, %f4262, %f4269, %f4221;
	fma.rn.f32 	%f4302, %f4262, %f4270, %f4222;
	fma.rn.f32 	%f4303, %f4262, %f4271, %f4223;
	fma.rn.f32 	%f4304, %f4262, %f4272, %f4224;
	fma.rn.f32 	%f4305, %f4262, %f4273, %f4225;
	fma.rn.f32 	%f4306, %f4262, %f4274, %f4226;
	fma.rn.f32 	%f4307, %f4263, %f4267, %f4227;
	fma.rn.f32 	%f4308, %f4263, %f4268, %f4228;
	fma.rn.f32 	%f4309, %f4263, %f4269, %f4229;
	fma.rn.f32 	%f4310, %f4263, %f4270, %f4230;
	fma.rn.f32 	%f4311, %f4263, %f4271, %f4231;
	fma.rn.f32 	%f4312, %f4263, %f4272, %f4232;
	fma.rn.f32 	%f4313, %f4263, %f4273, %f4233;
	fma.rn.f32 	%f4314, %f4263, %f4274, %f4234;
	fma.rn.f32 	%f4315, %f4264, %f4267, %f4235;
	fma.rn.f32 	%f4316, %f4264, %f4268, %f4236;
	fma.rn.f32 	%f4317, %f4264, %f4269, %f4237;
	fma.rn.f32 	%f4318, %f4264, %f4270, %f4238;
	fma.rn.f32 	%f4319, %f4264, %f4271, %f4239;
	fma.rn.f32 	%f4320, %f4264, %f4272, %f4240;
	fma.rn.f32 	%f4321, %f4264, %f4273, %f4241;
	fma.rn.f32 	%f4322, %f4264, %f4274, %f4242;
	fma.rn.f32 	%f4323, %f4265, %f4267, %f4243;
	fma.rn.f32 	%f4324, %f4265, %f4268, %f4244;
	fma.rn.f32 	%f4325, %f4265, %f4269, %f4245;
	fma.rn.f32 	%f4326, %f4265, %f4270, %f4246;
	fma.rn.f32 	%f4327, %f4265, %f4271, %f4247;
	fma.rn.f32 	%f4328, %f4265, %f4272, %f4248;
	fma.rn.f32 	%f4329, %f4265, %f4273, %f4249;
	fma.rn.f32 	%f4330, %f4265, %f4274, %f4250;
	fma.rn.f32 	%f4331, %f4266, %f4267, %f4251;
	fma.rn.f32 	%f4332, %f4266, %f4268, %f4252;
	fma.rn.f32 	%f4333, %f4266, %f4269, %f4253;
	fma.rn.f32 	%f4334, %f4266, %f4270, %f4254;
	fma.rn.f32 	%f4335, %f4266, %f4271, %f4255;
	fma.rn.f32 	%f4336, %f4266, %f4272, %f4256;
	fma.rn.f32 	%f4337, %f4266, %f4273, %f4257;
	fma.rn.f32 	%f4338, %f4266, %f4274, %f4258;
	ld.shared.f32 	%f4339, [%r2727+188];
	ld.shared.f32 	%f4340, [%r2727+444];
	ld.shared.f32 	%f4341, [%r2727+700];
	ld.shared.f32 	%f4342, [%r2727+956];
	ld.shared.f32 	%f4343, [%r2727+1212];
	ld.shared.f32 	%f4344, [%r2727+1468];
	ld.shared.f32 	%f4345, [%r2727+1724];
	ld.shared.f32 	%f4346, [%r2727+1980];
	ld.shared.f32 	%f4347, [%r2724+12032];
	ld.shared.f32 	%f4348, [%r2724+12036];
	ld.shared.f32 	%f4349, [%r2724+12040];
	ld.shared.f32 	%f4350, [%r2724+12044];
	ld.shared.f32 	%f4351, [%r2724+12048];
	ld.shared.f32 	%f4352, [%r2724+12052];
	ld.shared.f32 	%f4353, [%r2724+12056];
	ld.shared.f32 	%f4354, [%r2724+12060];
	fma.rn.f32 	%f4355, %f4339, %f4347, %f4275;
	fma.rn.f32 	%f4356, %f4339, %f4348, %f4276;
	fma.rn.f32 	%f4357, %f4339, %f4349, %f4277;
	fma.rn.f32 	%f4358, %f4339, %f4350, %f4278;
	fma.rn.f32 	%f4359, %f4339, %f4351, %f4279;
	fma.rn.f32 	%f4360, %f4339, %f4352, %f4280;
	fma.rn.f32 	%f4361, %f4339, %f4353, %f4281;
	fma.rn.f32 	%f4362, %f4339, %f4354, %f4282;
	fma.rn.f32 	%f4363, %f4340, %f4347, %f4283;
	fma.rn.f32 	%f4364, %f4340, %f4348, %f4284;
	fma.rn.f32 	%f4365, %f4340, %f4349, %f4285;
	fma.rn.f32 	%f4366, %f4340, %f4350, %f4286;
	fma.rn.f32 	%f4367, %f4340, %f4351, %f4287;
	fma.rn.f32 	%f4368, %f4340, %f4352, %f4288;
	fma.rn.f32 	%f4369, %f4340, %f4353, %f4289;
	fma.rn.f32 	%f4370, %f4340, %f4354, %f4290;
	fma.rn.f32 	%f4371, %f4341, %f4347, %f4291;
	fma.rn.f32 	%f4372, %f4341, %f4348, %f4292;
	fma.rn.f32 	%f4373, %f4341, %f4349, %f4293;
	fma.rn.f32 	%f4374, %f4341, %f4350, %f4294;
	fma.rn.f32 	%f4375, %f4341, %f4351, %f4295;
	fma.rn.f32 	%f4376, %f4341, %f4352, %f4296;
	fma.rn.f32 	%f4377, %f4341, %f4353, %f4297;
	fma.rn.f32 	%f4378, %f4341, %f4354, %f4298;
	fma.rn.f32 	%f4379, %f4342, %f4347, %f4299;
	fma.rn.f32 	%f4380, %f4342, %f4348, %f4300;
	fma.rn.f32 	%f4381, %f4342, %f4349, %f4301;
	fma.rn.f32 	%f4382, %f4342, %f4350, %f4302;
	fma.rn.f32 	%f4383, %f4342, %f4351, %f4303;
	fma.rn.f32 	%f4384, %f4342, %f4352, %f4304;
	fma.rn.f32 	%f4385, %f4342, %f4353, %f4305;
	fma.rn.f32 	%f4386, %f4342, %f4354, %f4306;
	fma.rn.f32 	%f4387, %f4343, %f4347, %f4307;
	fma.rn.f32 	%f4388, %f4343, %f4348, %f4308;
	fma.rn.f32 	%f4389, %f4343, %f4349, %f4309;
	fma.rn.f32 	%f4390, %f4343, %f4350, %f4310;
	fma.rn.f32 	%f4391, %f4343, %f4351, %f4311;
	fma.rn.f32 	%f4392, %f4343, %f4352, %f4312;
	fma.rn.f32 	%f4393, %f4343, %f4353, %f4313;
	fma.rn.f32 	%f4394, %f4343, %f4354, %f4314;
	fma.rn.f32 	%f4395, %f4344, %f4347, %f4315;
	fma.rn.f32 	%f4396, %f4344, %f4348, %f4316;
	fma.rn.f32 	%f4397, %f4344, %f4349, %f4317;
	fma.rn.f32 	%f4398, %f4344, %f4350, %f4318;
	fma.rn.f32 	%f4399, %f4344, %f4351, %f4319;
	fma.rn.f32 	%f4400, %f4344, %f4352, %f4320;
	fma.rn.f32 	%f4401, %f4344, %f4353, %f4321;
	fma.rn.f32 	%f4402, %f4344, %f4354, %f4322;
	fma.rn.f32 	%f4403, %f4345, %f4347, %f4323;
	fma.rn.f32 	%f4404, %f4345, %f4348, %f4324;
	fma.rn.f32 	%f4405, %f4345, %f4349, %f4325;
	fma.rn.f32 	%f4406, %f4345, %f4350, %f4326;
	fma.rn.f32 	%f4407, %f4345, %f4351, %f4327;
	fma.rn.f32 	%f4408, %f4345, %f4352, %f4328;
	fma.rn.f32 	%f4409, %f4345, %f4353, %f4329;
	fma.rn.f32 	%f4410, %f4345, %f4354, %f4330;
	fma.rn.f32 	%f4411, %f4346, %f4347, %f4331;
	fma.rn.f32 	%f4412, %f4346, %f4348, %f4332;
	fma.rn.f32 	%f4413, %f4346, %f4349, %f4333;
	fma.rn.f32 	%f4414, %f4346, %f4350, %f4334;
	fma.rn.f32 	%f4415, %f4346, %f4351, %f4335;
	fma.rn.f32 	%f4416, %f4346, %f4352, %f4336;
	fma.rn.f32 	%f4417, %f4346, %f4353, %f4337;
	fma.rn.f32 	%f4418, %f4346, %f4354, %f4338;
	ld.shared.f32 	%f4419, [%r2727+192];
	ld.shared.f32 	%f4420, [%r2727+448];
	ld.shared.f32 	%f4421, [%r2727+704];
	ld.shared.f32 	%f4422, [%r2727+960];
	ld.shared.f32 	%f4423, [%r2727+1216];
	ld.shared.f32 	%f4424, [%r2727+1472];
	ld.shared.f32 	%f4425, [%r2727+1728];
	ld.shared.f32 	%f4426, [%r2727+1984];
	ld.shared.f32 	%f4427, [%r2724+12288];
	ld.shared.f32 	%f4428, [%r2724+12292];
	ld.shared.f32 	%f4429, [%r2724+12296];
	ld.shared.f32 	%f4430, [%r2724+12300];
	ld.shared.f32 	%f4431, [%r2724+12304];
	ld.shared.f32 	%f4432, [%r2724+12308];
	ld.shared.f32 	%f4433, [%r2724+12312];
	ld.shared.f32 	%f4434, [%r2724+12316];
	fma.rn.f32 	%f4435, %f4419, %f4427, %f4355;
	fma.rn.f32 	%f4436, %f4419, %f4428, %f4356;
	fma.rn.f32 	%f4437, %f4419, %f4429, %f4357;
	fma.rn.f32 	%f4438, %f4419, %f4430, %f4358;
	fma.rn.f32 	%f4439, %f4419, %f4431, %f4359;
	fma.rn.f32 	%f4440, %f4419, %f4432, %f4360;
	fma.rn.f32 	%f4441, %f4419, %f4433, %f4361;
	fma.rn.f32 	%f4442, %f4419, %f4434, %f4362;
	fma.rn.f32 	%f4443, %f4420, %f4427, %f4363;
	fma.rn.f32 	%f4444, %f4420, %f4428, %f4364;
	fma.rn.f32 	%f4445, %f4420, %f4429, %f4365;
	fma.rn.f32 	%f4446, %f4420, %f4430, %f4366;
	fma.rn.f32 	%f4447, %f4420, %f4431, %f4367;
	fma.rn.f32 	%f4448, %f4420, %f4432, %f4368;
	fma.rn.f32 	%f4449, %f4420, %f4433, %f4369;
	fma.rn.f32 	%f4450, %f4420, %f4434, %f4370;
	fma.rn.f32 	%f4451, %f4421, %f4427, %f4371;
	fma.rn.f32 	%f4452, %f4421, %f4428, %f4372;
	fma.rn.f32 	%f4453, %f4421, %f4429, %f4373;
	fma.rn.f32 	%f4454, %f4421, %f4430, %f4374;
	fma.rn.f32 	%f4455, %f4421, %f4431, %f4375;
	fma.rn.f32 	%f4456, %f4421, %f4432, %f4376;
	fma.rn.f32 	%f4457, %f4421, %f4433, %f4377;
	fma.rn.f32 	%f4458, %f4421, %f4434, %f4378;
	fma.rn.f32 	%f4459, %f4422, %f4427, %f4379;
	fma.rn.f32 	%f4460, %f4422, %f4428, %f4380;
	fma.rn.f32 	%f4461, %f4422, %f4429, %f4381;
	fma.rn.f32 	%f4462, %f4422, %f4430, %f4382;
	fma.rn.f32 	%f4463, %f4422, %f4431, %f4383;
	fma.rn.f32 	%f4464, %f4422, %f4432, %f4384;
	fma.rn.f32 	%f4465, %f4422, %f4433, %f4385;
	fma.rn.f32 	%f4466, %f4422, %f4434, %f4386;
	fma.rn.f32 	%f4467, %f4423, %f4427, %f4387;
	fma.rn.f32 	%f4468, %f4423, %f4428, %f4388;
	fma.rn.f32 	%f4469, %f4423, %f4429, %f4389;
	fma.rn.f32 	%f4470, %f4423, %f4430, %f4390;
	fma.rn.f32 	%f4471, %f4423, %f4431, %f4391;
	fma.rn.f32 	%f4472, %f4423, %f4432, %f4392;
	fma.rn.f32 	%f4473, %f4423, %f4433, %f4393;
	fma.rn.f32 	%f4474, %f4423, %f4434, %f4394;
	fma.rn.f32 	%f4475, %f4424, %f4427, %f4395;
	fma.rn.f32 	%f4476, %f4424, %f4428, %f4396;
	fma.rn.f32 	%f4477, %f4424, %f4429, %f4397;
	fma.rn.f32 	%f4478, %f4424, %f4430, %f4398;
	fma.rn.f32 	%f4479, %f4424, %f4431, %f4399;
	fma.rn.f32 	%f4480, %f4424, %f4432, %f4400;
	fma.rn.f32 	%f4481, %f4424, %f4433, %f4401;
	fma.rn.f32 	%f4482, %f4424, %f4434, %f4402;
	fma.rn.f32 	%f4483, %f4425, %f4427, %f4403;
	fma.rn.f32 	%f4484, %f4425, %f4428, %f4404;
	fma.rn.f32 	%f4485, %f4425, %f4429, %f4405;
	fma.rn.f32 	%f4486, %f4425, %f4430, %f4406;
	fma.rn.f32 	%f4487, %f4425, %f4431, %f4407;
	fma.rn.f32 	%f4488, %f4425, %f4432, %f4408;
	fma.rn.f32 	%f4489, %f4425, %f4433, %f4409;
	fma.rn.f32 	%f4490, %f4425, %f4434, %f4410;
	fma.rn.f32 	%f4491, %f4426, %f4427, %f4411;
	fma.rn.f32 	%f4492, %f4426, %f4428, %f4412;
	fma.rn.f32 	%f4493, %f4426, %f4429, %f4413;
	fma.rn.f32 	%f4494, %f4426, %f4430, %f4414;
	fma.rn.f32 	%f4495, %f4426, %f4431, %f4415;
	fma.rn.f32 	%f4496, %f4426, %f4432, %f4416;
	fma.rn.f32 	%f4497, %f4426, %f4433, %f4417;
	fma.rn.f32 	%f4498, %f4426, %f4434, %f4418;
	ld.shared.f32 	%f4499, [%r2727+196];
	ld.shared.f32 	%f4500, [%r2727+452];
	ld.shared.f32 	%f4501, [%r2727+708];
	ld.shared.f32 	%f4502, [%r2727+964];
	ld.shared.f32 	%f4503, [%r2727+1220];
	ld.shared.f32 	%f4504, [%r2727+1476];
	ld.shared.f32 	%f4505, [%r2727+1732];
	ld.shared.f32 	%f4506, [%r2727+1988];
	ld.shared.f32 	%f4507, [%r2724+12544];
	ld.shared.f32 	%f4508, [%r2724+12548];
	ld.shared.f32 	%f4509, [%r2724+12552];
	ld.shared.f32 	%f4510, [%r2724+12556];
	ld.shared.f32 	%f4511, [%r2724+12560];
	ld.shared.f32 	%f4512, [%r2724+12564];
	ld.shared.f32 	%f4513, [%r2724+12568];
	ld.shared.f32 	%f4514, [%r2724+12572];
	fma.rn.f32 	%f4515, %f4499, %f4507, %f4435;
	fma.rn.f32 	%f4516, %f4499, %f4508, %f4436;
	fma.rn.f32 	%f4517, %f4499, %f4509, %f4437;
	fma.rn.f32 	%f4518, %f4499, %f4510, %f4438;
	fma.rn.f32 	%f4519, %f4499, %f4511, %f4439;
	fma.rn.f32 	%f4520, %f4499, %f4512, %f4440;
	fma.rn.f32 	%f4521, %f4499, %f4513, %f4441;
	fma.rn.f32 	%f4522, %f4499, %f4514, %f4442;
	fma.rn.f32 	%f4523, %f4500, %f4507, %f4443;
	fma.rn.f32 	%f4524, %f4500, %f4508, %f4444;
	fma.rn.f32 	%f4525, %f4500, %f4509, %f4445;
	fma.rn.f32 	%f4526, %f4500, %f4510, %f4446;
	fma.rn.f32 	%f4527, %f4500, %f4511, %f4447;
	fma.rn.f32 	%f4528, %f4500, %f4512, %f4448;
	fma.rn.f32 	%f4529, %f4500, %f4513, %f4449;
	fma.rn.f32 	%f4530, %f4500, %f4514, %f4450;
	fma.rn.f32 	%f4531, %f4501, %f4507, %f4451;
	fma.rn.f32 	%f4532, %f4501, %f4508, %f4452;
	fma.rn.f32 	%f4533, %f4501, %f4509, %f4453;
	fma.rn.f32 	%f4534, %f4501, %f4510, %f4454;
	fma.rn.f32 	%f4535, %f4501, %f4511, %f4455;
	fma.rn.f32 	%f4536, %f4501, %f4512, %f4456;
	fma.rn.f32 	%f4537, %f4501, %f4513, %f4457;
	fma.rn.f32 	%f4538, %f4501, %f4514, %f4458;
	fma.rn.f32 	%f4539, %f4502, %f4507, %f4459;
	fma.rn.f32 	%f4540, %f4502, %f4508, %f4460;
	fma.rn.f32 	%f4541, %f4502, %f4509, %f4461;
	fma.rn.f32 	%f4542, %f4502, %f4510, %f4462;
	fma.rn.f32 	%f4543, %f4502, %f4511, %f4463;
	fma.rn.f32 	%f4544, %f4502, %f4512, %f4464;
	fma.rn.f32 	%f4545, %f4502, %f4513, %f4465;
	fma.rn.f32 	%f4546, %f4502, %f4514, %f4466;
	fma.rn.f32 	%f4547, %f4503, %f4507, %f4467;
	fma.rn.f32 	%f4548, %f4503, %f4508, %f4468;
	fma.rn.f32 	%f4549, %f4503, %f4509, %f4469;
	fma.rn.f32 	%f4550, %f4503, %f4510, %f4470;
	fma.rn.f32 	%f4551, %f4503, %f4511, %f4471;
	fma.rn.f32 	%f4552, %f4503, %f4512, %f4472;
	fma.rn.f32 	%f4553, %f4503, %f4513, %f4473;
	fma.rn.f32 	%f4554, %f4503, %f4514, %f4474;
	fma.rn.f32 	%f4555, %f4504, %f4507, %f4475;
	fma.rn.f32 	%f4556, %f4504, %f4508, %f4476;
	fma.rn.f32 	%f4557, %f4504, %f4509, %f4477;
	fma.rn.f32 	%f4558, %f4504, %f4510, %f4478;
	fma.rn.f32 	%f4559, %f4504, %f4511, %f4479;
	fma.rn.f32 	%f4560, %f4504, %f4512, %f4480;
	fma.rn.f32 	%f4561, %f4504, %f4513, %f4481;
	fma.rn.f32 	%f4562, %f4504, %f4514, %f4482;
	fma.rn.f32 	%f4563, %f4505, %f4507, %f4483;
	fma.rn.f32 	%f4564, %f4505, %f4508, %f4484;
	fma.rn.f32 	%f4565, %f4505, %f4509, %f4485;
	fma.rn.f32 	%f4566, %f4505, %f4510, %f4486;
	fma.rn.f32 	%f4567, %f4505, %f4511, %f4487;
	fma.rn.f32 	%f4568, %f4505, %f4512, %f4488;
	fma.rn.f32 	%f4569, %f4505, %f4513, %f4489;
	fma.rn.f32 	%f4570, %f4505, %f4514, %f4490;
	fma.rn.f32 	%f4571, %f4506, %f4507, %f4491;
	fma.rn.f32 	%f4572, %f4506, %f4508, %f4492;
	fma.rn.f32 	%f4573, %f4506, %f4509, %f4493;
	fma.rn.f32 	%f4574, %f4506, %f4510, %f4494;
	fma.rn.f32 	%f4575, %f4506, %f4511, %f4495;
	fma.rn.f32 	%f4576, %f4506, %f4512, %f4496;
	fma.rn.f32 	%f4577, %f4506, %f4513, %f4497;
	fma.rn.f32 	%f4578, %f4506, %f4514, %f4498;
	ld.shared.f32 	%f4579, [%r2727+200];
	ld.shared.f32 	%f4580, [%r2727+456];
	ld.shared.f32 	%f4581, [%r2727+712];
	ld.shared.f32 	%f4582, [%r2727+968];
	ld.shared.f32 	%f4583, [%r2727+1224];
	ld.shared.f32 	%f4584, [%r2727+1480];
	ld.shared.f32 	%f4585, [%r2727+1736];
	ld.shared.f32 	%f4586, [%r2727+1992];
	ld.shared.f32 	%f4587, [%r2724+12800];
	ld.shared.f32 	%f4588, [%r2724+12804];
	ld.shared.f32 	%f4589, [%r2724+12808];
	ld.shared.f32 	%f4590, [%r2724+12812];
	ld.shared.f32 	%f4591, [%r2724+12816];
	ld.shared.f32 	%f4592, [%r2724+12820];
	ld.shared.f32 	%f4593, [%r2724+12824];
	ld.shared.f32 	%f4594, [%r2724+12828];
	fma.rn.f32 	%f4595, %f4579, %f4587, %f4515;
	fma.rn.f32 	%f4596, %f4579, %f4588, %f4516;
	fma.rn.f32 	%f4597, %f4579, %f4589, %f4517;
	fma.rn.f32 	%f4598, %f4579, %f4590, %f4518;
	fma.rn.f32 	%f4599, %f4579, %f4591, %f4519;
	fma.rn.f32 	%f4600, %f4579, %f4592, %f4520;
	fma.rn.f32 	%f4601, %f4579, %f4593, %f4521;
	fma.rn.f32 	%f4602, %f4579, %f4594, %f4522;
	fma.rn.f32 	%f4603, %f4580, %f4587, %f4523;
	fma.rn.f32 	%f4604, %f4580, %f4588, %f4524;
	fma.rn.f32 	%f4605, %f4580, %f4589, %f4525;
	fma.rn.f32 	%f4606, %f4580, %f4590, %f4526;
	fma.rn.f32 	%f4607, %f4580, %f4591, %f4527;
	fma.rn.f32 	%f4608, %f4580, %f4592, %f4528;
	fma.rn.f32 	%f4609, %f4580, %f4593, %f4529;
	fma.rn.f32 	%f4610, %f4580, %f4594, %f4530;
	fma.rn.f32 	%f4611, %f4581, %f4587, %f4531;
	fma.rn.f32 	%f4612, %f4581, %f4588, %f4532;
	fma.rn.f32 	%f4613, %f4581, %f4589, %f4533;
	fma.rn.f32 	%f4614, %f4581, %f4590, %f4534;
	fma.rn.f32 	%f4615, %f4581, %f4591, %f4535;
	fma.rn.f32 	%f4616, %f4581, %f4592, %f4536;
	fma.rn.f32 	%f4617, %f4581, %f4593, %f4537;
	fma.rn.f32 	%f4618, %f4581, %f4594, %f4538;
	fma.rn.f32 	%f4619, %f4582, %f4587, %f4539;
	fma.rn.f32 	%f4620, %f4582, %f4588, %f4540;
	fma.rn.f32 	%f4621, %f4582, %f4589, %f4541;
	fma.rn.f32 	%f4622, %f4582, %f4590, %f4542;
	fma.rn.f32 	%f4623, %f4582, %f4591, %f4543;
	fma.rn.f32 	%f4624, %f4582, %f4592, %f4544;
	fma.rn.f32 	%f4625, %f4582, %f4593, %f4545;
	fma.rn.f32 	%f4626, %f4582, %f4594, %f4546;
	fma.rn.f32 	%f4627, %f4583, %f4587, %f4547;
	fma.rn.f32 	%f4628, %f4583, %f4588, %f4548;
	fma.rn.f32 	%f4629, %f4583, %f4589, %f4549;
	fma.rn.f32 	%f4630, %f4583, %f4590, %f4550;
	fma.rn.f32 	%f4631, %f4583, %f4591, %f4551;
	fma.rn.f32 	%f4632, %f4583, %f4592, %f4552;
	fma.rn.f32 	%f4633, %f4583, %f4593, %f4553;
	fma.rn.f32 	%f4634, %f4583, %f4594, %f4554;
	fma.rn.f32 	%f4635, %f4584, %f4587, %f4555;
	fma.rn.f32 	%f4636, %f4584, %f4588, %f4556;
	fma.rn.f32 	%f4637, %f4584, %f4589, %f4557;
	fma.rn.f32 	%f4638, %f4584, %f4590, %f4558;
	fma.rn.f32 	%f4639, %f4584, %f4591, %f4559;
	fma.rn.f32 	%f4640, %f4584, %f4592, %f4560;
	fma.rn.f32 	%f4641, %f4584, %f4593, %f4561;
	fma.rn.f32 	%f4642, %f4584, %f4594, %f4562;
	fma.rn.f32 	%f4643, %f4585, %f4587, %f4563;
	fma.rn.f32 	%f4644, %f4585, %f4588, %f4564;
	fma.rn.f32 	%f4645, %f4585, %f4589, %f4565;
	fma.rn.f32 	%f4646, %f4585, %f4590, %f4566;
	fma.rn.f32 	%f4647, %f4585, %f4591, %f4567;
	fma.rn.f32 	%f4648, %f4585, %f4592, %f4568;
	fma.rn.f32 	%f4649, %f4585, %f4593, %f4569;
	fma.rn.f32 	%f4650, %f4585, %f4594, %f4570;
	fma.rn.f32 	%f4651, %f4586, %f4587, %f4571;
	fma.rn.f32 	%f4652, %f4586, %f4588, %f4572;
	fma.rn.f32 	%f4653, %f4586, %f4589, %f4573;
	fma.rn.f32 	%f4654, %f4586, %f4590, %f4574;
	fma.rn.f32 	%f4655, %f4586, %f4591, %f4575;
	fma.rn.f32 	%f4656, %f4586, %f4592, %f4576;
	fma.rn.f32 	%f4657, %f4586, %f4593, %f4577;
	fma.rn.f32 	%f4658, %f4586, %f4594, %f4578;
	ld.shared.f32 	%f4659, [%r2727+204];
	ld.shared.f32 	%f4660, [%r2727+460];
	ld.shared.f32 	%f4661, [%r2727+716];
	ld.shared.f32 	%f4662, [%r2727+972];
	ld.shared.f32 	%f4663, [%r2727+1228];
	ld.shared.f32 	%f4664, [%r2727+1484];
	ld.shared.f32 	%f4665, [%r2727+1740];
	ld.shared.f32 	%f4666, [%r2727+1996];
	ld.shared.f32 	%f4667, [%r2724+13056];
	ld.shared.f32 	%f4668, [%r2724+13060];
	ld.shared.f32 	%f4669, [%r2724+13064];
	ld.shared.f32 	%f4670, [%r2724+13068];
	ld.shared.f32 	%f4671, [%r2724+13072];
	ld.shared.f32 	%f4672, [%r2724+13076];
	ld.shared.f32 	%f4673, [%r2724+13080];
	ld.shared.f32 	%f4674, [%r2724+13084];
	fma.rn.f32 	%f4675, %f4659, %f4667, %f4595;
	fma.rn.f32 	%f4676, %f4659, %f4668, %f4596;
	fma.rn.f32 	%f4677, %f4659, %f4669, %f4597;
	fma.rn.f32 	%f4678, %f4659, %f4670, %f4598;
	fma.rn.f32 	%f4679, %f4659, %f4671, %f4599;
	fma.rn.f32 	%f4680, %f4659, %f4672, %f4600;
	fma.rn.f32 	%f4681, %f4659, %f4673, %f4601;
	fma.rn.f32 	%f4682, %f4659, %f4674, %f4602;
	fma.rn.f32 	%f4683, %f4660, %f4667, %f4603;
	fma.rn.f32 	%f4684, %f4660, %f4668, %f4604;
	fma.rn.f32 	%f4685, %f4660, %f4669, %f4605;
	fma.rn.f32 	%f4686, %f4660, %f4670, %f4606;
	fma.rn.f32 	%f4687, %f4660, %f4671, %f4607;
	fma.rn.f32 	%f4688, %f4660, %f4672, %f4608;
	fma.rn.f32 	%f4689, %f4660, %f4673, %f4609;
	fma.rn.f32 	%f4690, %f4660, %f4674, %f4610;
	fma.rn.f32 	%f4691, %f4661, %f4667, %f4611;
	fma.rn.f32 	%f4692, %f4661, %f4668, %f4612;
	fma.rn.f32 	%f4693, %f4661, %f4669, %f4613;
	fma.rn.f32 	%f4694, %f4661, %f4670, %f4614;
	fma.rn.f32 	%f4695, %f4661, %f4671, %f4615;
	fma.rn.f32 	%f4696, %f4661, %f4672, %f4616;
	fma.rn.f32 	%f4697, %f4661, %f4673, %f4617;
	fma.rn.f32 	%f4698, %f4661, %f4674, %f4618;
	fma.rn.f32 	%f4699, %f4662, %f4667, %f4619;
	fma.rn.f32 	%f4700, %f4662, %f4668, %f4620;
	fma.rn.f32 	%f4701, %f4662, %f4669, %f4621;
	fma.rn.f32 	%f4702, %f4662, %f4670, %f4622;
	fma.rn.f32 	%f4703, %f4662, %f4671, %f4623;
	fma.rn.f32 	%f4704, %f4662, %f4672, %f4624;
	fma.rn.f32 	%f4705, %f4662, %f4673, %f4625;
	fma.rn.f32 	%f4706, %f4662, %f4674, %f4626;
	fma.rn.f32 	%f4707, %f4663, %f4667, %f4627;
	fma.rn.f32 	%f4708, %f4663, %f4668, %f4628;
	fma.rn.f32 	%f4709, %f4663, %f4669, %f4629;
	fma.rn.f32 	%f4710, %f4663, %f4670, %f4630;
	fma.rn.f32 	%f4711, %f4663, %f4671, %f4631;
	fma.rn.f32 	%f4712, %f4663, %f4672, %f4632;
	fma.rn.f32 	%f4713, %f4663, %f4673, %f4633;
	fma.rn.f32 	%f4714, %f4663, %f4674, %f4634;
	fma.rn.f32 	%f4715, %f4664, %f4667, %f4635;
	fma.rn.f32 	%f4716, %f4664, %f4668, %f4636;
	fma.rn.f32 	%f4717, %f4664, %f4669, %f4637;
	fma.rn.f32 	%f4718, %f4664, %f4670, %f4638;
	fma.rn.f32 	%f4719, %f4664, %f4671, %f4639;
	fma.rn.f32 	%f4720, %f4664, %f4672, %f4640;
	fma.rn.f32 	%f4721, %f4664, %f4673, %f4641;
	fma.rn.f32 	%f4722, %f4664, %f4674, %f4642;
	fma.rn.f32 	%f4723, %f4665, %f4667, %f4643;
	fma.rn.f32 	%f4724, %f4665, %f4668, %f4644;
	fma.rn.f32 	%f4725, %f4665, %f4669, %f4645;
	fma.rn.f32 	%f4726, %f4665, %f4670, %f4646;
	fma.rn.f32 	%f4727, %f4665, %f4671, %f4647;
	fma.rn.f32 	%f4728, %f4665, %f4672, %f4648;
	fma.rn.f32 	%f4729, %f4665, %f4673, %f4649;
	fma.rn.f32 	%f4730, %f4665, %f4674, %f4650;
	fma.rn.f32 	%f4731, %f4666, %f4667, %f4651;
	fma.rn.f32 	%f4732, %f4666, %f4668, %f4652;
	fma.rn.f32 	%f4733, %f4666, %f4669, %f4653;
	fma.rn.f32 	%f4734, %f4666, %f4670, %f4654;
	fma.rn.f32 	%f4735, %f4666, %f4671, %f4655;
	fma.rn.f32 	%f4736, %f4666, %f4672, %f4656;
	fma.rn.f32 	%f4737, %f4666, %f4673, %f4657;
	fma.rn.f32 	%f4738, %f4666, %f4674, %f4658;
	ld.shared.f32 	%f4739, [%r2727+208];
	ld.shared.f32 	%f4740, [%r2727+464];
	ld.shared.f32 	%f4741, [%r2727+720];
	ld.shared.f32 	%f4742, [%r2727+976];
	ld.shared.f32 	%f4743, [%r2727+1232];
	ld.shared.f32 	%f4744, [%r2727+1488];
	ld.shared.f32 	%f4745, [%r2727+1744];
	ld.shared.f32 	%f4746, [%r2727+2000];
	ld.shared.f32 	%f4747, [%r2724+13312];
	ld.shared.f32 	%f4748, [%r2724+13316];
	ld.shared.f32 	%f4749, [%r2724+13320];
	ld.shared.f32 	%f4750, [%r2724+13324];
	ld.shared.f32 	%f4751, [%r2724+13328];
	ld.shared.f32 	%f4752, [%r2724+13332];
	ld.shared.f32 	%f4753, [%r2724+13336];
	ld.shared.f32 	%f4754, [%r2724+13340];
	fma.rn.f32 	%f4755, %f4739, %f4747, %f4675;
	fma.rn.f32 	%f4756, %f4739, %f4748, %f4676;
	fma.rn.f32 	%f4757, %f4739, %f4749, %f4677;
	fma.rn.f32 	%f4758, %f4739, %f4750, %f4678;
	fma.rn.f32 	%f4759, %f4739, %f4751, %f4679;
	fma.rn.f32 	%f4760, %f4739, %f4752, %f4680;
	fma.rn.f32 	%f4761, %f4739, %f4753, %f4681;
	fma.rn.f32 	%f4762, %f4739, %f4754, %f4682;
	fma.rn.f32 	%f4763, %f4740, %f4747, %f4683;
	fma.rn.f32 	%f4764, %f4740, %f4748, %f4684;
	fma.rn.f32 	%f4765, %f4740, %f4749, %f4685;
	fma.rn.f32 	%f4766, %f4740, %f4750, %f4686;
	fma.rn.f32 	%f4767, %f4740, %f4751, %f4687;
	fma.rn.f32 	%f4768, %f4740, %f4752, %f4688;
	fma.rn.f32 	%f4769, %f4740, %f4753, %f4689;
	fma.rn.f32 	%f4770, %f4740, %f4754, %f4690;
	fma.rn.f32 	%f4771, %f4741, %f4747, %f4691;
	fma.rn.f32 	%f4772, %f4741, %f4748, %f4692;
	fma.rn.f32 	%f4773, %f4741, %f4749, %f4693;
	fma.rn.f32 	%f4774, %f4741, %f4750, %f4694;
	fma.rn.f32 	%f4775, %f4741, %f4751, %f4695;
	fma.rn.f32 	%f4776, %f4741, %f4752, %f4696;
	fma.rn.f32 	%f4777, %f4741, %f4753, %f4697;
	fma.rn.f32 	%f4778, %f4741, %f4754, %f4698;
	fma.rn.f32 	%f4779, %f4742, %f4747, %f4699;
	fma.rn.f32 	%f4780, %f4742, %f4748, %f4700;
	fma.rn.f32 	%f4781, %f4742, %f4749, %f4701;
	fma.rn.f32 	%f4782, %f4742, %f4750, %f4702;
	fma.rn.f32 	%f4783, %f4742, %f4751, %f4703;
	fma.rn.f32 	%f4784, %f4742, %f4752, %f4704;
	fma.rn.f32 	%f4785, %f4742, %f4753, %f4705;
	fma.rn.f32 	%f4786, %f4742, %f4754, %f4706;
	fma.rn.f32 	%f4787, %f4743, %f4747, %f4707;
	fma.rn.f32 	%f4788, %f4743, %f4748, %f4708;
	fma.rn.f32 	%f4789, %f4743, %f4749, %f4709;
	fma.rn.f32 	%f4790, %f4743, %f4750, %f4710;
	fma.rn.f32 	%f4791, %f4743, %f4751, %f4711;
	fma.rn.f32 	%f4792, %f4743, %f4752, %f4712;
	fma.rn.f32 	%f4793, %f4743, %f4753, %f4713;
	fma.rn.f32 	%f4794, %f4743, %f4754, %f4714;
	fma.rn.f32 	%f4795, %f4744, %f4747, %f4715;
	fma.rn.f32 	%f4796, %f4744, %f4748, %f4716;
	fma.rn.f32 	%f4797, %f4744, %f4749, %f4717;
	fma.rn.f32 	%f4798, %f4744, %f4750, %f4718;
	fma.rn.f32 	%f4799, %f4744, %f4751, %f4719;
	fma.rn.f32 	%f4800, %f4744, %f4752, %f4720;
	fma.rn.f32 	%f4801, %f4744, %f4753, %f4721;
	fma.rn.f32 	%f4802, %f4744, %f4754, %f4722;
	fma.rn.f32 	%f4803, %f4745, %f4747, %f4723;
	fma.rn.f32 	%f4804, %f4745, %f4748, %f4724;
	fma.rn.f32 	%f4805, %f4745, %f4749, %f4725;
	fma.rn.f32 	%f4806, %f4745, %f4750, %f4726;
	fma.rn.f32 	%f4807, %f4745, %f4751, %f4727;
	fma.rn.f32 	%f4808, %f4745, %f4752, %f4728;
	fma.rn.f32 	%f4809, %f4745, %f4753, %f4729;
	fma.rn.f32 	%f4810, %f4745, %f4754, %f4730;
	fma.rn.f32 	%f4811, %f4746, %f4747, %f4731;
	fma.rn.f32 	%f4812, %f4746, %f4748, %f4732;
	fma.rn.f32 	%f4813, %f4746, %f4749, %f4733;
	fma.rn.f32 	%f4814, %f4746, %f4750, %f4734;
	fma.rn.f32 	%f4815, %f4746, %f4751, %f4735;
	fma.rn.f32 	%f4816, %f4746, %f4752, %f4736;
	fma.rn.f32 	%f4817, %f4746, %f4753, %f4737;
	fma.rn.f32 	%f4818, %f4746, %f4754, %f4738;
	ld.shared.f32 	%f4819, [%r2727+212];
	ld.shared.f32 	%f4820, [%r2727+468];
	ld.shared.f32 	%f4821, [%r2727+724];
	ld.shared.f32 	%f4822, [%r2727+980];
	ld.shared.f32 	%f4823, [%r2727+1236];
	ld.shared.f32 	%f4824, [%r2727+1492];
	ld.shared.f32 	%f4825, [%r2727+1748];
	ld.shared.f32 	%f4826, [%r2727+2004];
	ld.shared.f32 	%f4827, [%r2724+13568];
	ld.shared.f32 	%f4828, [%r2724+13572];
	ld.shared.f32 	%f4829, [%r2724+13576];
	ld.shared.f32 	%f4830, [%r2724+13580];
	ld.shared.f32 	%f4831, [%r2724+13584];
	ld.shared.f32 	%f4832, [%r2724+13588];
	ld.shared.f32 	%f4833, [%r2724+13592];
	ld.shared.f32 	%f4834, [%r2724+13596];
	fma.rn.f32 	%f4835, %f4819, %f4827, %f4755;
	fma.rn.f32 	%f4836, %f4819, %f4828, %f4756;
	fma.rn.f32 	%f4837, %f4819, %f4829, %f4757;
	fma.rn.f32 	%f4838, %f4819, %f4830, %f4758;
	fma.rn.f32 	%f4839, %f4819, %f4831, %f4759;
	fma.rn.f32 	%f4840, %f4819, %f4832, %f4760;
	fma.rn.f32 	%f4841, %f4819, %f4833, %f4761;
	fma.rn.f32 	%f4842, %f4819, %f4834, %f4762;
	fma.rn.f32 	%f4843, %f4820, %f4827, %f4763;
	fma.rn.f32 	%f4844, %f4820, %f4828, %f4764;
	fma.rn.f32 	%f4845, %f4820, %f4829, %f4765;
	fma.rn.f32 	%f4846, %f4820, %f4830, %f4766;
	fma.rn.f32 	%f4847, %f4820, %f4831, %f4767;
	fma.rn.f32 	%f4848, %f4820, %f4832, %f4768;
	fma.rn.f32 	%f4849, %f4820, %f4833, %f4769;
	fma.rn.f32 	%f4850, %f4820, %f4834, %f4770;
	fma.rn.f32 	%f4851, %f4821, %f4827, %f4771;
	fma.rn.f32 	%f4852, %f4821, %f4828, %f4772;
	fma.rn.f32 	%f4853, %f4821, %f4829, %f4773;
	fma.rn.f32 	%f4854, %f4821, %f4830, %f4774;
	fma.rn.f32 	%f4855, %f4821, %f4831, %f4775;
	fma.rn.f32 	%f4856, %f4821, %f4832, %f4776;
	fma.rn.f32 	%f4857, %f4821, %f4833, %f4777;
	fma.rn.f32 	%f4858, %f4821, %f4834, %f4778;
	fma.rn.f32 	%f4859, %f4822, %f4827, %f4779;
	fma.rn.f32 	%f4860, %f4822, %f4828, %f4780;
	fma.rn.f32 	%f4861, %f4822, %f4829, %f4781;
	fma.rn.f32 	%f4862, %f4822, %f4830, %f4782;
	fma.rn.f32 	%f4863, %f4822, %f4831, %f4783;
	fma.rn.f32 	%f4864, %f4822, %f4832, %f4784;
	fma.rn.f32 	%f4865, %f4822, %f4833, %f4785;
	fma.rn.f32 	%f4866, %f4822, %f4834, %f4786;
	fma.rn.f32 	%f4867, %f4823, %f4827, %f4787;
	fma.rn.f32 	%f4868, %f4823, %f4828, %f4788;
	fma.rn.f32 	%f4869, %f4823, %f4829, %f4789;
	fma.rn.f32 	%f4870, %f4823, %f4830, %f4790;
	fma.rn.f32 	%f4871, %f4823, %f4831, %f4791;
	fma.rn.f32 	%f4872, %f4823, %f4832, %f4792;
	fma.rn.f32 	%f4873, %f4823, %f4833, %f4793;
	fma.rn.f32 	%f4874, %f4823, %f4834, %f4794;
	fma.rn.f32 	%f4875, %f4824, %f4827, %f4795;
	fma.rn.f32 	%f4876, %f4824, %f4828, %f4796;
	fma.rn.f32 	%f4877, %f4824, %f4829, %f4797;
	fma.rn.f32 	%f4878, %f4824, %f4830, %f4798;
	fma.rn.f32 	%f4879, %f4824, %f4831, %f4799;
	fma.rn.f32 	%f4880, %f4824, %f4832, %f4800;
	fma.rn.f32 	%f4881, %f4824, %f4833, %f4801;
	fma.rn.f32 	%f4882, %f4824, %f4834, %f4802;
	fma.rn.f32 	%f4883, %f4825, %f4827, %f4803;
	fma.rn.f32 	%f4884, %f4825, %f4828, %f4804;
	fma.rn.f32 	%f4885, %f4825, %f4829, %f4805;
	fma.rn.f32 	%f4886, %f4825, %f4830, %f4806;
	fma.rn.f32 	%f4887, %f4825, %f4831, %f4807;
	fma.rn.f32 	%f4888, %f4825, %f4832, %f4808;
	fma.rn.f32 	%f4889, %f4825, %f4833, %f4809;
	fma.rn.f32 	%f4890, %f4825, %f4834, %f4810;
	fma.rn.f32 	%f4891, %f4826, %f4827, %f4811;
	fma.rn.f32 	%f4892, %f4826, %f4828, %f4812;
	fma.rn.f32 	%f4893, %f4826, %f4829, %f4813;
	fma.rn.f32 	%f4894, %f4826, %f4830, %f4814;
	fma.rn.f32 	%f4895, %f4826, %f4831, %f4815;
	fma.rn.f32 	%f4896, %f4826, %f4832, %f4816;
	fma.rn.f32 	%f4897, %f4826, %f4833, %f4817;
	fma.rn.f32 	%f4898, %f4826, %f4834, %f4818;
	ld.shared.f32 	%f4899, [%r2727+216];
	ld.shared.f32 	%f4900, [%r2727+472];
	ld.shared.f32 	%f4901, [%r2727+728];
	ld.shared.f32 	%f4902, [%r2727+984];
	ld.shared.f32 	%f4903, [%r2727+1240];
	ld.shared.f32 	%f4904, [%r2727+1496];
	ld.shared.f32 	%f4905, [%r2727+1752];
	ld.shared.f32 	%f4906, [%r2727+2008];
	ld.shared.f32 	%f4907, [%r2724+13824];
	ld.shared.f32 	%f4908, [%r2724+13828];
	ld.shared.f32 	%f4909, [%r2724+13832];
	ld.shared.f32 	%f4910, [%r2724+13836];
	ld.shared.f32 	%f4911, [%r2724+13840];
	ld.shared.f32 	%f4912, [%r2724+13844];
	ld.shared.f32 	%f4913, [%r2724+13848];
	ld.shared.f32 	%f4914, [%r2724+13852];
	fma.rn.f32 	%f4915, %f4899, %f4907, %f4835;
	fma.rn.f32 	%f4916, %f4899, %f4908, %f4836;
	fma.rn.f32 	%f4917, %f4899, %f4909, %f4837;
	fma.rn.f32 	%f4918, %f4899, %f4910, %f4838;
	fma.rn.f32 	%f4919, %f4899, %f4911, %f4839;
	fma.rn.f32 	%f4920, %f4899, %f4912, %f4840;
	fma.rn.f32 	%f4921, %f4899, %f4913, %f4841;
	fma.rn.f32 	%f4922, %f4899, %f4914, %f4842;
	fma.rn.f32 	%f4923, %f4900, %f4907, %f4843;
	fma.rn.f32 	%f4924, %f4900, %f4908, %f4844;
	fma.rn.f32 	%f4925, %f4900, %f4909, %f4845;
	fma.rn.f32 	%f4926, %f4900, %f4910, %f4846;
	fma.rn.f32 	%f4927, %f4900, %f4911, %f4847;
	fma.rn.f32 	%f4928, %f4900, %f4912, %f4848;
	fma.rn.f32 	%f4929, %f4900, %f4913, %f4849;
	fma.rn.f32 	%f4930, %f4900, %f4914, %f4850;
	fma.rn.f32 	%f4931, %f4901, %f4907, %f4851;
	fma.rn.f32 	%f4932, %f4901, %f4908, %f4852;
	fma.rn.f32 	%f4933, %f4901, %f4909, %f4853;
	fma.rn.f32 	%f4934, %f4901, %f4910, %f4854;
	fma.rn.f32 	%f4935, %f4901, %f4911, %f4855;
	fma.rn.f32 	%f4936, %f4901, %f4912, %f4856;
	fma.rn.f32 	%f4937, %f4901, %f4913, %f4857;
	fma.rn.f32 	%f4938, %f4901, %f4914, %f4858;
	fma.rn.f32 	%f4939, %f4902, %f4907, %f4859;
	fma.rn.f32 	%f4940, %f4902, %f4908, %f4860;
	fma.rn.f32 	%f4941, %f4902, %f4909, %f4861;
	fma.rn.f32 	%f4942, %f4902, %f4910, %f4862;
	fma.rn.f32 	%f4943, %f4902, %f4911, %f4863;
	fma.rn.f32 	%f4944, %f4902, %f4912, %f4864;
	fma.rn.f32 	%f4945, %f4902, %f4913, %f4865;
	fma.rn.f32 	%f4946, %f4902, %f4914, %f4866;
	fma.rn.f32 	%f4947, %f4903, %f4907, %f4867;
	fma.rn.f32 	%f4948, %f4903, %f4908, %f4868;
	fma.rn.f32 	%f4949, %f4903, %f4909, %f4869;
	fma.rn.f32 	%f4950, %f4903, %f4910, %f4870;
	fma.rn.f32 	%f4951, %f4903, %f4911, %f4871;
	fma.rn.f32 	%f4952, %f4903, %f4912, %f4872;
	fma.rn.f32 	%f4953, %f4903, %f4913, %f4873;
	fma.rn.f32 	%f4954, %f4903, %f4914, %f4874;
	fma.rn.f32 	%f4955, %f4904, %f4907, %f4875;
	fma.rn.f32 	%f4956, %f4904, %f4908, %f4876;
	fma.rn.f32 	%f4957, %f4904, %f4909, %f4877;
	fma.rn.f32 	%f4958, %f4904, %f4910, %f4878;
	fma.rn.f32 	%f4959, %f4904, %f4911, %f4879;
	fma.rn.f32 	%f4960, %f4904, %f4912, %f4880;
	fma.rn.f32 	%f4961, %f4904, %f4913, %f4881;
	fma.rn.f32 	%f4962, %f4904, %f4914, %f4882;
	fma.rn.f32 	%f4963, %f4905, %f4907, %f4883;
	fma.rn.f32 	%f4964, %f4905, %f4908, %f4884;
	fma.rn.f32 	%f4965, %f4905, %f4909, %f4885;
	fma.rn.f32 	%f4966, %f4905, %f4910, %f4886;
	fma.rn.f32 	%f4967, %f4905, %f4911, %f4887;
	fma.rn.f32 	%f4968, %f4905, %f4912, %f4888;
	fma.rn.f32 	%f4969, %f4905, %f4913, %f4889;
	fma.rn.f32 	%f4970, %f4905, %f4914, %f4890;
	fma.rn.f32 	%f4971, %f4906, %f4907, %f4891;
	fma.rn.f32 	%f4972, %f4906, %f4908, %f4892;
	fma.rn.f32 	%f4973, %f4906, %f4909, %f4893;
	fma.rn.f32 	%f4974, %f4906, %f4910, %f4894;
	fma.rn.f32 	%f4975, %f4906, %f4911, %f4895;
	fma.rn.f32 	%f4976, %f4906, %f4912, %f4896;
	fma.rn.f32 	%f4977, %f4906, %f4913, %f4897;
	fma.rn.f32 	%f4978, %f4906, %f4914, %f4898;
	ld.shared.f32 	%f4979, [%r2727+220];
	ld.shared.f32 	%f4980, [%r2727+476];
	ld.shared.f32 	%f4981, [%r2727+732];
	ld.shared.f32 	%f4982, [%r2727+988];
	ld.shared.f32 	%f4983, [%r2727+1244];
	ld.shared.f32 	%f4984, [%r2727+1500];
	ld.shared.f32 	%f4985, [%r2727+1756];
	ld.shared.f32 	%f4986, [%r2727+2012];
	ld.shared.f32 	%f4987, [%r2724+14080];
	ld.shared.f32 	%f4988, [%r2724+14084];
	ld.shared.f32 	%f4989, [%r2724+14088];
	ld.shared.f32 	%f4990, [%r2724+14092];
	ld.shared.f32 	%f4991, [%r2724+14096];
	ld.shared.f32 	%f4992, [%r2724+14100];
	ld.shared.f32 	%f4993, [%r2724+14104];
	ld.shared.f32 	%f4994, [%r2724+14108];
	fma.rn.f32 	%f4995, %f4979, %f4987, %f4915;
	fma.rn.f32 	%f4996, %f4979, %f4988, %f4916;
	fma.rn.f32 	%f4997, %f4979, %f4989, %f4917;
	fma.rn.f32 	%f4998, %f4979, %f4990, %f4918;
	fma.rn.f32 	%f4999, %f4979, %f4991, %f4919;
	fma.rn.f32 	%f5000, %f4979, %f4992, %f4920;
	fma.rn.f32 	%f5001, %f4979, %f4993, %f4921;
	fma.rn.f32 	%f5002, %f4979, %f4994, %f4922;
	fma.rn.f32 	%f5003, %f4980, %f4987, %f4923;
	fma.rn.f32 	%f5004, %f4980, %f4988, %f4924;
	fma.rn.f32 	%f5005, %f4980, %f4989, %f4925;
	fma.rn.f32 	%f5006, %f4980, %f4990, %f4926;
	fma.rn.f32 	%f5007, %f4980, %f4991, %f4927;
	fma.rn.f32 	%f5008, %f4980, %f4992, %f4928;
	fma.rn.f32 	%f5009, %f4980, %f4993, %f4929;
	fma.rn.f32 	%f5010, %f4980, %f4994, %f4930;
	fma.rn.f32 	%f5011, %f4981, %f4987, %f4931;
	fma.rn.f32 	%f5012, %f4981, %f4988, %f4932;
	fma.rn.f32 	%f5013, %f4981, %f4989, %f4933;
	fma.rn.f32 	%f5014, %f4981, %f4990, %f4934;
	fma.rn.f32 	%f5015, %f4981, %f4991, %f4935;
	fma.rn.f32 	%f5016, %f4981, %f4992, %f4936;
	fma.rn.f32 	%f5017, %f4981, %f4993, %f4937;
	fma.rn.f32 	%f5018, %f4981, %f4994, %f4938;
	fma.rn.f32 	%f5019, %f4982, %f4987, %f4939;
	fma.rn.f32 	%f5020, %f4982, %f4988, %f4940;
	fma.rn.f32 	%f5021, %f4982, %f4989, %f4941;
	fma.rn.f32 	%f5022, %f4982, %f4990, %f4942;
	fma.rn.f32 	%f5023, %f4982, %f4991, %f4943;
	fma.rn.f32 	%f5024, %f4982, %f4992, %f4944;
	fma.rn.f32 	%f5025, %f4982, %f4993, %f4945;
	fma.rn.f32 	%f5026, %f4982, %f4994, %f4946;
	fma.rn.f32 	%f5027, %f4983, %f4987, %f4947;
	fma.rn.f32 	%f5028, %f4983, %f4988, %f4948;
	fma.rn.f32 	%f5029, %f4983, %f4989, %f4949;
	fma.rn.f32 	%f5030, %f4983, %f4990, %f4950;
	fma.rn.f32 	%f5031, %f4983, %f4991, %f4951;
	fma.rn.f32 	%f5032, %f4983, %f4992, %f4952;
	fma.rn.f32 	%f5033, %f4983, %f4993, %f4953;
	fma.rn.f32 	%f5034, %f4983, %f4994, %f4954;
	fma.rn.f32 	%f5035, %f4984, %f4987, %f4955;
	fma.rn.f32 	%f5036, %f4984, %f4988, %f4956;
	fma.rn.f32 	%f5037, %f4984, %f4989, %f4957;
	fma.rn.f32 	%f5038, %f4984, %f4990, %f4958;
	fma.rn.f32 	%f5039, %f4984, %f4991, %f4959;
	fma.rn.f32 	%f5040, %f4984, %f4992, %f4960;
	fma.rn.f32 	%f5041, %f4984, %f4993, %f4961;
	fma.rn.f32 	%f5042, %f4984, %f4994, %f4962;
	fma.rn.f32 	%f5043, %f4985, %f4987, %f4963;
	fma.rn.f32 	%f5044, %f4985, %f4988, %f4964;
	fma.rn.f32 	%f5045, %f4985, %f4989, %f4965;
	fma.rn.f32 	%f5046, %f4985, %f4990, %f4966;
	fma.rn.f32 	%f5047, %f4985, %f4991, %f4967;
	fma.rn.f32 	%f5048, %f4985, %f4992, %f4968;
	fma.rn.f32 	%f5049, %f4985, %f4993, %f4969;
	fma.rn.f32 	%f5050, %f4985, %f4994, %f4970;
	fma.rn.f32 	%f5051, %f4986, %f4987, %f4971;
	fma.rn.f32 	%f5052, %f4986, %f4988, %f4972;
	fma.rn.f32 	%f5053, %f4986, %f4989, %f4973;
	fma.rn.f32 	%f5054, %f4986, %f4990, %f4974;
	fma.rn.f32 	%f5055, %f4986, %f4991, %f4975;
	fma.rn.f32 	%f5056, %f4986, %f4992, %f4976;
	fma.rn.f32 	%f5057, %f4986, %f4993, %f4977;
	fma.rn.f32 	%f5058, %f4986, %f4994, %f4978;
	ld.shared.f32 	%f5059, [%r2727+224];
	ld.shared.f32 	%f5060, [%r2727+480];
	ld.shared.f32 	%f5061, [%r2727+736];
	ld.shared.f32 	%f5062, [%r2727+992];
	ld.shared.f32 	%f5063, [%r2727+1248];
	ld.shared.f32 	%f5064, [%r2727+1504];
	ld.shared.f32 	%f5065, [%r2727+1760];
	ld.shared.f32 	%f5066, [%r2727+2016];
	ld.shared.f32 	%f5067, [%r2724+14336];
	ld.shared.f32 	%f5068, [%r2724+14340];
	ld.shared.f32 	%f5069, [%r2724+14344];
	ld.shared.f32 	%f5070, [%r2724+14348];
	ld.shared.f32 	%f5071, [%r2724+14352];
	ld.shared.f32 	%f5072, [%r2724+14356];
	ld.shared.f32 	%f5073, [%r2724+14360];
	ld.shared.f32 	%f5074, [%r2724+14364];
	fma.rn.f32 	%f5075, %f5059, %f5067, %f4995;
	fma.rn.f32 	%f5076, %f5059, %f5068, %f4996;
	fma.rn.f32 	%f5077, %f5059, %f5069, %f4997;
	fma.rn.f32 	%f5078, %f5059, %f5070, %f4998;
	fma.rn.f32 	%f5079, %f5059, %f5071, %f4999;
	fma.rn.f32 	%f5080, %f5059, %f5072, %f5000;
	fma.rn.f32 	%f5081, %f5059, %f5073, %f5001;
	fma.rn.f32 	%f5082, %f5059, %f5074, %f5002;
	fma.rn.f32 	%f5083, %f5060, %f5067, %f5003;
	fma.rn.f32 	%f5084, %f5060, %f5068, %f5004;
	fma.rn.f32 	%f5085, %f5060, %f5069, %f5005;
	fma.rn.f32 	%f5086, %f5060, %f5070, %f5006;
	fma.rn.f32 	%f5087, %f5060, %f5071, %f5007;
	fma.rn.f32 	%f5088, %f5060, %f5072, %f5008;
	fma.rn.f32 	%f5089, %f5060, %f5073, %f5009;
	fma.rn.f32 	%f5090, %f5060, %f5074, %f5010;
	fma.rn.f32 	%f5091, %f5061, %f5067, %f5011;
	fma.rn.f32 	%f5092, %f5061, %f5068, %f5012;
	fma.rn.f32 	%f5093, %f5061, %f5069, %f5013;
	fma.rn.f32 	%f5094, %f5061, %f5070, %f5014;
	fma.rn.f32 	%f5095, %f5061, %f5071, %f5015;
	fma.rn.f32 	%f5096, %f5061, %f5072, %f5016;
	fma.rn.f32 	%f5097, %f5061, %f5073, %f5017;
	fma.rn.f32 	%f5098, %f5061, %f5074, %f5018;
	fma.rn.f32 	%f5099, %f5062, %f5067, %f5019;
	fma.rn.f32 	%f5100, %f5062, %f5068, %f5020;
	fma.rn.f32 	%f5101, %f5062, %f5069, %f5021;
	fma.rn.f32 	%f5102, %f5062, %f5070, %f5022;
	fma.rn.f32 	%f5103, %f5062, %f5071, %f5023;
	fma.rn.f32 	%f5104, %f5062, %f5072, %f5024;
	fma.rn.f32 	%f5105, %f5062, %f5073, %f5025;
	fma.rn.f32 	%f5106, %f5062, %f5074, %f5026;
	fma.rn.f32 	%f5107, %f5063, %f5067, %f5027;
	fma.rn.f32 	%f5108, %f5063, %f5068, %f5028;
	fma.rn.f32 	%f5109, %f5063, %f5069, %f5029;
	fma.rn.f32 	%f5110, %f5063, %f5070, %f5030;
	fma.rn.f32 	%f5111, %f5063, %f5071, %f5031;
	fma.rn.f32 	%f5112, %f5063, %f5072, %f5032;
	fma.rn.f32 	%f5113, %f5063, %f5073, %f5033;
	fma.rn.f32 	%f5114, %f5063, %f5074, %f5034;
	fma.rn.f32 	%f5115, %f5064, %f5067, %f5035;
	fma.rn.f32 	%f5116, %f5064, %f5068, %f5036;
	fma.rn.f32 	%f5117, %f5064, %f5069, %f5037;
	fma.rn.f32 	%f5118, %f5064, %f5070, %f5038;
	fma.rn.f32 	%f5119, %f5064, %f5071, %f5039;
	fma.rn.f32 	%f5120, %f5064, %f5072, %f5040;
	fma.rn.f32 	%f5121, %f5064, %f5073, %f5041;
	fma.rn.f32 	%f5122, %f5064, %f5074, %f5042;
	fma.rn.f32 	%f5123, %f5065, %f5067, %f5043;
	fma.rn.f32 	%f5124, %f5065, %f5068, %f5044;
	fma.rn.f32 	%f5125, %f5065, %f5069, %f5045;
	fma.rn.f32 	%f5126, %f5065, %f5070, %f5046;
	fma.rn.f32 	%f5127, %f5065, %f5071, %f5047;
	fma.rn.f32 	%f5128, %f5065, %f5072, %f5048;
	fma.rn.f32 	%f5129, %f5065, %f5073, %f5049;
	fma.rn.f32 	%f5130, %f5065, %f5074, %f5050;
	fma.rn.f32 	%f5131, %f5066, %f5067, %f5051;
	fma.rn.f32 	%f5132, %f5066, %f5068, %f5052;
	fma.rn.f32 	%f5133, %f5066, %f5069, %f5053;
	fma.rn.f32 	%f5134, %f5066, %f5070, %f5054;
	fma.rn.f32 	%f5135, %f5066, %f5071, %f5055;
	fma.rn.f32 	%f5136, %f5066, %f5072, %f5056;
	fma.rn.f32 	%f5137, %f5066, %f5073, %f5057;
	fma.rn.f32 	%f5138, %f5066, %f5074, %f5058;
	ld.shared.f32 	%f5139, [%r2727+228];
	ld.shared.f32 	%f5140, [%r2727+484];
	ld.shared.f32 	%f5141, [%r2727+740];
	ld.shared.f32 	%f5142, [%r2727+996];
	ld.shared.f32 	%f5143, [%r2727+1252];
	ld.shared.f32 	%f5144, [%r2727+1508];
	ld.shared.f32 	%f5145, [%r2727+1764];
	ld.shared.f32 	%f5146, [%r2727+2020];
	ld.shared.f32 	%f5147, [%r2724+14592];
	ld.shared.f32 	%f5148, [%r2724+14596];
	ld.shared.f32 	%f5149, [%r2724+14600];
	ld.shared.f32 	%f5150, [%r2724+14604];
	ld.shared.f32 	%f5151, [%r2724+14608];
	ld.shared.f32 	%f5152, [%r2724+14612];
	ld.shared.f32 	%f5153, [%r2724+14616];
	ld.shared.f32 	%f5154, [%r2724+14620];
	fma.rn.f32 	%f5155, %f5139, %f5147, %f5075;
	fma.rn.f32 	%f5156, %f5139, %f5148, %f5076;
	fma.rn.f32 	%f5157, %f5139, %f5149, %f5077;
	fma.rn.f32 	%f5158, %f5139, %f5150, %f5078;
	fma.rn.f32 	%f5159, %f5139, %f5151, %f5079;
	fma.rn.f32 	%f5160, %f5139, %f5152, %f5080;
	fma.rn.f32 	%f5161, %f5139, %f5153, %f5081;
	fma.rn.f32 	%f5162, %f5139, %f5154, %f5082;
	fma.rn.f32 	%f5163, %f5140, %f5147, %f5083;
	fma.rn.f32 	%f5164, %f5140, %f5148, %f5084;
	fma.rn.f32 	%f5165, %f5140, %f5149, %f5085;
	fma.rn.f32 	%f5166, %f5140, %f5150, %f5086;
	fma.rn.f32 	%f5167, %f5140, %f5151, %f5087;
	fma.rn.f32 	%f5168, %f5140, %f5152, %f5088;
	fma.rn.f32 	%f5169, %f5140, %f5153, %f5089;
	fma.rn.f32 	%f5170, %f5140, %f5154, %f5090;
	fma.rn.f32 	%f5171, %f5141, %f5147, %f5091;
	fma.rn.f32 	%f5172, %f5141, %f5148, %f5092;
	fma.rn.f32 	%f5173, %f5141, %f5149, %f5093;
	fma.rn.f32 	%f5174, %f5141, %f5150, %f5094;
	fma.rn.f32 	%f5175, %f5141, %f5151, %f5095;
	fma.rn.f32 	%f5176, %f5141, %f5152, %f5096;
	fma.rn.f32 	%f5177, %f5141, %f5153, %f5097;
	fma.rn.f32 	%f5178, %f5141, %f5154, %f5098;
	fma.rn.f32 	%f5179, %f5142, %f5147, %f5099;
	fma.rn.f32 	%f5180, %f5142, %f5148, %f5100;
	fma.rn.f32 	%f5181, %f5142, %f5149, %f5101;
	fma.rn.f32 	%f5182, %f5142, %f5150, %f5102;
	fma.rn.f32 	%f5183, %f5142, %f5151, %f5103;
	fma.rn.f32 	%f5184, %f5142, %f5152, %f5104;
	fma.rn.f32 	%f5185, %f5142, %f5153, %f5105;
	fma.rn.f32 	%f5186, %f5142, %f5154, %f5106;
	fma.rn.f32 	%f5187, %f5143, %f5147, %f5107;
	fma.rn.f32 	%f5188, %f5143, %f5148, %f5108;
	fma.rn.f32 	%f5189, %f5143, %f5149, %f5109;
	fma.rn.f32 	%f5190, %f5143, %f5150, %f5110;
	fma.rn.f32 	%f5191, %f5143, %f5151, %f5111;
	fma.rn.f32 	%f5192, %f5143, %f5152, %f5112;
	fma.rn.f32 	%f5193, %f5143, %f5153, %f5113;
	fma.rn.f32 	%f5194, %f5143, %f5154, %f5114;
	fma.rn.f32 	%f5195, %f5144, %f5147, %f5115;
	fma.rn.f32 	%f5196, %f5144, %f5148, %f5116;
	fma.rn.f32 	%f5197, %f5144, %f5149, %f5117;
	fma.rn.f32 	%f5198, %f5144, %f5150, %f5118;
	fma.rn.f32 	%f5199, %f5144, %f5151, %f5119;
	fma.rn.f32 	%f5200, %f5144, %f5152, %f5120;
	fma.rn.f32 	%f5201, %f5144, %f5153, %f5121;
	fma.rn.f32 	%f5202, %f5144, %f5154, %f5122;
	fma.rn.f32 	%f5203, %f5145, %f5147, %f5123;
	fma.rn.f32 	%f5204, %f5145, %f5148, %f5124;
	fma.rn.f32 	%f5205, %f5145, %f5149, %f5125;
	fma.rn.f32 	%f5206, %f5145, %f5150, %f5126;
	fma.rn.f32 	%f5207, %f5145, %f5151, %f5127;
	fma.rn.f32 	%f5208, %f5145, %f5152, %f5128;
	fma.rn.f32 	%f5209, %f5145, %f5153, %f5129;
	fma.rn.f32 	%f5210, %f5145, %f5154, %f5130;
	fma.rn.f32 	%f5211, %f5146, %f5147, %f5131;
	fma.rn.f32 	%f5212, %f5146, %f5148, %f5132;
	fma.rn.f32 	%f5213, %f5146, %f5149, %f5133;
	fma.rn.f32 	%f5214, %f5146, %f5150, %f5134;
	fma.rn.f32 	%f5215, %f5146, %f5151, %f5135;
	fma.rn.f32 	%f5216, %f5146, %f5152, %f5136;
	fma.rn.f32 	%f5217, %f5146, %f5153, %f5137;
	fma.rn.f32 	%f5218, %f5146, %f5154, %f5138;
	ld.shared.f32 	%f5219, [%r2727+232];
	ld.shared.f32 	%f5220, [%r2727+488];
	ld.shared.f32 	%f5221, [%r2727+744];
	ld.shared.f32 	%f5222, [%r2727+1000];
	ld.shared.f32 	%f5223, [%r2727+1256];
	ld.shared.f32 	%f5224, [%r2727+1512];
	ld.shared.f32 	%f5225, [%r2727+1768];
	ld.shared.f32 	%f5226, [%r2727+2024];
	ld.shared.f32 	%f5227, [%r2724+14848];
	ld.shared.f32 	%f5228, [%r2724+14852];
	ld.shared.f32 	%f5229, [%r2724+14856];
	ld.shared.f32 	%f5230, [%r2724+14860];
	ld.shared.f32 	%f5231, [%r2724+14864];
	ld.shared.f32 	%f5232, [%r2724+14868];
	ld.shared.f32 	%f5233, [%r2724+14872];
	ld.shared.f32 	%f5234, [%r2724+14876];
	fma.rn.f32 	%f5235, %f5219, %f5227, %f5155;
	fma.rn.f32 	%f5236, %f5219, %f5228, %f5156;
	fma.rn.f32 	%f5237, %f5219, %f5229, %f5157;
	fma.rn.f32 	%f5238, %f5219, %f5230, %f5158;
	fma.rn.f32 	%f5239, %f5219, %f5231, %f5159;
	fma.rn.f32 	%f5240, %f5219, %f5232, %f5160;
	fma.rn.f32 	%f5241, %f5219, %f5233, %f5161;
	fma.rn.f32 	%f5242, %f5219, %f5234, %f5162;
	fma.rn.f32 	%f5243, %f5220, %f5227, %f5163;
	fma.rn.f32 	%f5244, %f5220, %f5228, %f5164;
	fma.rn.f32 	%f5245, %f5220, %f5229, %f5165;
	fma.rn.f32 	%f5246, %f5220, %f5230, %f5166;
	fma.rn.f32 	%f5247, %f5220, %f5231, %f5167;
	fma.rn.f32 	%f5248, %f5220, %f5232, %f5168;
	fma.rn.f32 	%f5249, %f5220, %f5233, %f5169;
	fma.rn.f32 	%f5250, %f5220, %f5234, %f5170;
	fma.rn.f32 	%f5251, %f5221, %f5227, %f5171;
	fma.rn.f32 	%f5252, %f5221, %f5228, %f5172;
	fma.rn.f32 	%f5253, %f5221, %f5229, %f5173;
	fma.rn.f32 	%f5254, %f5221, %f5230, %f5174;
	fma.rn.f32 	%f5255, %f5221, %f5231, %f5175;
	fma.rn.f32 	%f5256, %f5221, %f5232, %f5176;
	fma.rn.f32 	%f5257, %f5221, %f5233, %f5177;
	fma.rn.f32 	%f5258, %f5221, %f5234, %f5178;
	fma.rn.f32 	%f5259, %f5222, %f5227, %f5179;
	fma.rn.f32 	%f5260, %f5222, %f5228, %f5180;
	fma.rn.f32 	%f5261, %f5222, %f5229, %f5181;
	fma.rn.f32 	%f5262, %f5222, %f5230, %f5182;
	fma.rn.f32 	%f5263, %f5222, %f5231, %f5183;
	fma.rn.f32 	%f5264, %f5222, %f5232, %f5184;
	fma.rn.f32 	%f5265, %f5222, %f5233, %f5185;
	fma.rn.f32 	%f5266, %f5222, %f5234, %f5186;
	fma.rn.f32 	%f5267, %f5223, %f5227, %f5187;
	fma.rn.f32 	%f5268, %f5223, %f5228, %f5188;
	fma.rn.f32 	%f5269, %f5223, %f5229, %f5189;
	fma.rn.f32 	%f5270, %f5223, %f5230, %f5190;
	fma.rn.f32 	%f5271, %f5223, %f5231, %f5191;
	fma.rn.f32 	%f5272, %f5223, %f5232, %f5192;
	fma.rn.f32 	%f5273, %f5223, %f5233, %f5193;
	fma.rn.f32 	%f5274, %f5223, %f5234, %f5194;
	fma.rn.f32 	%f5275, %f5224, %f5227, %f5195;
	fma.rn.f32 	%f5276, %f5224, %f5228, %f5196;
	fma.rn.f32 	%f5277, %f5224, %f5229, %f5197;
	fma.rn.f32 	%f5278, %f5224, %f5230, %f5198;
	fma.rn.f32 	%f5279, %f5224, %f5231, %f5199;
	fma.rn.f32 	%f5280, %f5224, %f5232, %f5200;
	fma.rn.f32 	%f5281, %f5224, %f5233, %f5201;
	fma.rn.f32 	%f5282, %f5224, %f5234, %f5202;
	fma.rn.f32 	%f5283, %f5225, %f5227, %f5203;
	fma.rn.f32 	%f5284, %f5225, %f5228, %f5204;
	fma.rn.f32 	%f5285, %f5225, %f5229, %f5205;
	fma.rn.f32 	%f5286, %f5225, %f5230, %f5206;
	fma.rn.f32 	%f5287, %f5225, %f5231, %f5207;
	fma.rn.f32 	%f5288, %f5225, %f5232, %f5208;
	fma.rn.f32 	%f5289, %f5225, %f5233, %f5209;
	fma.rn.f32 	%f5290, %f5225, %f5234, %f5210;
	fma.rn.f32 	%f5291, %f5226, %f5227, %f5211;
	fma.rn.f32 	%f5292, %f5226, %f5228, %f5212;
	fma.rn.f32 	%f5293, %f5226, %f5229, %f5213;
	fma.rn.f32 	%f5294, %f5226, %f5230, %f5214;
	fma.rn.f32 	%f5295, %f5226, %f5231, %f5215;
	fma.rn.f32 	%f5296, %f5226, %f5232, %f5216;
	fma.rn.f32 	%f5297, %f5226, %f5233, %f5217;
	fma.rn.f32 	%f5298, %f5226, %f5234, %f5218;
	ld.shared.f32 	%f5299, [%r2727+236];
	ld.shared.f32 	%f5300, [%r2727+492];
	ld.shared.f32 	%f5301, [%r2727+748];
	ld.shared.f32 	%f5302, [%r2727+1004];
	ld.shared.f32 	%f5303, [%r2727+1260];
	ld.shared.f32 	%f5304, [%r2727+1516];
	ld.shared.f32 	%f5305, [%r2727+1772];
	ld.shared.f32 	%f5306, [%r2727+2028];
	ld.shared.f32 	%f5307, [%r2724+15104];
	ld.shared.f32 	%f5308, [%r2724+15108];
	ld.shared.f32 	%f5309, [%r2724+15112];
	ld.shared.f32 	%f5310, [%r2724+15116];
	ld.shared.f32 	%f5311, [%r2724+15120];
	ld.shared.f32 	%f5312, [%r2724+15124];
	ld.shared.f32 	%f5313, [%r2724+15128];
	ld.shared.f32 	%f5314, [%r2724+15132];
	fma.rn.f32 	%f5315, %f5299, %f5307, %f5235;
	fma.rn.f32 	%f5316, %f5299, %f5308, %f5236;
	fma.rn.f32 	%f5317, %f5299, %f5309, %f5237;
	fma.rn.f32 	%f5318, %f5299, %f5310, %f5238;
	fma.rn.f32 	%f5319, %f5299, %f5311, %f5239;
	fma.rn.f32 	%f5320, %f5299, %f5312, %f5240;
	fma.rn.f32 	%f5321, %f5299, %f5313, %f5241;
	fma.rn.f32 	%f5322, %f5299, %f5314, %f5242;
	fma.rn.f32 	%f5323, %f5300, %f5307, %f5243;
	fma.rn.f32 	%f5324, %f5300, %f5308, %f5244;
	fma.rn.f32 	%f5325, %f5300, %f5309, %f5245;
	fma.rn.f32 	%f5326, %f5300, %f5310, %f5246;
	fma.rn.f32 	%f5327, %f5300, %f5311, %f5247;
	fma.rn.f32 	%f5328, %f5300, %f5312, %f5248;
	fma.rn.f32 	%f5329, %f5300, %f5313, %f5249;
	fma.rn.f32 	%f5330, %f5300, %f5314, %f5250;
	fma.rn.f32 	%f5331, %f5301, %f5307, %f5251;
	fma.rn.f32 	%f5332, %f5301, %f5308, %f5252;
	fma.rn.f32 	%f5333, %f5301, %f5309, %f5253;
	fma.rn.f32 	%f5334, %f5301, %f5310, %f5254;
	fma.rn.f32 	%f5335, %f5301, %f5311, %f5255;
	fma.rn.f32 	%f5336, %f5301, %f5312, %f5256;
	fma.rn.f32 	%f5337, %f5301, %f5313, %f5257;
	fma.rn.f32 	%f5338, %f5301, %f5314, %f5258;
	fma.rn.f32 	%f5339, %f5302, %f5307, %f5259;
	fma.rn.f32 	%f5340, %f5302, %f5308, %f5260;
	fma.rn.f32 	%f5341, %f5302, %f5309, %f5261;
	fma.rn.f32 	%f5342, %f5302, %f5310, %f5262;
	fma.rn.f32 	%f5343, %f5302, %f5311, %f5263;
	fma.rn.f32 	%f5344, %f5302, %f5312, %f5264;
	fma.rn.f32 	%f5345, %f5302, %f5313, %f5265;
	fma.rn.f32 	%f5346, %f5302, %f5314, %f5266;
	fma.rn.f32 	%f5347, %f5303, %f5307, %f5267;
	fma.rn.f32 	%f5348, %f5303, %f5308, %f5268;
	fma.rn.f32 	%f5349, %f5303, %f5309, %f5269;
	fma.rn.f32 	%f5350, %f5303, %f5310, %f5270;
	fma.rn.f32 	%f5351, %f5303, %f5311, %f5271;
	fma.rn.f32 	%f5352, %f5303, %f5312, %f5272;
	fma.rn.f32 	%f5353, %f5303, %f5313, %f5273;
	fma.rn.f32 	%f5354, %f5303, %f5314, %f5274;
	fma.rn.f32 	%f5355, %f5304, %f5307, %f5275;
	fma.rn.f32 	%f5356, %f5304, %f5308, %f5276;
	fma.rn.f32 	%f5357, %f5304, %f5309, %f5277;
	fma.rn.f32 	%f5358, %f5304, %f5310, %f5278;
	fma.rn.f32 	%f5359, %f5304, %f5311, %f5279;
	fma.rn.f32 	%f5360, %f5304, %f5312, %f5280;
	fma.rn.f32 	%f5361, %f5304, %f5313, %f5281;
	fma.rn.f32 	%f5362, %f5304, %f5314, %f5282;
	fma.rn.f32 	%f5363, %f5305, %f5307, %f5283;
	fma.rn.f32 	%f5364, %f5305, %f5308, %f5284;
	fma.rn.f32 	%f5365, %f5305, %f5309, %f5285;
	fma.rn.f32 	%f5366, %f5305, %f5310, %f5286;
	fma.rn.f32 	%f5367, %f5305, %f5311, %f5287;
	fma.rn.f32 	%f5368, %f5305, %f5312, %f5288;
	fma.rn.f32 	%f5369, %f5305, %f5313, %f5289;
	fma.rn.f32 	%f5370, %f5305, %f5314, %f5290;
	fma.rn.f32 	%f5371, %f5306, %f5307, %f5291;
	fma.rn.f32 	%f5372, %f5306, %f5308, %f5292;
	fma.rn.f32 	%f5373, %f5306, %f5309, %f5293;
	fma.rn.f32 	%f5374, %f5306, %f5310, %f5294;
	fma.rn.f32 	%f5375, %f5306, %f5311, %f5295;
	fma.rn.f32 	%f5376, %f5306, %f5312, %f5296;
	fma.rn.f32 	%f5377, %f5306, %f5313, %f5297;
	fma.rn.f32 	%f5378, %f5306, %f5314, %f5298;
	ld.shared.f32 	%f5379, [%r2727+240];
	ld.shared.f32 	%f5380, [%r2727+496];
	ld.shared.f32 	%f5381, [%r2727+752];
	ld.shared.f32 	%f5382, [%r2727+1008];
	ld.shared.f32 	%f5383, [%r2727+1264];
	ld.shared.f32 	%f5384, [%r2727+1520];
	ld.shared.f32 	%f5385, [%r2727+1776];
	ld.shared.f32 	%f5386, [%r2727+2032];
	ld.shared.f32 	%f5387, [%r2724+15360];
	ld.shared.f32 	%f5388, [%r2724+15364];
	ld.shared.f32 	%f5389, [%r2724+15368];
	ld.shared.f32 	%f5390, [%r2724+15372];
	ld.shared.f32 	%f5391, [%r2724+15376];
	ld.shared.f32 	%f5392, [%r2724+15380];
	ld.shared.f32 	%f5393, [%r2724+15384];
	ld.shared.f32 	%f5394, [%r2724+15388];
	fma.rn.f32 	%f5395, %f5379, %f5387, %f5315;
	fma.rn.f32 	%f5396, %f5379, %f5388, %f5316;
	fma.rn.f32 	%f5397, %f5379, %f5389, %f5317;
	fma.rn.f32 	%f5398, %f5379, %f5390, %f5318;
	fma.rn.f32 	%f5399, %f5379, %f5391, %f5319;
	fma.rn.f32 	%f5400, %f5379, %f5392, %f5320;
	fma.rn.f32 	%f5401, %f5379, %f5393, %f5321;
	fma.rn.f32 	%f5402, %f5379, %f5394, %f5322;
	fma.rn.f32 	%f5403, %f5380, %f5387, %f5323;
	fma.rn.f32 	%f5404, %f5380, %f5388, %f5324;
	fma.rn.f32 	%f5405, %f5380, %f5389, %f5325;
	fma.rn.f32 	%f5406, %f5380, %f5390, %f5326;
	fma.rn.f32 	%f5407, %f5380, %f5391, %f5327;
	fma.rn.f32 	%f5408, %f5380, %f5392, %f5328;
	fma.rn.f32 	%f5409, %f5380, %f5393, %f5329;
	fma.rn.f32 	%f5410, %f5380, %f5394, %f5330;
	fma.rn.f32 	%f5411, %f5381, %f5387, %f5331;
	fma.rn.f32 	%f5412, %f5381, %f5388, %f5332;
	fma.rn.f32 	%f5413, %f5381, %f5389, %f5333;
	fma.rn.f32 	%f5414, %f5381, %f5390, %f5334;
	fma.rn.f32 	%f5415, %f5381, %f5391, %f5335;
	fma.rn.f32 	%f5416, %f5381, %f5392, %f5336;
	fma.rn.f32 	%f5417, %f5381, %f5393, %f5337;
	fma.rn.f32 	%f5418, %f5381, %f5394, %f5338;
	fma.rn.f32 	%f5419, %f5382, %f5387, %f5339;
	fma.rn.f32 	%f5420, %f5382, %f5388, %f5340;
	fma.rn.f32 	%f5421, %f5382, %f5389, %f5341;
	fma.rn.f32 	%f5422, %f5382, %f5390, %f5342;
	fma.rn.f32 	%f5423, %f5382, %f5391, %f5343;
	fma.rn.f32 	%f5424, %f5382, %f5392, %f5344;
	fma.rn.f32 	%f5425, %f5382, %f5393, %f5345;
	fma.rn.f32 	%f5426, %f5382, %f5394, %f5346;
	fma.rn.f32 	%f5427, %f5383, %f5387, %f5347;
	fma.rn.f32 	%f5428, %f5383, %f5388, %f5348;
	fma.rn.f32 	%f5429, %f5383, %f5389, %f5349;
	fma.rn.f32 	%f5430, %f5383, %f5390, %f5350;
	fma.rn.f32 	%f5431, %f5383, %f5391, %f5351;
	fma.rn.f32 	%f5432, %f5383, %f5392, %f5352;
	fma.rn.f32 	%f5433, %f5383, %f5393, %f5353;
	fma.rn.f32 	%f5434, %f5383, %f5394, %f5354;
	fma.rn.f32 	%f5435, %f5384, %f5387, %f5355;
	fma.rn.f32 	%f5436, %f5384, %f5388, %f5356;
	fma.rn.f32 	%f5437, %f5384, %f5389, %f5357;
	fma.rn.f32 	%f5438, %f5384, %f5390, %f5358;
	fma.rn.f32 	%f5439, %f5384, %f5391, %f5359;
	fma.rn.f32 	%f5440, %f5384, %f5392, %f5360;
	fma.rn.f32 	%f5441, %f5384, %f5393, %f5361;
	fma.rn.f32 	%f5442, %f5384, %f5394, %f5362;
	fma.rn.f32 	%f5443, %f5385, %f5387, %f5363;
	fma.rn.f32 	%f5444, %f5385, %f5388, %f5364;
	fma.rn.f32 	%f5445, %f5385, %f5389, %f5365;
	fma.rn.f32 	%f5446, %f5385, %f5390, %f5366;
	fma.rn.f32 	%f5447, %f5385, %f5391, %f5367;
	fma.rn.f32 	%f5448, %f5385, %f5392, %f5368;
	fma.rn.f32 	%f5449, %f5385, %f5393, %f5369;
	fma.rn.f32 	%f5450, %f5385, %f5394, %f5370;
	fma.rn.f32 	%f5451, %f5386, %f5387, %f5371;
	fma.rn.f32 	%f5452, %f5386, %f5388, %f5372;
	fma.rn.f32 	%f5453, %f5386, %f5389, %f5373;
	fma.rn.f32 	%f5454, %f5386, %f5390, %f5374;
	fma.rn.f32 	%f5455, %f5386, %f5391, %f5375;
	fma.rn.f32 	%f5456, %f5386, %f5392, %f5376;
	fma.rn.f32 	%f5457, %f5386, %f5393, %f5377;
	fma.rn.f32 	%f5458, %f5386, %f5394, %f5378;
	ld.shared.f32 	%f5459, [%r2727+244];
	ld.shared.f32 	%f5460, [%r2727+500];
	ld.shared.f32 	%f5461, [%r2727+756];
	ld.shared.f32 	%f5462, [%r2727+1012];
	ld.shared.f32 	%f5463, [%r2727+1268];
	ld.shared.f32 	%f5464, [%r2727+1524];
	ld.shared.f32 	%f5465, [%r2727+1780];
	ld.shared.f32 	%f5466, [%r2727+2036];
	ld.shared.f32 	%f5467, [%r2724+15616];
	ld.shared.f32 	%f5468, [%r2724+15620];
	ld.shared.f32 	%f5469, [%r2724+15624];
	ld.shared.f32 	%f5470, [%r2724+15628];
	ld.shared.f32 	%f5471, [%r2724+15632];
	ld.shared.f32 	%f5472, [%r2724+15636];
	ld.shared.f32 	%f5473, [%r2724+15640];
	ld.shared.f32 	%f5474, [%r2724+15644];
	fma.rn.f32 	%f5475, %f5459, %f5467, %f5395;
	fma.rn.f32 	%f5476, %f5459, %f5468, %f5396;
	fma.rn.f32 	%f5477, %f5459, %f5469, %f5397;
	fma.rn.f32 	%f5478, %f5459, %f5470, %f5398;
	fma.rn.f32 	%f5479, %f5459, %f5471, %f5399;
	fma.rn.f32 	%f5480, %f5459, %f5472, %f5400;
	fma.rn.f32 	%f5481, %f5459, %f5473, %f5401;
	fma.rn.f32 	%f5482, %f5459, %f5474, %f5402;
	fma.rn.f32 	%f5483, %f5460, %f5467, %f5403;
	fma.rn.f32 	%f5484, %f5460, %f5468, %f5404;
	fma.rn.f32 	%f5485, %f5460, %f5469, %f5405;
	fma.rn.f32 	%f5486, %f5460, %f5470, %f5406;
	fma.rn.f32 	%f5487, %f5460, %f5471, %f5407;
	fma.rn.f32 	%f5488, %f5460, %f5472, %f5408;
	fma.rn.f32 	%f5489, %f5460, %f5473, %f5409;
	fma.rn.f32 	%f5490, %f5460, %f5474, %f5410;
	fma.rn.f32 	%f5491, %f5461, %f5467, %f5411;
	fma.rn.f32 	%f5492, %f5461, %f5468, %f5412;
	fma.rn.f32 	%f5493, %f5461, %f5469, %f5413;
	fma.rn.f32 	%f5494, %f5461, %f5470, %f5414;
	fma.rn.f32 	%f5495, %f5461, %f5471, %f5415;
	fma.rn.f32 	%f5496, %f5461, %f5472, %f5416;
	fma.rn.f32 	%f5497, %f5461, %f5473, %f5417;
	fma.rn.f32 	%f5498, %f5461, %f5474, %f5418;
	fma.rn.f32 	%f5499, %f5462, %f5467, %f5419;
	fma.rn.f32 	%f5500, %f5462, %f5468, %f5420;
	fma.rn.f32 	%f5501, %f5462, %f5469, %f5421;
	fma.rn.f32 	%f5502, %f5462, %f5470, %f5422;
	fma.rn.f32 	%f5503, %f5462, %f5471, %f5423;
	fma.rn.f32 	%f5504, %f5462, %f5472, %f5424;
	fma.rn.f32 	%f5505, %f5462, %f5473, %f5425;
	fma.rn.f32 	%f5506, %f5462, %f5474, %f5426;
	fma.rn.f32 	%f5507, %f5463, %f5467, %f5427;
	fma.rn.f32 	%f5508, %f5463, %f5468, %f5428;
	fma.rn.f32 	%f5509, %f5463, %f5469, %f5429;
	fma.rn.f32 	%f5510, %f5463, %f5470, %f5430;
	fma.rn.f32 	%f5511, %f5463, %f5471, %f5431;
	fma.rn.f32 	%f5512, %f5463, %f5472, %f5432;
	fma.rn.f32 	%f5513, %f5463, %f5473, %f5433;
	fma.rn.f32 	%f5514, %f5463, %f5474, %f5434;
	fma.rn.f32 	%f5515, %f5464, %f5467, %f5435;
	fma.rn.f32 	%f5516, %f5464, %f5468, %f5436;
	fma.rn.f32 	%f5517, %f5464, %f5469, %f5437;
	fma.rn.f32 	%f5518, %f5464, %f5470, %f5438;
	fma.rn.f32 	%f5519, %f5464, %f5471, %f5439;
	fma.rn.f32 	%f5520, %f5464, %f5472, %f5440;
	fma.rn.f32 	%f5521, %f5464, %f5473, %f5441;
	fma.rn.f32 	%f5522, %f5464, %f5474, %f5442;
	fma.rn.f32 	%f5523, %f5465, %f5467, %f5443;
	fma.rn.f32 	%f5524, %f5465, %f5468, %f5444;
	fma.rn.f32 	%f5525, %f5465, %f5469, %f5445;
	fma.rn.f32 	%f5526, %f5465, %f5470, %f5446;
	fma.rn.f32 	%f5527, %f5465, %f5471, %f5447;
	fma.rn.f32 	%f5528, %f5465, %f5472, %f5448;
	fma.rn.f32 	%f5529, %f5465, %f5473, %f5449;
	fma.rn.f32 	%f5530, %f5465, %f5474, %f5450;
	fma.rn.f32 	%f5531, %f5466, %f5467, %f5451;
	fma.rn.f32 	%f5532, %f5466, %f5468, %f5452;
	fma.rn.f32 	%f5533, %f5466, %f5469, %f5453;
	fma.rn.f32 	%f5534, %f5466, %f5470, %f5454;
	fma.rn.f32 	%f5535, %f5466, %f5471, %f5455;
	fma.rn.f32 	%f5536, %f5466, %f5472, %f5456;
	fma.rn.f32 	%f5537, %f5466, %f5473, %f5457;
	fma.rn.f32 	%f5538, %f5466, %f5474, %f5458;
	ld.shared.f32 	%f5539, [%r2727+248];
	ld.shared.f32 	%f5540, [%r2727+504];
	ld.shared.f32 	%f5541, [%r2727+760];
	ld.shared.f32 	%f5542, [%r2727+1016];
	ld.shared.f32 	%f5543, [%r2727+1272];
	ld.shared.f32 	%f5544, [%r2727+1528];
	ld.shared.f32 	%f5545, [%r2727+1784];
	ld.shared.f32 	%f5546, [%r2727+2040];
	ld.shared.f32 	%f5547, [%r2724+15872];
	ld.shared.f32 	%f5548, [%r2724+15876];
	ld.shared.f32 	%f5549, [%r2724+15880];
	ld.shared.f32 	%f5550, [%r2724+15884];
	ld.shared.f32 	%f5551, [%r2724+15888];
	ld.shared.f32 	%f5552, [%r2724+15892];
	ld.shared.f32 	%f5553, [%r2724+15896];
	ld.shared.f32 	%f5554, [%r2724+15900];
	fma.rn.f32 	%f5555, %f5539, %f5547, %f5475;
	fma.rn.f32 	%f5556, %f5539, %f5548, %f5476;
	fma.rn.f32 	%f5557, %f5539, %f5549, %f5477;
	fma.rn.f32 	%f5558, %f5539, %f5550, %f5478;
	fma.rn.f32 	%f5559, %f5539, %f5551, %f5479;
	fma.rn.f32 	%f5560, %f5539, %f5552, %f5480;
	fma.rn.f32 	%f5561, %f5539, %f5553, %f5481;
	fma.rn.f32 	%f5562, %f5539, %f5554, %f5482;
	fma.rn.f32 	%f5563, %f5540, %f5547, %f5483;
	fma.rn.f32 	%f5564, %f5540, %f5548, %f5484;
	fma.rn.f32 	%f5565, %f5540, %f5549, %f5485;
	fma.rn.f32 	%f5566, %f5540, %f5550, %f5486;
	fma.rn.f32 	%f5567, %f5540, %f5551, %f5487;
	fma.rn.f32 	%f5568, %f5540, %f5552, %f5488;
	fma.rn.f32 	%f5569, %f5540, %f5553, %f5489;
	fma.rn.f32 	%f5570, %f5540, %f5554, %f5490;
	fma.rn.f32 	%f5571, %f5541, %f5547, %f5491;
	fma.rn.f32 	%f5572, %f5541, %f5548, %f5492;
	fma.rn.f32 	%f5573, %f5541, %f5549, %f5493;
	fma.rn.f32 	%f5574, %f5541, %f5550, %f5494;
	fma.rn.f32 	%f5575, %f5541, %f5551, %f5495;
	fma.rn.f32 	%f5576, %f5541, %f5552, %f5496;
	fma.rn.f32 	%f5577, %f5541, %f5553, %f5497;
	fma.rn.f32 	%f5578, %f5541, %f5554, %f5498;
	fma.rn.f32 	%f5579, %f5542, %f5547, %f5499;
	fma.rn.f32 	%f5580, %f5542, %f5548, %f5500;
	fma.rn.f32 	%f5581, %f5542, %f5549, %f5501;
	fma.rn.f32 	%f5582, %f5542, %f5550, %f5502;
	fma.rn.f32 	%f5583, %f5542, %f5551, %f5503;
	fma.rn.f32 	%f5584, %f5542, %f5552, %f5504;
	fma.rn.f32 	%f5585, %f5542, %f5553, %f5505;
	fma.rn.f32 	%f5586, %f5542, %f5554, %f5506;
	fma.rn.f32 	%f5587, %f5543, %f5547, %f5507;
	fma.rn.f32 	%f5588, %f5543, %f5548, %f5508;
	fma.rn.f32 	%f5589, %f5543, %f5549, %f5509;
	fma.rn.f32 	%f5590, %f5543, %f5550, %f5510;
	fma.rn.f32 	%f5591, %f5543, %f5551, %f5511;
	fma.rn.f32 	%f5592, %f5543, %f5552, %f5512;
	fma.rn.f32 	%f5593, %f5543, %f5553, %f5513;
	fma.rn.f32 	%f5594, %f5543, %f5554, %f5514;
	fma.rn.f32 	%f5595, %f5544, %f5547, %f5515;
	fma.rn.f32 	%f5596, %f5544, %f5548, %f5516;
	fma.rn.f32 	%f5597, %f5544, %f5549, %f5517;
	fma.rn.f32 	%f5598, %f5544, %f5550, %f5518;
	fma.rn.f32 	%f5599, %f5544, %f5551, %f5519;
	fma.rn.f32 	%f5600, %f5544, %f5552, %f5520;
	fma.rn.f32 	%f5601, %f5544, %f5553, %f5521;
	fma.rn.f32 	%f5602, %f5544, %f5554, %f5522;
	fma.rn.f32 	%f5603, %f5545, %f5547, %f5523;
	fma.rn.f32 	%f5604, %f5545, %f5548, %f5524;
	fma.rn.f32 	%f5605, %f5545, %f5549, %f5525;
	fma.rn.f32 	%f5606, %f5545, %f5550, %f5526;
	fma.rn.f32 	%f5607, %f5545, %f5551, %f5527;
	fma.rn.f32 	%f5608, %f5545, %f5552, %f5528;
	fma.rn.f32 	%f5609, %f5545, %f5553, %f5529;
	fma.rn.f32 	%f5610, %f5545, %f5554, %f5530;
	fma.rn.f32 	%f5611, %f5546, %f5547, %f5531;
	fma.rn.f32 	%f5612, %f5546, %f5548, %f5532;
	fma.rn.f32 	%f5613, %f5546, %f5549, %f5533;
	fma.rn.f32 	%f5614, %f5546, %f5550, %f5534;
	fma.rn.f32 	%f5615, %f5546, %f5551, %f5535;
	fma.rn.f32 	%f5616, %f5546, %f5552, %f5536;
	fma.rn.f32 	%f5617, %f5546, %f5553, %f5537;
	fma.rn.f32 	%f5618, %f5546, %f5554, %f5538;
	ld.shared.f32 	%f5619, [%r2727+252];
	ld.shared.f32 	%f5620, [%r2727+508];
	ld.shared.f32 	%f5621, [%r2727+764];
	ld.shared.f32 	%f5622, [%r2727+1020];
	ld.shared.f32 	%f5623, [%r2727+1276];
	ld.shared.f32 	%f5624, [%r2727+1532];
	ld.shared.f32 	%f5625, [%r2727+1788];
	ld.shared.f32 	%f5626, [%r2727+2044];
	ld.shared.f32 	%f5627, [%r2724+16128];
	ld.shared.f32 	%f5628, [%r2724+16132];
	ld.shared.f32 	%f5629, [%r2724+16136];
	ld.shared.f32 	%f5630, [%r2724+16140];
	ld.shared.f32 	%f5631, [%r2724+16144];
	ld.shared.f32 	%f5632, [%r2724+16148];
	ld.shared.f32 	%f5633, [%r2724+16152];
	ld.shared.f32 	%f5634, [%r2724+16156];
	fma.rn.f32 	%f5874, %f5619, %f5627, %f5555;
	fma.rn.f32 	%f5873, %f5619, %f5628, %f5556;
	fma.rn.f32 	%f5872, %f5619, %f5629, %f5557;
	fma.rn.f32 	%f5871, %f5619, %f5630, %f5558;
	fma.rn.f32 	%f5870, %f5619, %f5631, %f5559;
	fma.rn.f32 	%f5869, %f5619, %f5632, %f5560;
	fma.rn.f32 	%f5868, %f5619, %f5633, %f5561;
	fma.rn.f32 	%f5867, %f5619, %f5634, %f5562;
	fma.rn.f32 	%f5866, %f5620, %f5627, %f5563;
	fma.rn.f32 	%f5865, %f5620, %f5628, %f5564;
	fma.rn.f32 	%f5864, %f5620, %f5629, %f5565;
	fma.rn.f32 	%f5863, %f5620, %f5630, %f5566;
	fma.rn.f32 	%f5862, %f5620, %f5631, %f5567;
	fma.rn.f32 	%f5861, %f5620, %f5632, %f5568;
	fma.rn.f32 	%f5860, %f5620, %f5633, %f5569;
	fma.rn.f32 	%f5859, %f5620, %f5634, %f5570;
	fma.rn.f32 	%f5858, %f5621, %f5627, %f5571;
	fma.rn.f32 	%f5857, %f5621, %f5628, %f5572;
	fma.rn.f32 	%f5856, %f5621, %f5629, %f5573;
	fma.rn.f32 	%f5855, %f5621, %f5630, %f5574;
	fma.rn.f32 	%f5854, %f5621, %f5631, %f5575;
	fma.rn.f32 	%f5853, %f5621, %f5632, %f5576;
	fma.rn.f32 	%f5852, %f5621, %f5633, %f5577;
	fma.rn.f32 	%f5851, %f5621, %f5634, %f5578;
	fma.rn.f32 	%f5850, %f5622, %f5627, %f5579;
	fma.rn.f32 	%f5849, %f5622, %f5628, %f5580;
	fma.rn.f32 	%f5848, %f5622, %f5629, %f5581;
	fma.rn.f32 	%f5847, %f5622, %f5630, %f5582;
	fma.rn.f32 	%f5846, %f5622, %f5631, %f5583;
	fma.rn.f32 	%f5845, %f5622, %f5632, %f5584;
	fma.rn.f32 	%f5844, %f5622, %f5633, %f5585;
	fma.rn.f32 	%f5843, %f5622, %f5634, %f5586;
	fma.rn.f32 	%f5842, %f5623, %f5627, %f5587;
	fma.rn.f32 	%f5841, %f5623, %f5628, %f5588;
	fma.rn.f32 	%f5840, %f5623, %f5629, %f5589;
	fma.rn.f32 	%f5839, %f5623, %f5630, %f5590;
	fma.rn.f32 	%f5838, %f5623, %f5631, %f5591;
	fma.rn.f32 	%f5837, %f5623, %f5632, %f5592;
	fma.rn.f32 	%f5836, %f5623, %f5633, %f5593;
	fma.rn.f32 	%f5835, %f5623, %f5634, %f5594;
	fma.rn.f32 	%f5834, %f5624, %f5627, %f5595;
	fma.rn.f32 	%f5833, %f5624, %f5628, %f5596;
	fma.rn.f32 	%f5832, %f5624, %f5629, %f5597;
	fma.rn.f32 	%f5831, %f5624, %f5630, %f5598;
	fma.rn.f32 	%f5830, %f5624, %f5631, %f5599;
	fma.rn.f32 	%f5829, %f5624, %f5632, %f5600;
	fma.rn.f32 	%f5828, %f5624, %f5633, %f5601;
	fma.rn.f32 	%f5827, %f5624, %f5634, %f5602;
	fma.rn.f32 	%f5875, %f5625, %f5627, %f5603;
	fma.rn.f32 	%f5876, %f5625, %f5628, %f5604;
	fma.rn.f32 	%f5877, %f5625, %f5629, %f5605;
	fma.rn.f32 	%f5878, %f5625, %f5630, %f5606;
	fma.rn.f32 	%f5879, %f5625, %f5631, %f5607;
	fma.rn.f32 	%f5880, %f5625, %f5632, %f5608;
	fma.rn.f32 	%f5881, %f5625, %f5633, %f5609;
	fma.rn.f32 	%f5882, %f5625, %f5634, %f5610;
	fma.rn.f32 	%f5883, %f5626, %f5627, %f5611;
	fma.rn.f32 	%f5884, %f5626, %f5628, %f5612;
	fma.rn.f32 	%f5885, %f5626, %f5629, %f5613;
	fma.rn.f32 	%f5886, %f5626, %f5630, %f5614;
	fma.rn.f32 	%f5887, %f5626, %f5631, %f5615;
	fma.rn.f32 	%f5888, %f5626, %f5632, %f5616;
	fma.rn.f32 	%f5889, %f5626, %f5633, %f5617;
	fma.rn.f32 	%f5890, %f5626, %f5634, %f5618;
	bar.sync 	0;
	add.s32 	%r3293, %r3293, 1;
	add.s32 	%r2728, %r3292, 63;
	shr.u32 	%r2729, %r2728, 6;
	setp.ne.s32 	%p386, %r3293, %r2729;
	@%p386 bra 	$L__BB0_2;
$L__BB0_259:
	ld.param.u32 	%r3071, [_ZN7Auaoalg14gemm_kernel_v2ILi64ELi8EEEvPKfS2_Pfiii_param_4];
	ld.param.u32 	%r2914, [_ZN7Auaoalg14gemm_kernel_v2ILi64ELi8EEEvPKfS2_Pfiii_param_3];
	mov.u32 	%r2730, %ctaid.y;
	shl.b32 	%r2731, %r2730, 6;
	mov.u32 	%r2732, %tid.y;
	shl.b32 	%r2733, %r2732, 3;
	add.s32 	%r2734, %r2731, %r2733;
	setp.ge.s32 	%p387, %r2734, %r2914;
	mul.lo.s32 	%r18, %r2734, %r3071;
	mov.u32 	%r2735, %ctaid.x;
	shl.b32 	%r2736, %r2735, 6;
	mov.u32 	%r2737, %tid.x;
	shl.b32 	%r2738, %r2737, 3;
	add.s32 	%r2739, %r2736, %r2738;
	setp.ge.s32 	%p388, %r2739, %r3071;
	or.pred  	%p389, %p387, %p388;
	@%p389 bra 	$L__BB0_261;
	ld.param.u64 	%rd633, [_ZN7Auaoalg14gemm_kernel_v2ILi64ELi8EEEvPKfS2_Pfiii_param_2];
	add.s32 	%r2740, %r2739, %r18;
	cvta.to.global.u64 	%rd497, %rd633;
	mul.wide.s32 	%rd498, %r2740, 4;
	add.s64 	%rd499, %rd497, %rd498;
	st.global.f32 	[%rd499], %f5874;
$L__BB0_261:
	ld.param.u32 	%r3072, [_ZN7Auaoalg14gemm_kernel_v2ILi64ELi8EEEvPKfS2_Pfiii_param_4];
	ld.param.u32 	%r2915, [_ZN7Auaoalg14gemm_kernel_v2ILi64ELi8EEEvPKfS2_Pfiii_param_3];
	ld.param.u64 	%rd634, [_ZN7Auaoalg14gemm_kernel_v2ILi64ELi8EEEvPKfS2_Pfiii_param_2];
	setp.ge.s32 	%p390, %r2734, %r2915;
	add.s32 	%r20, %r2739, 1;
	setp.ge.s32 	%p391, %r20, %r3072;
	cvt.s64.s32 	%rd500, %r18;
	cvt.u64.u32 	%rd7, %r2739;
	add.s64 	%rd501, %rd7, %rd500;
	cvta.to.global.u64 	%rd502, %rd634;
	shl.b64 	%rd503, %rd501, 2;
	add.s64 	%rd8, %rd502, %rd503;
	or.pred  	%p392, %p390, %p391;
	@%p392 bra 	$L__BB0_263;
	st.global.f32 	[%rd8+4], %f5873;
$L__BB0_263:
	ld.param.u32 	%r3073, [_ZN7Auaoalg14gemm_kernel_v2ILi64ELi8EEEvPKfS2_Pfiii_param_4];
	ld.param.u32 	%r2916, [_ZN7Auaoalg14gemm_kernel_v2ILi64ELi8EEEvPKfS2_Pfiii_param_3];
	setp.ge.s32 	%p393, %r2734, %r2916;
	add.s32 	%r21, %r2739, 2;
	setp.ge.s32 	%p394, %r21, %r3073;
	or.pred  	%p395, %p393, %p394;
	@%p395 bra 	$L__BB0_265;
	st.global.f32 	[%rd8+8], %f5872;
$L__BB0_265:
	ld.param.u32 	%r3074, [_ZN7Auaoalg14gemm_kernel_v2ILi64ELi8EEEvPKfS2_Pfiii_param_4];
	ld.param.u32 	%r2917, [_ZN7Auaoalg14gemm_kernel_v2ILi64ELi8EEEvPKfS2_Pfiii_param_3];
	setp.ge.s32 	%p396, %r2734, %r2917;
	add.s32 	%r22, %r2739, 3;
	setp.ge.s32 	%p397, %r22, %r3074;
	or.pred  	%p398, %p396, %p397;
	@%p398 bra 	$L__BB0_267;
	st.global.f32 	[%rd8+12], %f5871;
$L__BB0_267:
	ld.param.u32 	%r3075, [_ZN7Auaoalg14gemm_kernel_v2ILi64ELi8EEEvPKfS2_Pfiii_param_4];
	ld.param.u32 	%r2918, [_ZN7Auaoalg14gemm_kernel_v2ILi64ELi8EEEvPKfS2_Pfiii_param_3];
	setp.ge.s32 	%p399, %r2734, %r2918;
	add.s32 	%r23, %r2739, 4;
	setp.ge.s32 	%p400, %r23, %r3075;
	or.pred  	%p401, %p399, %p400;
	@%p401 bra 	$L__BB0_269;
	st.global.f32 	[%rd8+16], %f5870;
$L__BB0_269:
	ld.param.u32 	%r3076, [_ZN7Auaoalg14gemm_kernel_v2ILi64ELi8EEEvPKfS2_Pfiii_param_4];
	ld.param.u32 	%r2919, [_ZN7Auaoalg14gemm_kernel_v2ILi64ELi8EEEvPKfS2_Pfiii_param_3];
	setp.ge.s32 	%p402, %r2734, %r2919;
	add.s32 	%r24, %r2739, 5;
	setp.ge.s32 	%p403, %r24, %r3076;
	or.pred  	%p404, %p402, %p403;
	@%p404 bra 	$L__BB0_271;
	st.global.f32 	[%rd8+20], %f5869;
$L__BB0_271:
	ld.param.u32 	%r3077, [_ZN7Auaoalg14gemm_kernel_v2ILi64ELi8EEEvPKfS2_Pfiii_param_4];
	ld.param.u32 	%r2920, [_ZN7Auaoalg14gemm_kernel_v2ILi64ELi8EEEvPKfS2_Pfiii_param_3];
	setp.ge.s32 	%p405, %r2734, %r2920;
	add.s32 	%r25, %r2739, 6;
	setp.ge.s32 	%p406, %r25, %r3077;
	or.pred  	%p407, %p405, %p406;
	@%p407 bra 	$L__BB0_273;
	st.global.f32 	[%rd8+24], %f5868;
$L__BB0_273:
	ld.param.u32 	%r3078, [_ZN7Auaoalg14gemm_kernel_v2ILi64ELi8EEEvPKfS2_Pfiii_param_4];
	ld.param.u32 	%r2921, [_ZN7Auaoalg14gemm_kernel_v2ILi64ELi8EEEvPKfS2_Pfiii_param_3];
	setp.ge.s32 	%p408, %r2734, %r2921;
	add.s32 	%r26, %r2739, 7;
	setp.ge.s32 	%p409, %r26, %r3078;
	or.pred  	%p410, %p408, %p409;
	@%p410 bra 	$L__BB0_275;
	st.global.f32 	[%rd8+28], %f5867;
$L__BB0_275:
	ld.param.u32 	%r3079, [_ZN7Auaoalg14gemm_kernel_v2ILi64ELi8EEEvPKfS2_Pfiii_param_4];
	ld.param.u32 	%r2922, [_ZN7Auaoalg14gemm_kernel_v2ILi64ELi8EEEvPKfS2_Pfiii_param_3];
	setp.ge.s32 	%p411, %r2739, %r3079;
	or.b32  	%r27, %r2734, 1;
	setp.ge.s32 	%p412, %r27, %r2922;
	add.s32 	%r28, %r18, %r3079;
	or.pred  	%p413, %p412, %p411;
	@%p413 bra 	$L__BB0_277;
	ld.param.u64 	%rd635, [_ZN7Auaoalg14gemm_kernel_v2ILi64ELi8EEEvPKfS2_Pfiii_param_2];
	add.s32 	%r2834, %r2739, %r28;
	cvta.to.global.u64 	%rd504, %rd635;
	mul.wide.s32 	%rd505, %r2834, 4;
	add.s64 	%rd506, %rd504, %rd505;
	st.global.f32 	[%rd506], %f5866;
$L__BB0_277:
	ld.param.u32 	%r3080, [_ZN7Auaoalg14gemm_kernel_v2ILi64ELi8EEEvPKfS2_Pfiii_param_4];
	ld.param.u32 	%r2923, [_ZN7Auaoalg14gemm_kernel_v2ILi64ELi8EEEvPKfS2_Pfiii_param_3];
	ld.param.u64 	%rd636, [_ZN7Auaoalg14gemm_kernel_v2ILi64ELi8EEEvPKfS2_Pfiii_param_2];
	setp.ge.s32 	%p414, %r27, %r2923;
	setp.ge.s32 	%p415, %r20, %r3080;
	cvt.s64.s32 	%rd507, %r28;
	add.s64 	%rd508, %rd7, %rd507;
	cvta.to.global.u64 	%rd509, %rd636;
	shl.b64 	%rd510, %rd508, 2;
	add.s64 	%rd9, %rd509, %rd510;
	or.pred  	%p416, %p414, %p415;
	@%p416 bra 	$L__BB0_279;
	st.global.f32 	[%rd9+4], %f5865;
$L__BB0_279:
	ld.param.u32 	%r3081, [_ZN7Auaoalg14gemm_kernel_v2ILi64ELi8EEEvPKfS2_Pfiii_param_4];
	ld.param.u32 	%r2924, [_ZN7Auaoalg14gemm_kernel_v2ILi64ELi8EEEvPKfS2_Pfiii_param_3];
	setp.ge.s32 	%p417, %r27, %r2924;
	setp.ge.s32 	%p418, %r21, %r3081;
	or.pred  	%p419, %p417, %p418;
	@%p419 bra 	$L__BB0_281;
	st.global.f32 	[%rd9+8], %f5864;
$L__BB0_281:
	ld.param.u32 	%r3082, [_ZN7Auaoalg14gemm_kernel_v2ILi64ELi8EEEvPKfS2_Pfiii_param_4];
	ld.param.u32 	%r2925, [_ZN7Auaoalg14gemm_kernel_v2ILi64ELi8EEEvPKfS2_Pfiii_param_3];
	setp.ge.s32 	%p420, %r27, %r2925;
	setp.ge.s32 	%p421, %r22, %r3082;
	or.pred  	%p422, %p420, %p421;
	@%p422 bra 	$L__BB0_283;
	st.global.f32 	[%rd9+12], %f5863;
$L__BB0_283:
	ld.param.u32 	%r3083, [_ZN7Auaoalg14gemm_kernel_v2ILi64ELi8EEEvPKfS2_Pfiii_param_4];
	ld.param.u32 	%r2926, [_ZN7Auaoalg14gemm_kernel_v2ILi64ELi8EEEvPKfS2_Pfiii_param_3];
	setp.ge.s32 	%p423, %r27, %r2926;
	setp.ge.s32 	%p424, %r23, %r3083;
	or.pred  	%p425, %p423, %p424;
	@%p425 bra 	$L__BB0_285;
	st.global.f32 	[%rd9+16], %f5862;
$L__BB0_285:
	ld.param.u32 	%r3084, [_ZN7Auaoalg14gemm_kernel_v2ILi64ELi8EEEvPKfS2_Pfiii_param_4];
	ld.param.u32 	%r2927, [_ZN7Auaoalg14gemm_kernel_v2ILi64ELi8EEEvPKfS2_Pfiii_param_3];
	setp.ge.s32 	%p426, %r27, %r2927;
	setp.ge.s32 	%p427, %r24, %r3084;
	or.pred  	%p428, %p426, %p427;
	@%p428 bra 	$L__BB0_287;
	st.global.f32 	[%rd9+20], %f5861;
$L__BB0_287:
	ld.param.u32 	%r3085, [_ZN7Auaoalg14gemm_kernel_v2ILi64ELi8EEEvPKfS2_Pfiii_param_4];
	ld.param.u32 	%r2928, [_ZN7Auaoalg14gemm_kernel_v2ILi64ELi8EEEvPKfS2_Pfiii_param_3];
	setp.ge.s32 	%p429, %r27, %r2928;
	setp.ge.s32 	%p430, %r25, %r3085;
	or.pred  	%p431, %p429, %p430;
	@%p431 bra 	$L__BB0_289;
	st.global.f32 	[%rd9+24], %f5860;
$L__BB0_289:
	ld.param.u32 	%r3086, [_ZN7Auaoalg14gemm_kernel_v2ILi64ELi8EEEvPKfS2_Pfiii_param_4];
	ld.param.u32 	%r2929, [_ZN7Auaoalg14gemm_kernel_v2ILi64ELi8EEEvPKfS2_Pfiii_param_3];
	setp.ge.s32 	%p432, %r27, %r2929;
	setp.ge.s32 	%p433, %r26, %r3086;
	or.pred  	%p434, %p432, %p433;
	@%p434 bra 	$L__BB0_291;
	st.global.f32 	[%rd9+28], %f5859;
$L__BB0_291:
	ld.param.u32 	%r3087, [_ZN7Auaoalg14gemm_kernel_v2ILi64ELi8EEEvPKfS2_Pfiii_param_4];
	ld.param.u32 	%r2930, [_ZN7Auaoalg14gemm_kernel_v2ILi64ELi8EEEvPKfS2_Pfiii_param_3];
	ld.param.u64 	%rd637, [_ZN7Auaoalg14gemm_kernel_v2ILi64ELi8EEEvPKfS2_Pfiii_param_2];
	cvta.to.global.u64 	%rd10, %rd637;
	setp.ge.s32 	%p435, %r2739, %r3087;
	or.b32  	%r31, %r2734, 2;
	setp.ge.s32 	%p436, %r31, %r2930;
	add.s32 	%r32, %r28, %r3087;
	or.pred  	%p437, %p436, %p435;
	@%p437 bra 	$L__BB0_293;
	add.s32 	%r2844, %r2739, %r32;
	mul.wide.s32 	%rd511, %r2844, 4;
	add.s64 	%rd512, %rd10, %rd511;
	st.global.f32 	[%rd512], %f5858;
$L__BB0_293:
	ld.param.u32 	%r3088, [_ZN7Auaoalg14gemm_kernel_v2ILi64ELi8EEEvPKfS2_Pfiii_param_4];
	ld.param.u32 	%r2931, [_ZN7Auaoalg14gemm_kernel_v2ILi64ELi8EEEvPKfS2_Pfiii_param_3];
	setp.ge.s32 	%p438, %r31, %r2931;
	setp.ge.s32 	%p439, %r20, %r3088;
	cvt.s64.s32 	%rd513, %r32;
	add.s64 	%rd514, %rd7, %rd513;
	shl.b64 	%rd515, %rd514, 2;
	add.s64 	%rd11, %rd10, %rd515;
	or.pred  	%p440, %p438, %p439;
	@%p440 bra 	$L__BB0_295;
	st.global.f32 	[%rd11+4], %f5857;
$L__BB0_295:
	ld.param.u32 	%r3089, [_ZN7Auaoalg14gemm_kernel_v2ILi64ELi8EEEvPKfS2_Pfiii_param_4];
	ld.param.u32 	%r2932, [_ZN7Auaoalg14gemm_kernel_v2ILi64ELi8EEEvPKfS2_Pfiii_param_3];
	setp.ge.s32 	%p441, %r31, %r2932;
	setp.ge.s32 	%p442, %r21, %r3089;
	or.pred  	%p443, %p441, %p442;
	@%p443 bra 	$L__BB0_297;
	st.global.f32 	[%rd11+8], %f5856;
$L__BB0_297:
	ld.param.u32 	%r3090, [_ZN7Auaoalg14gemm_kernel_v2ILi64ELi8EEEvPKfS2_Pfiii_param_4];
	ld.param.u32 	%r2933, [_ZN7Auaoalg14gemm_kernel_v2ILi64ELi8EEEvPKfS2_Pfiii_param_3];
	setp.ge.s32 	%p444, %r31, %r2933;
	setp.ge.s32 	%p445, %r22, %r3090;
	or.pred  	%p446, %p444, %p445;
	@%p446 bra 	$L__BB0_299;
	st.global.f32 	[%rd11+12], %f5855;
$L__BB0_299:
	ld.param.u32 	%r3091, [_ZN7Auaoalg14gemm_kernel_v2ILi64ELi8EEEvPKfS2_Pfiii_param_4];
	ld.param.u32 	%r2934, [_ZN7Auaoalg14gemm_kernel_v2ILi64ELi8EEEvPKfS2_Pfiii_param_3];
	setp.ge.s32 	%p447, %r31, %r2934;
	setp.ge.s32 	%p448, %r23, %r3091;
	or.pred  	%p449, %p447, %p448;
	@%p449 bra 	$L__BB0_301;
	st.global.f32 	[%rd11+16], %f5854;
$L__BB0_301:
	ld.param.u32 	%r3092, [_ZN7Auaoalg14gemm_kernel_v2ILi64ELi8EEEvPKfS2_Pfiii_param_4];
	ld.param.u32 	%r2935, [_ZN7Auaoalg14gemm_kernel_v2ILi64ELi8EEEvPKfS2_Pfiii_param_3];
	setp.ge.s32 	%p450, %r31, %r2935;
	setp.ge.s32 	%p451, %r24, %r3092;
	or.pred  	%p452, %p450, %p451;
	@%p452 bra 	$L__BB0_303;
	st.global.f32 	[%rd11+20], %f5853;
$L__BB0_303:
	ld.param.u32 	%r3093, [_ZN7Auaoalg14gemm_kernel_v2ILi64ELi8EEEvPKfS2_Pfiii_param_4];
	ld.param.u32 	%r2936, [_ZN7Auaoalg14gemm_kernel_v2ILi64ELi8EEEvPKfS2_Pfiii_param_3];
	setp.ge.s32 	%p453, %r31, %r2936;
	setp.ge.s32 	%p454, %r25, %r3093;
	or.pred  	%p455, %p453, %p454;
	@%p455 bra 	$L__BB0_305;
	st.global.f32 	[%rd11+24], %f5852;
$L__BB0_305:
	ld.param.u32 	%r3094, [_ZN7Auaoalg14gemm_kernel_v2ILi64ELi8EEEvPKfS2_Pfiii_param_4];
	ld.param.u32 	%r2937, [_ZN7Auaoalg14gemm_kernel_v2ILi64ELi8EEEvPKfS2_Pfiii_param_3];
	setp.ge.s32 	%p456, %r31, %r2937;
	setp.ge.s32 	%p457, %r26, %r3094;
	or.pred  	%p458, %p456, %p457;
	@%p458 bra 	$L__BB0_307;
	st.global.f32 	[%rd11+28], %f5851;
$L__BB0_307:
	ld.param.u32 	%r3095, [_ZN7Auaoalg14gemm_kernel_v2ILi64ELi8EEEvPKfS2_Pfiii_param_4];
	ld.param.u32 	%r2938, [_ZN7Auaoalg14gemm_kernel_v2ILi64ELi8EEEvPKfS2_Pfiii_param_3];
	setp.ge.s32 	%p459, %r2739, %r3095;
	add.s32 	%r33, %r2734, 3;
	setp.ge.s32 	%p460, %r33, %r2938;
	add.s32 	%r34, %r32, %r3095;
	or.pred  	%p461, %p460, %p459;
	@%p461 bra 	$L__BB0_309;
	add.s32 	%r2845, %r2739, %r34;
	mul.wide.s32 	%rd516, %r2845, 4;
	add.s64 	%rd517, %rd10, %rd516;
	st.global.f32 	[%rd517], %f5850;
$L__BB0_309:
	ld.param.u32 	%r3096, [_ZN7Auaoalg14gemm_kernel_v2ILi64ELi8EEEvPKfS2_Pfiii_param_4];
	ld.param.u32 	%r2939, [_ZN7Auaoalg14gemm_kernel_v2ILi64ELi8EEEvPKfS2_Pfiii_param_3];
	setp.ge.s32 	%p462, %r33, %r2939;
	setp.ge.s32 	%p463, %r20, %r3096;
	cvt.s64.s32 	%rd518, %r34;
	add.s64 	%rd519, %rd7, %rd518;
	shl.b64 	%rd520, %rd519, 2;
	add.s64 	%rd12, %rd10, %rd520;
	or.pred  	%p464, %p462, %p463;
	@%p464 bra 	$L__BB0_311;
	st.global.f32 	[%rd12+4], %f5849;
$L__BB0_311:
	ld.param.u32 	%r3097, [_ZN7Auaoalg14gemm_kernel_v2ILi64ELi8EEEvPKfS2_Pfiii_param_4];
	ld.param.u32 	%r2940, [_ZN7Auaoalg14gemm_kernel_v2ILi64ELi8EEEvPKfS2_Pfiii_param_3];
	setp.ge.s32 	%p465, %r33, %r2940;
	setp.ge.s32 	%p466, %r21, %r3097;
	or.pred  	%p467, %p465, %p466;
	@%p467 bra 	$L__BB0_313;
	st.global.f32 	[%rd12+8], %f5848;
$L__BB0_313:
	ld.param.u32 	%r3098, [_ZN7Auaoalg14gemm_kernel_v2ILi64ELi8EEEvPKfS2_Pfiii_param_4];
	ld.param.u32 	%r2941, [_ZN7Auaoalg14gemm_kernel_v2ILi64ELi8EEEvPKfS2_Pfiii_param_3];
	setp.ge.s32 	%p468, %r33, %r2941;
	setp.ge.s32 	%p469, %r22, %r3098;
	or.pred  	%p470, %p468, %p469;
	@%p470 bra 	$L__BB0_315;
	st.global.f32 	[%rd12+12], %f5847;
$L__BB0_315:
	ld.param.u32 	%r3099, [_ZN7Auaoalg14gemm_kernel_v2ILi64ELi8EEEvPKfS2_Pfiii_param_4];
	ld.param.u32 	%r2942, [_ZN7Auaoalg14gemm_kernel_v2ILi64ELi8EEEvPKfS2_Pfiii_param_3];
	setp.ge.s32 	%p471, %r33, %r2942;
	setp.ge.s32 	%p472, %r23, %r3099;
	or.pred  	%p473, %p471, %p472;
	@%p473 bra 	$L__BB0_317;
	st.global.f32 	[%rd12+16], %f5846;
$L__BB0_317:
	ld.param.u32 	%r3100, [_ZN7Auaoalg14gemm_kernel_v2ILi64ELi8EEEvPKfS2_Pfiii_param_4];
	ld.param.u32 	%r2943, [_ZN7Auaoalg14gemm_kernel_v2ILi64ELi8EEEvPKfS2_Pfiii_param_3];
	setp.ge.s32 	%p474, %r33, %r2943;
	setp.ge.s32 	%p475, %r24, %r3100;
	or.pred  	%p476, %p474, %p475;
	@%p476 bra 	$L__BB0_319;
	st.global.f32 	[%rd12+20], %f5845;
$L__BB0_319:
	ld.param.u32 	%r3101, [_ZN7Auaoalg14gemm_kernel_v2ILi64ELi8EEEvPKfS2_Pfiii_param_4];
	ld.param.u32 	%r2944, [_ZN7Auaoalg14gemm_kernel_v2ILi64ELi8EEEvPKfS2_Pfiii_param_3];
	setp.ge.s32 	%p477, %r33, %r2944;
	setp.ge.s32 	%p478, %r25, %r3101;
	or.pred  	%p479, %p477, %p478;
	@%p479 bra 	$L__BB0_321;
	st.global.f32 	[%rd12+24], %f5844;
$L__BB0_321:
	ld.param.u32 	%r3102, [_ZN7Auaoalg14gemm_kernel_v2ILi64ELi8EEEvPKfS2_Pfiii_param_4];
	ld.param.u32 	%r2945, [_ZN7Auaoalg14gemm_kernel_v2ILi64ELi8EEEvPKfS2_Pfiii_param_3];
	setp.ge.s32 	%p480, %r33, %r2945;
	setp.ge.s32 	%p481, %r26, %r3102;
	or.pred  	%p482, %p480, %p481;
	@%p482 bra 	$L__BB0_323;
	st.global.f32 	[%rd12+28], %f5843;
$L__BB0_323:
	ld.param.u32 	%r3103, [_ZN7Auaoalg14gemm_kernel_v2ILi64ELi8EEEvPKfS2_Pfiii_param_4];
	ld.param.u32 	%r2946, [_ZN7Auaoalg14gemm_kernel_v2ILi64ELi8EEEvPKfS2_Pfiii_param_3];
	setp.ge.s32 	%p483, %r2739, %r3103;
	add.s32 	%r35, %r2734, 4;
	setp.ge.s32 	%p484, %r35, %r2946;
	add.s32 	%r36, %r34, %r3103;
	or.pred  	%p485, %p484, %p483;
	@%p485 bra 	$L__BB0_325;
	add.s32 	%r2846, %r2739, %r36;
	mul.wide.s32 	%rd521, %r2846, 4;
	add.s64 	%rd522, %rd10, %rd521;
	st.global.f32 	[%rd522], %f5842;
$L__BB0_325:
	ld.param.u32 	%r3104, [_ZN7Auaoalg14gemm_kernel_v2ILi64ELi8EEEvPKfS2_Pfiii_param_4];
	ld.param.u32 	%r2947, [_ZN7Auaoalg14gemm_kernel_v2ILi64ELi8EEEvPKfS2_Pfiii_param_3];
	setp.ge.s32 	%p486, %r35, %r2947;
	setp.ge.s32 	%p487, %r20, %r3104;
	cvt.s64.s32 	%rd523, %r36;
	add.s64 	%rd524, %rd7, %rd523;
	shl.b64 	%rd525, %rd524, 2;
	add.s64 	%rd13, %rd10, %rd525;
	or.pred  	%p488, %p486, %p487;
	@%p488 bra 	$L__BB0_327;
	st.global.f32 	[%rd13+4], %f5841;
$L__BB0_327:
	ld.param.u32 	%r3105, [_ZN7Auaoalg14gemm_kernel_v2ILi64ELi8EEEvPKfS2_Pfiii_param_4];
	ld.param.u32 	%r2948, [_ZN7Auaoalg14gemm_kernel_v2ILi64ELi8EEEvPKfS2_Pfiii_param_3];
	setp.ge.s32 	%p489, %r35, %r2948;
	setp.ge.s32 	%p490, %r21, %r3105;
	or.pred  	%p491, %p489, %p490;
	@%p491 bra 	$L__BB0_329;
	st.global.f32 	[%rd13+8], %f5840;
$L__BB0_329:
	ld.param.u32 	%r3106, [_ZN7Auaoalg14gemm_kernel_v2ILi64ELi8EEEvPKfS2_Pfiii_param_4];
	ld.param.u32 	%r2949, [_ZN7Auaoalg14gemm_kernel_v2ILi64ELi8EEEvPKfS2_Pfiii_param_3];
	setp.ge.s32 	%p492, %r35, %r2949;
	setp.ge.s32 	%p493, %r22, %r3106;
	or.pred  	%p494, %p492, %p493;
	@%p494 bra 	$L__BB0_331;
	st.global.f32 	[%rd13+12], %f5839;
$L__BB0_331:
	ld.param.u32 	%r3107, [_ZN7Auaoalg14gemm_kernel_v2ILi64ELi8EEEvPKfS2_Pfiii_param_4];
	ld.param.u32 	%r2950, [_ZN7Auaoalg14gemm_kernel_v2ILi64ELi8EEEvPKfS2_Pfiii_param_3];
	setp.ge.s32 	%p495, %r35, %r2950;
	setp.ge.s32 	%p496, %r23, %r3107;
	or.pred  	%p497, %p495, %p496;
	@%p497 bra 	$L__BB0_333;
	st.global.f32 	[%rd13+16], %f5838;
$L__BB0_333:
	ld.param.u32 	%r3108, [_ZN7Auaoalg14gemm_kernel_v2ILi64ELi8EEEvPKfS2_Pfiii_param_4];
	ld.param.u32 	%r2951, [_ZN7Auaoalg14gemm_kernel_v2ILi64ELi8EEEvPKfS2_Pfiii_param_3];
	setp.ge.s32 	%p498, %r35, %r2951;
	setp.ge.s32 	%p499, %r24, %r3108;
	or.pred  	%p500, %p498, %p499;
	@%p500 bra 	$L__BB0_335;
	st.global.f32 	[%rd13+20], %f5837;
$L__BB0_335:
	ld.param.u32 	%r3109, [_ZN7Auaoalg14gemm_kernel_v2ILi64ELi8EEEvPKfS2_Pfiii_param_4];
	ld.param.u32 	%r2952, [_ZN7Auaoalg14gemm_kernel_v2ILi64ELi8EEEvPKfS2_Pfiii_param_3];
	setp.ge.s32 	%p501, %r35, %r2952;
	setp.ge.s32 	%p502, %r25, %r3109;
	or.pred  	%p503, %p501, %p502;
	@%p503 bra 	$L__BB0_337;
	st.global.f32 	[%rd13+24], %f5836;
$L__BB0_337:
	ld.param.u32 	%r3110, [_ZN7Auaoalg14gemm_kernel_v2ILi64ELi8EEEvPKfS2_Pfiii_param_4];
	ld.param.u32 	%r2953, [_ZN7Auaoalg14gemm_kernel_v2ILi64ELi8EEEvPKfS2_Pfiii_param_3];
	setp.ge.s32 	%p504, %r35, %r2953;
	setp.ge.s32 	%p505, %r26, %r3110;
	or.pred  	%p506, %p504, %p505;
	@%p506 bra 	$L__BB0_339;
	st.global.f32 	[%rd13+28], %f5835;
$L__BB0_339:
	ld.param.u32 	%r3111, [_ZN7Auaoalg14gemm_kernel_v2ILi64ELi8EEEvPKfS2_Pfiii_param_4];
	ld.param.u32 	%r2954, [_ZN7Auaoalg14gemm_kernel_v2ILi64ELi8EEEvPKfS2_Pfiii_param_3];
	setp.ge.s32 	%p507, %r2739, %r3111;
	add.s32 	%r37, %r2734, 5;
	setp.ge.s32 	%p508, %r37, %r2954;
	add.s32 	%r38, %r36, %r3111;
	or.pred  	%p509, %p508, %p507;
	@%p509 bra 	$L__BB0_341;
	add.s32 	%r2847, %r2739, %r38;
	mul.wide.s32 	%rd526, %r2847, 4;
	add.s64 	%rd527, %rd10, %rd526;
	st.global.f32 	[%rd527], %f5834;
$L__BB0_341:
	ld.param.u32 	%r3112, [_ZN7Auaoalg14gemm_kernel_v2ILi64ELi8EEEvPKfS2_Pfiii_param_4];
	ld.param.u32 	%r2955, [_ZN7Auaoalg14gemm_kernel_v2ILi64ELi8EEEvPKfS2_Pfiii_param_3];
	setp.ge.s32 	%p510, %r37, %r2955;
	setp.ge.s32 	%p511, %r20, %r3112;
	cvt.s64.s32 	%rd528, %r38;
	add.s64 	%rd529, %rd7, %rd528;
	shl.b64 	%rd530, %rd529, 2;
	add.s64 	%rd14, %rd10, %rd530;
	or.pred  	%p512, %p510, %p511;
	@%p512 bra 	$L__BB0_343;
	st.global.f32 	[%rd14+4], %f5833;
$L__BB0_343:
	ld.param.u32 	%r3113, [_ZN7Auaoalg14gemm_kernel_v2ILi64ELi8EEEvPKfS2_Pfiii_param_4];
	ld.param.u32 	%r2956, [_ZN7Auaoalg14gemm_kernel_v2ILi64ELi8EEEvPKfS2_Pfiii_param_3];
	setp.ge.s32 	%p513, %r37, %r2956;
	setp.ge.s32 	%p514, %r21, %r3113;
	or.pred  	%p515, %p513, %p514;
	@%p515 bra 	$L__BB0_345;
	st.global.f32 	[%rd14+8], %f5832;
$L__BB0_345:
	ld.param.u32 	%r3114, [_ZN7Auaoalg14gemm_kernel_v2ILi64ELi8EEEvPKfS2_Pfiii_param_4];
	ld.param.u32 	%r2957, [_ZN7Auaoalg14gemm_kernel_v2ILi64ELi8EEEvPKfS2_Pfiii_param_3];
	setp.ge.s32 	%p516, %r37, %r2957;
	setp.ge.s32 	%p517, %r22, %r3114;
	or.pred  	%p518, %p516, %p517;
	@%p518 bra 	$L__BB0_347;
	st.global.f32 	[%rd14+12], %f5831;
$L__BB0_347:
	ld.param.u32 	%r3115, [_ZN7Auaoalg14gemm_kernel_v2ILi64ELi8EEEvPKfS2_Pfiii_param_4];
	ld.param.u32 	%r2958, [_ZN7Auaoalg14gemm_kernel_v2ILi64ELi8EEEvPKfS2_Pfiii_param_3];
	setp.ge.s32 	%p519, %r37, %r2958;
	setp.ge.s32 	%p520, %r23, %r3115;
	or.pred  	%p521, %p519, %p520;
	@%p521 bra 	$L__BB0_349;
	st.global.f32 	[%rd14+16], %f5830;
$L__BB0_349:
	ld.param.u32 	%r3116, [_ZN7Auaoalg14gemm_kernel_v2ILi64ELi8EEEvPKfS2_Pfiii_param_4];
	ld.param.u32 	%r2959, [_ZN7Auaoalg14gemm_kernel_v2ILi64ELi8EEEvPKfS2_Pfiii_param_3];
	setp.ge.s32 	%p522, %r37, %r2959;
	setp.ge.s32 	%p523, %r24, %r3116;
	or.pred  	%p524, %p522, %p523;
	@%p524 bra 	$L__BB0_351;
	st.global.f32 	[%rd14+20], %f5829;
$L__BB0_351:
	ld.param.u32 	%r3117, [_ZN7Auaoalg14gemm_kernel_v2ILi64ELi8EEEvPKfS2_Pfiii_param_4];
	ld.param.u32 	%r2960, [_ZN7Auaoalg14gemm_kernel_v2ILi64ELi8EEEvPKfS2_Pfiii_param_3];
	setp.ge.s32 	%p525, %r37, %r2960;
	setp.ge.s32 	%p526, %r25, %r3117;
	or.pred  	%p527, %p525, %p526;
	@%p527 bra 	$L__BB0_353;
	st.global.f32 	[%rd14+24], %f5828;
$L__BB0_353:
	ld.param.u32 	%r3118, [_ZN7Auaoalg14gemm_kernel_v2ILi64ELi8EEEvPKfS2_Pfiii_param_4];
	ld.param.u32 	%r2961, [_ZN7Auaoalg14gemm_kernel_v2ILi64ELi8EEEvPKfS2_Pfiii_param_3];
	setp.ge.s32 	%p528, %r37, %r2961;
	setp.ge.s32 	%p529, %r26, %r3118;
	or.pred  	%p530, %p528, %p529;
	@%p530 bra 	$L__BB0_355;
	st.global.f32 	[%rd14+28], %f5827;
$L__BB0_355:
	ld.param.u32 	%r3119, [_ZN7Auaoalg14gemm_kernel_v2ILi64ELi8EEEvPKfS2_Pfiii_param_4];
	ld.param.u32 	%r2962, [_ZN7Auaoalg14gemm_kernel_v2ILi64ELi8EEEvPKfS2_Pfiii_param_3];
	setp.ge.s32 	%p531, %r2739, %r3119;
	add.s32 	%r39, %r2734, 6;
	setp.ge.s32 	%p532, %r39, %r2962;
	add.s32 	%r40, %r38, %r3119;
	or.pred  	%p533, %p532, %p531;
	@%p533 bra 	$L__BB0_357;
	add.s32 	%r2848, %r2739, %r40;
	mul.wide.s32 	%rd531, %r2848, 4;
	add.s64 	%rd532, %rd10, %rd531;
	st.global.f32 	[%rd532], %f5875;
$L__BB0_357:
	ld.param.u32 	%r3120, [_ZN7Auaoalg14gemm_kernel_v2ILi64ELi8EEEvPKfS2_Pfiii_param_4];
	ld.param.u32 	%r2963, [_ZN7Auaoalg14gemm_kernel_v2ILi64ELi8EEEvPKfS2_Pfiii_param_3];
	setp.ge.s32 	%p534, %r39, %r2963;
	setp.ge.s32 	%p535, %r20, %r3120;
	cvt.s64.s32 	%rd533, %r40;
	add.s64 	%rd534, %rd7, %rd533;
	shl.b64 	%rd535, %rd534, 2;
	add.s64 	%rd15, %rd10, %rd535;
	or.pred  	%p536, %p534, %p535;
	@%p536 bra 	$L__BB0_359;
	st.global.f32 	[%rd15+4], %f5876;
$L__BB0_359:
	ld.param.u32 	%r3121, [_ZN7Auaoalg14gemm_kernel_v2ILi64ELi8EEEvPKfS2_Pfiii_param_4];
	ld.param.u32 	%r2964, [_ZN7Auaoalg14gemm_kernel_v2ILi64ELi8EEEvPKfS2_Pfiii_param_3];
	setp.ge.s32 	%p537, %r39, %r2964;
	setp.ge.s32 	%p538, %r21, %r3121;
	or.pred  	%p539, %p537, %p538;
	@%p539 bra 	$L__BB0_361;
	st.global.f32 	[%rd15+8], %f5877;
$L__BB0_361:
	ld.param.u32 	%r3122, [_ZN7Auaoalg14gemm_kernel_v2ILi64ELi8EEEvPKfS2_Pfiii_param_4];
	ld.param.u32 	%r2965, [_ZN7Auaoalg14gemm_kernel_v2ILi64ELi8EEEvPKfS2_Pfiii_param_3];
	setp.ge.s32 	%p540, %r39, %r2965;
	setp.ge.s32 	%p541, %r22, %r3122;
	or.pred  	%p542, %p540, %p541;
	@%p542 bra 	$L__BB0_363;
	st.global.f32 	[%rd15+12], %f5878;
$L__BB0_363:
	ld.param.u32 	%r3123, [_ZN7Auaoalg14gemm_kernel_v2ILi64ELi8EEEvPKfS2_Pfiii_param_4];
	ld.param.u32 	%r2966, [_ZN7Auaoalg14gemm_kernel_v2ILi64ELi8EEEvPKfS2_Pfiii_param_3];
	setp.ge.s32 	%p543, %r39, %r2966;
	setp.ge.s32 	%p544, %r23, %r3123;
	or.pred  	%p545, %p543, %p544;
	@%p545 bra 	$L__BB0_365;
	st.global.f32 	[%rd15+16], %f5879;
$L__BB0_365:
	ld.param.u32 	%r3124, [_ZN7Auaoalg14gemm_kernel_v2ILi64ELi8EEEvPKfS2_Pfiii_param_4];
	ld.param.u32 	%r2967, [_ZN7Auaoalg14gemm_kernel_v2ILi64ELi8EEEvPKfS2_Pfiii_param_3];
	setp.ge.s32 	%p546, %r39, %r2967;
	setp.ge.s32 	%p547, %r24, %r3124;
	or.pred  	%p548, %p546, %p547;
	@%p548 bra 	$L__BB0_367;
	st.global.f32 	[%rd15+20], %f5880;
$L__BB0_367:
	ld.param.u32 	%r3125, [_ZN7Auaoalg14gemm_kernel_v2ILi64ELi8EEEvPKfS2_Pfiii_param_4];
	ld.param.u32 	%r2968, [_ZN7Auaoalg14gemm_kernel_v2ILi64ELi8EEEvPKfS2_Pfiii_param_3];
	setp.ge.s32 	%p549, %r39, %r2968;
	setp.ge.s32 	%p550, %r25, %r3125;
	or.pred  	%p551, %p549, %p550;
	@%p551 bra 	$L__BB0_369;
	st.global.f32 	[%rd15+24], %f5881;
$L__BB0_369:
	ld.param.u32 	%r3126, [_ZN7Auaoalg14gemm_kernel_v2ILi64ELi8EEEvPKfS2_Pfiii_param_4];
	ld.param.u32 	%r2969, [_ZN7Auaoalg14gemm_kernel_v2ILi64ELi8EEEvPKfS2_Pfiii_param_3];
	setp.ge.s32 	%p552, %r39, %r2969;
	setp.ge.s32 	%p553, %r26, %r3126;
	or.pred  	%p554, %p552, %p553;
	@%p554 bra 	$L__BB0_371;
	st.global.f32 	[%rd15+28], %f5882;
$L__BB0_371:
	ld.param.u32 	%r3127, [_ZN7Auaoalg14gemm_kernel_v2ILi64ELi8EEEvPKfS2_Pfiii_param_4];
	ld.param.u32 	%r2970, [_ZN7Auaoalg14gemm_kernel_v2ILi64ELi8EEEvPKfS2_Pfiii_param_3];
	setp.ge.s32 	%p555, %r2739, %r3127;
	add.s32 	%r41, %r2734, 7;
	setp.ge.s32 	%p556, %r41, %r2970;
	add.s32 	%r42, %r40, %r3127;
	or.pred  	%p557, %p556, %p555;
	@%p557 bra 	$L__BB0_373;
	add.s32 	%r2849, %r2739, %r42;
	mul.wide.s32 	%rd536, %r2849, 4;
	add.s64 	%rd537, %rd10, %rd536;
	st.global.f32 	[%rd537], %f5883;
$L__BB0_373:
	ld.param.u32 	%r3128, [_ZN7Auaoalg14gemm_kernel_v2ILi64ELi8EEEvPKfS2_Pfiii_param_4];
	ld.param.u32 	%r2971, [_ZN7Auaoalg14gemm_kernel_v2ILi64ELi8EEEvPKfS2_Pfiii_param_3];
	setp.ge.s32 	%p558, %r41, %r2971;
	setp.ge.s32 	%p559, %r20, %r3128;
	cvt.s64.s32 	%rd538, %r42;
	add.s64 	%rd539, %rd7, %rd538;
	shl.b64 	%rd540, %rd539, 2;
	add.s64 	%rd16, %rd10, %rd540;
	or.pred  	%p560, %p558, %p559;
	@%p560 bra 	$L__BB0_375;
	st.global.f32 	[%rd16+4], %f5884;
$L__BB0_375:
	ld.param.u32 	%r3129, [_ZN7Auaoalg14gemm_kernel_v2ILi64ELi8EEEvPKfS2_Pfiii_param_4];
	ld.param.u32 	%r2972, [_ZN7Auaoalg14gemm_kernel_v2ILi64ELi8EEEvPKfS2_Pfiii_param_3];
	setp.ge.s32 	%p561, %r41, %r2972;
	setp.ge.s32 	%p562, %r21, %r3129;
	or.pred  	%p563, %p561, %p562;
	@%p563 bra 	$L__BB0_377;
	st.global.f32 	[%rd16+8], %f5885;
$L__BB0_377:
	ld.param.u32 	%r3130, [_ZN7Auaoalg14gemm_kernel_v2ILi64ELi8EEEvPKfS2_Pfiii_param_4];
	ld.param.u32 	%r2973, [_ZN7Auaoalg14gemm_kernel_v2ILi64ELi8EEEvPKfS2_Pfiii_param_3];
	setp.ge.s32 	%p564, %r41, %r2973;
	setp.ge.s32 	%p565, %r22, %r3130;
	or.pred  	%p566, %p564, %p565;
	@%p566 bra 	$L__BB0_379;
	st.global.f32 	[%rd16+12], %f5886;
$L__BB0_379:
	ld.param.u32 	%r3131, [_ZN7Auaoalg14gemm_kernel_v2ILi64ELi8EEEvPKfS2_Pfiii_param_4];
	ld.param.u32 	%r2974, [_ZN7Auaoalg14gemm_kernel_v2ILi64ELi8EEEvPKfS2_Pfiii_param_3];
	setp.ge.s32 	%p567, %r41, %r2974;
	setp.ge.s32 	%p568, %r23, %r3131;
	or.pred  	%p569, %p567, %p568;
	@%p569 bra 	$L__BB0_381;
	st.global.f32 	[%rd16+16], %f5887;
$L__BB0_381:
	ld.param.u32 	%r3132, [_ZN7Auaoalg14gemm_kernel_v2ILi64ELi8EEEvPKfS2_Pfiii_param_4];
	ld.param.u32 	%r2975, [_ZN7Auaoalg14gemm_kernel_v2ILi64ELi8EEEvPKfS2_Pfiii_param_3];
	setp.ge.s32 	%p570, %r41, %r2975;
	setp.ge.s32 	%p571, %r24, %r3132;
	or.pred  	%p572, %p570, %p571;
	@%p572 bra 	$L__BB0_383;
	st.global.f32 	[%rd16+20], %f5888;
$L__BB0_383:
	ld.param.u32 	%r3133, [_ZN7Auaoalg14gemm_kernel_v2ILi64ELi8EEEvPKfS2_Pfiii_param_4];
	ld.param.u32 	%r2976, [_ZN7Auaoalg14gemm_kernel_v2ILi64ELi8EEEvPKfS2_Pfiii_param_3];
	setp.ge.s32 	%p573, %r41, %r2976;
	setp.ge.s32 	%p574, %r25, %r3133;
	or.pred  	%p575, %p573, %p574;
	@%p575 bra 	$L__BB0_385;
	st.global.f32 	[%rd16+24], %f5889;
$L__BB0_385:
	ld.param.u32 	%r3134, [_ZN7Auaoalg14gemm_kernel_v2ILi64ELi8EEEvPKfS2_Pfiii_param_4];
	ld.param.u32 	%r2977, [_ZN7Auaoalg14gemm_kernel_v2ILi64ELi8EEEvPKfS2_Pfiii_param_3];
	setp.ge.s32 	%p576, %r41, %r2977;
	setp.ge.s32 	%p577, %r26, %r3134;
	or.pred  	%p578, %p576, %p577;
	@%p578 bra 	$L__BB0_387;
	st.global.f32 	[%rd16+28], %f5890;
$L__BB0_387:
	ret;

}
	// .globl	_ZN7Auaoalg14gemm_kernel_v3ILi64EEEvPKfS2_Pfiii
.visible .entry _ZN7Auaoalg14gemm_kernel_v3ILi64EEEvPKfS2_Pfiii(
	.param .u64 .ptr .align 1 _ZN7Auaoalg14gemm_kernel_v3ILi64EEEvPKfS2_Pfiii_param_0,
	.param .u64 .ptr .align 1 _ZN7Auaoalg14gemm_kernel_v3ILi64EEEvPKfS2_Pfiii_param_1,
	.param .u64 .ptr .align 1 _ZN7Auaoalg14gemm_kernel_v3ILi64EEEvPKfS2_Pfiii_param_2,
	.param .u32 _ZN7Auaoalg14gemm_kernel_v3ILi64EEEvPKfS2_Pfiii_param_3,
	.param .u32 _ZN7Auaoalg14gemm_kernel_v3ILi64EEEvPKfS2_Pfiii_param_4,
	.param .u32 _ZN7Auaoalg14gemm_kernel_v3ILi64EEEvPKfS2_Pfiii_param_5
)
{
	.reg .pred 	%p<147>;
	.reg .b32 	%r<94>;
	.reg .b32 	%f<1731>;
	.reg .b64 	%rd<109>;
	// demoted variable
	.shared .align 4 .b8 _ZZN7Auaoalg14gemm_kernel_v3ILi64EEEvPKfS2_PfiiiE2As[16640];
	// demoted variable
	.shared .align 4 .b8 _ZZN7Auaoalg14gemm_kernel_v3ILi64EEEvPKfS2_PfiiiE2Bs[16640];
	ld.param.u64 	%rd15, [_ZN7Auaoalg14gemm_kernel_v3ILi64EEEvPKfS2_Pfiii_param_0];
	ld.param.u64 	%rd16, [_ZN7Auaoalg14gemm_kernel_v3ILi64EEEvPKfS2_Pfiii_param_1];
	ld.param.u64 	%rd17, [_ZN7Auaoalg14gemm_kernel_v3ILi64EEEvPKfS2_Pfiii_param_2];
	ld.param.u32 	%r34, [_ZN7Auaoalg14gemm_kernel_v3ILi64EEEvPKfS2_Pfiii_param_3];
	ld.param.u32 	%r35, [_ZN7Auaoalg14gemm_kernel_v3ILi64EEEvPKfS2_Pfiii_param_4];
	ld.param.u32 	%r36, [_ZN7Auaoalg14gemm_kernel_v3ILi64EEEvPKfS2_Pfiii_param_5];
	cvta.to.global.u64 	%rd1, %rd16;
	cvta.to.global.u64 	%rd2, %rd15;
	cvta.to.global.u64 	%rd3, %rd17;
	mov.u32 	%r37, %ctaid.x;
	mov.u32 	%r38, %ctaid.y;
	mov.u32 	%r39, %tid.x;
	mov.u32 	%r40, %tid.y;
	shl.b32 	%r41, %r38, 6;
	shl.b32 	%r1, %r40, 2;
	add.s32 	%r2, %r41, %r1;
	shl.b32 	%r42, %r37, 6;
	shl.b32 	%r3, %r39, 2;
	add.s32 	%r4, %r42, %r3;
	setp.lt.s32 	%p1, %r36, 1;
	mov.f32 	%f1715, 0f00000000;
	mov.f32 	%f1716, %f1715;
	mov.f32 	%f1717, %f1715;
	mov.f32 	%f1718, %f1715;
	mov.f32 	%f1719, %f1715;
	mov.f32 	%f1720, %f1715;
	mov.f32 	%f1721, %f1715;
	mov.f32 	%f1722, %f1715;
	mov.f32 	%f1723, %f1715;
	mov.f32 	%f1724, %f1715;
	mov.f32 	%f1725, %f1715;
	mov.f32 	%f1726, %f1715;
	mov.f32 	%f1727, %f1715;
	mov.f32 	%f1728, %f1715;
	mov.f32 	%f1729, %f1715;
	mov.f32 	%f1730, %f1715;
	@%p1 bra 	$L__BB1_67;
	mul.lo.s32 	%r44, %r1, 260;
	mov.u32 	%r45, _ZZN7Auaoalg14gemm_kernel_v3ILi64EEEvPKfS2_PfiiiE2As;
	add.s32 	%r46, %r45, %r44;
	mov.u32 	%r47, _ZZN7Auaoalg14gemm_kernel_v3ILi64EEEvPKfS2_PfiiiE2Bs;
	add.s32 	%r48, %r47, %r44;
	shl.b32 	%r49, %r3, 2;
	add.s32 	%r5, %r46, %r49;
	add.s32 	%r6, %r48, %r49;
	add.s32 	%r7, %r2, 1;
	add.s32 	%r8, %r2, 2;
	add.s32 	%r9, %r2, 3;
	mov.b32 	%r93, 0;
	mov.f32 	%f1715, 0f00000000;
	cvt.u64.u32 	%rd27, %r4;
$L__BB1_2:
	setp.ge.s32 	%p2, %r2, %r34;
	shl.b32 	%r50, %r93, 6;
	add.s32 	%r11, %r1, %r50;
	mul.lo.s32 	%r12, %r11, %r35;
	add.s32 	%r51, %r3, %r50;
	setp.ge.s32 	%p3, %r51, %r36;
	mov.f32 	%f1683, 0f00000000;
	or.pred  	%p4, %p2, %p3;
	@%p4 bra 	$L__BB1_4;
	mad.lo.s32 	%r52, %r2, %r36, %r51;
	mul.wide.u32 	%rd18, %r52, 4;
	add.s64 	%rd19, %rd2, %rd18;
	ld.global.nc.f32 	%f1683, [%rd19];
$L__BB1_4:
	setp.ge.s32 	%p5, %r11, %r36;
	setp.ge.s32 	%p6, %r4, %r35;
	st.shared.f32 	[%r5], %f1683;
	mov.f32 	%f1684, 0f00000000;
	or.pred  	%p7, %p5, %p6;
	@%p7 bra 	$L__BB1_6;
	add.s32 	%r53, %r4, %r12;
	mul.wide.s32 	%rd20, %r53, 4;
	add.s64 	%rd21, %rd1, %rd20;
	ld.global.nc.f32 	%f1684, [%rd21];
$L__BB1_6:
	st.shared.f32 	[%r6], %f1684;
	add.s32 	%r14, %r51, 1;
	setp.ge.s32 	%p9, %r14, %r36;
	cvt.u64.u32 	%rd4, %r51;
	mov.f32 	%f1685, 0f00000000;
	or.pred  	%p10, %p2, %p9;
	@%p10 bra 	$L__BB1_8;
	mul.lo.s32 	%r54, %r2, %r36;
	cvt.u64.u32 	%rd22, %r54;
	add.s64 	%rd23, %rd4, %rd22;
	shl.b64 	%rd24, %rd23, 2;
	add.s64 	%rd25, %rd2, %rd24;
	ld.global.nc.f32 	%f1685, [%rd25+4];
$L__BB1_8:
	add.s32 	%r55, %r4, 1;
	setp.ge.s32 	%p12, %r55, %r35;
	st.shared.f32 	[%r5+4], %f1685;
	cvt.s64.s32 	%rd26, %r12;
	add.s64 	%rd28, %rd27, %rd26;
	shl.b64 	%rd29, %rd28, 2;
	add.s64 	%rd5, %rd1, %rd29;
	mov.f32 	%f1686, 0f00000000;
	or.pred  	%p13, %p5, %p12;
	@%p13 bra 	$L__BB1_10;
	ld.global.nc.f32 	%f1686, [%rd5+4];
$L__BB1_10:
	st.shared.f32 	[%r6+4], %f1686;
	add.s32 	%r15, %r51, 2;
	setp.ge.s32 	%p15, %r15, %r36;
	mov.f32 	%f1687, 0f00000000;
	or.pred  	%p16, %p2, %p15;
	@%p16 bra 	$L__BB1_12;
	mul.lo.s32 	%r56, %r2, %r36;
	cvt.u64.u32 	%rd30, %r56;
	add.s64 	%rd31, %rd4, %rd30;
	shl.b64 	%rd32, %rd31, 2;
	add.s64 	%rd33, %rd2, %rd32;
	ld.global.nc.f32 	%f1687, [%rd33+8];
$L__BB1_12:
	add.s32 	%r57, %r4, 2;
	setp.ge.s32 	%p18, %r57, %r35;
	st.shared.f32 	[%r5+8], %f1687;
	mov.f32 	%f1688, 0f00000000;
	or.pred  	%p19, %p5, %p18;
	@%p19 bra 	$L__BB1_14;
	ld.global.nc.f32 	%f1688, [%rd5+8];
$L__BB1_14:
	st.shared.f32 	[%r6+8], %f1688;
	add.s32 	%r16, %r51, 3;
	setp.ge.s32 	%p21, %r16, %r36;
	mov.f32 	%f1689, 0f00000000;
	or.pred  	%p22, %p2, %p21;
	@%p22 bra 	$L__BB1_16;
	mul.lo.s32 	%r58, %r2, %r36;
	cvt.u64.u32 	%rd34, %r58;
	add.s64 	%rd35, %rd4, %rd34;
	shl.b64 	%rd36, %rd35, 2;
	add.s64 	%rd37, %rd2, %rd36;
	ld.global.nc.f32 	%f1689, [%rd37+12];
$L__BB1_16:
	add.s32 	%r59, %r4, 3;
	setp.ge.s32 	%p24, %r59, %r35;
	st.shared.f32 	[%r5+12], %f1689;
	mov.f32 	%f1690, 0f00000000;
	or.pred  	%p25, %p5, %p24;
	@%p25 bra 	$L__BB1_18;
	ld.global.nc.f32 	%f1690, [%rd5+12];
$L__BB1_18:
	setp.ge.s32 	%p27, %r7, %r34;
	st.shared.f32 	[%r6+12], %f1690;
	add.s32 	%r17, %r11, 1;
	mad.lo.s32 	%r18, %r35, %r11, %r35;
	mov.f32 	%f1691, 0f00000000;
	or.pred  	%p28, %p27, %p3;
	@%p28 bra 	$L__BB1_20;
	mad.lo.s32 	%r60, %r7, %r36, %r51;
	mul.wide.u32 	%rd38, %r60, 4;
	add.s64 	%rd39, %rd2, %rd38;
	ld.global.nc.f32 	%f1691, [%rd39];
$L__BB1_20:
	setp.ge.s32 	%p29, %r17, %r36;
	st.shared.f32 	[%r5+260], %f1691;
	mov.f32 	%f1692, 0f00000000;
	or.pred  	%p31, %p29, %p6;
	@%p31 bra 	$L__BB1_22;
	add.s32 	%r61, %r4, %r18;
	mul.wide.s32 	%rd40, %r61, 4;
	add.s64 	%rd41, %rd1, %rd40;
	ld.global.nc.f32 	%f1692, [%rd41];
$L__BB1_22:
	setp.ge.s32 	%p32, %r14, %r36;
	st.shared.f32 	[%r6+260], %f1692;
	mov.f32 	%f1693, 0f00000000;
	or.pred  	%p34, %p27, %p32;
	@%p34 bra 	$L__BB1_24;
	mul.lo.s32 	%r62, %r7, %r36;
	cvt.u64.u32 	%rd42, %r62;
	add.s64 	%rd43, %rd4, %rd42;
	shl.b64 	%rd44, %rd43, 2;
	add.s64 	%rd45, %rd2, %rd44;
	ld.global.nc.f32 	%f1693, [%rd45+4];
$L__BB1_24:
	add.s32 	%r63, %r4, 1;
	setp.ge.s32 	%p36, %r63, %r35;
	st.shared.f32 	[%r5+264], %f1693;
	cvt.s64.s32 	%rd46, %r18;
	add.s64 	%rd48, %rd27, %rd46;
	shl.b64 	%rd49, %rd48, 2;
	add.s64 	%rd6, %rd1, %rd49;
	mov.f32 	%f1694, 0f00000000;
	or.pred  	%p37, %p29, %p36;
	@%p37 bra 	$L__BB1_26;
	ld.global.nc.f32 	%f1694, [%rd6+4];
$L__BB1_26:
	setp.ge.s32 	%p38, %r15, %r36;
	st.shared.f32 	[%r6+264], %f1694;
	mov.f32 	%f1695, 0f00000000;
	or.pred  	%p40, %p27, %p38;
	@%p40 bra 	$L__BB1_28;
	mul.lo.s32 	%r64, %r7, %r36;
	cvt.u64.u32 	%rd50, %r64;
	add.s64 	%rd51, %rd4, %rd50;
	shl.b64 	%rd52, %rd51, 2;
	add.s64 	%rd53, %rd2, %rd52;
	ld.global.nc.f32 	%f1695, [%rd53+8];
$L__BB1_28:
	add.s32 	%r65, %r4, 2;
	setp.ge.s32 	%p42, %r65, %r35;
	st.shared.f32 	[%r5+268], %f1695;
	mov.f32 	%f1696, 0f00000000;
	or.pred  	%p43, %p29, %p42;
	@%p43 bra 	$L__BB1_30;
	ld.global.nc.f32 	%f1696, [%rd6+8];
$L__BB1_30:
	st.shared.f32 	[%r6+268], %f1696;
	mov.f32 	%f1697, 0f00000000;
	or.pred  	%p46, %p27, %p21;
	@%p46 bra 	$L__BB1_32;
	mul.lo.s32 	%r66, %r7, %r36;
	cvt.u64.u32 	%rd54, %r66;
	add.s64 	%rd55, %rd4, %rd54;
	shl.b64 	%rd56, %rd55, 2;
	add.s64 	%rd57, %rd2, %rd56;
	ld.global.nc.f32 	%f1697, [%rd57+12];
$L__BB1_32:
	add.s32 	%r67, %r4, 3;
	setp.ge.s32 	%p48, %r67, %r35;
	st.shared.f32 	[%r5+272], %f1697;
	mov.f32 	%f1698, 0f00000000;
	or.pred  	%p49, %p29, %p48;
	@%p49 bra 	$L__BB1_34;
	ld.global.nc.f32 	%f1698, [%rd6+12];
$L__BB1_34:
	setp.ge.s32 	%p50, %r51, %r36;
	setp.ge.s32 	%p51, %r8, %r34;
	st.shared.f32 	[%r6+272], %f1698;
	add.s32 	%r19, %r11, 2;
	mul.lo.s32 	%r20, %r19, %r35;
	mov.f32 	%f1699, 0f00000000;
	or.pred  	%p52, %p51, %p50;
	@%p52 bra 	$L__BB1_36;
	mad.lo.s32 	%r68, %r8, %r36, %r51;
	mul.wide.u32 	%rd58, %r68, 4;
	add.s64 	%rd59, %rd2, %rd58;
	ld.global.nc.f32 	%f1699, [%rd59];
$L__BB1_36:
	setp.ge.s32 	%p53, %r19, %r36;
	setp.ge.s32 	%p54, %r4, %r35;
	st.shared.f32 	[%r5+520], %f1699;
	mov.f32 	%f1700, 0f00000000;
	or.pred  	%p55, %p53, %p54;
	@%p55 bra 	$L__BB1_38;
	add.s32 	%r69, %r4, %r20;
	mul.wide.s32 	%rd60, %r69, 4;
	add.s64 	%rd61, %rd1, %rd60;
	ld.global.nc.f32 	%f1700, [%rd61];
$L__BB1_38:
	st.shared.f32 	[%r6+520], %f1700;
	mov.f32 	%f1701, 0f00000000;
	or.pred  	%p58, %p51, %p32;
	@%p58 bra 	$L__BB1_40;
	mul.lo.s32 	%r70, %r8, %r36;
	cvt.u64.u32 	%rd62, %r70;
	add.s64 	%rd63, %rd4, %rd62;
	shl.b64 	%rd64, %rd63, 2;
	add.s64 	%rd65, %rd2, %rd64;
	ld.global.nc.f32 	%f1701, [%rd65+4];
$L__BB1_40:
	add.s32 	%r71, %r4, 1;
	setp.ge.s32 	%p60, %r71, %r35;
	st.shared.f32 	[%r5+524], %f1701;
	cvt.s64.s32 	%rd66, %r20;
	cvt.u64.u32 	%rd67, %r4;
	add.s64 	%rd68, %rd67, %rd66;
	shl.b64 	%rd69, %rd68, 2;
	add.s64 	%rd7, %rd1, %rd69;
	mov.f32 	%f1702, 0f00000000;
	or.pred  	%p61, %p53, %p60;
	@%p61 bra 	$L__BB1_42;
	ld.global.nc.f32 	%f1702, [%rd7+4];
$L__BB1_42:
	setp.ge.s32 	%p62, %r15, %r36;
	st.shared.f32 	[%r6+524], %f1702;
	mov.f32 	%f1703, 0f00000000;
	or.pred  	%p64, %p51, %p62;
	@%p64 bra 	$L__BB1_44;
	mul.lo.s32 	%r72, %r8, %r36;
	cvt.u64.u32 	%rd70, %r72;
	add.s64 	%rd71, %rd4, %rd70;
	shl.b64 	%rd72, %rd71, 2;
	add.s64 	%rd73, %rd2, %rd72;
	ld.global.nc.f32 	%f1703, [%rd73+8];
$L__BB1_44:
	add.s32 	%r73, %r4, 2;
	setp.ge.s32 	%p66, %r73, %r35;
	st.shared.f32 	[%r5+528], %f1703;
	mov.f32 	%f1704, 0f00000000;
	or.pred  	%p67, %p53, %p66;
	@%p67 bra 	$L__BB1_46;
	ld.global.nc.f32 	%f1704, [%rd7+8];
$L__BB1_46:
	setp.ge.s32 	%p68, %r16, %r36;
	st.shared.f32 	[%r6+528], %f1704;
	mov.f32 	%f1705, 0f00000000;
	or.pred  	%p70, %p51, %p68;
	@%p70 bra 	$L__BB1_48;
	mul.lo.s32 	%r74, %r8, %r36;
	cvt.u64.u32 	%rd74, %r74;
	add.s64 	%rd75, %rd4, %rd74;
	shl.b64 	%rd76, %rd75, 2;
	add.s64 	%rd77, %rd2, %rd76;
	ld.global.nc.f32 	%f1705, [%rd77+12];
$L__BB1_48:
	add.s32 	%r75, %r4, 3;
	setp.ge.s32 	%p72, %r75, %r35;
	st.shared.f32 	[%r5+532], %f1705;
	mov.f32 	%f1706, 0f00000000;
	or.pred  	%p73, %p53, %p72;
	@%p73 bra 	$L__BB1_50;
	ld.global.nc.f32 	%f1706, [%rd7+12];
$L__BB1_50:
	setp.ge.s32 	%p75, %r9, %r34;
	st.shared.f32 	[%r6+532], %f1706;
	add.s32 	%r21, %r11, 3;
	mul.lo.s32 	%r22, %r21, %r35;
	mov.f32 	%f1707, 0f00000000;
	or.pred  	%p76, %p75, %p50;
	@%p76 bra 	$L__BB1_52;
	mad.lo.s32 	%r76, %r9, %r36, %r51;
	mul.wide.u32 	%rd78, %r76, 4;
	add.s64 	%rd79, %rd2, %rd78;
	ld.global.nc.f32 	%f1707, [%rd79];
$L__BB1_52:
	setp.ge.s32 	%p77, %r21, %r36;
	setp.ge.s32 	%p78, %r4, %r35;
	st.shared.f32 	[%r5+780], %f1707;
	mov.f32 	%f1708, 0f00000000;
	or.pred  	%p79, %p77, %p78;
	@%p79 bra 	$L__BB1_54;
	add.s32 	%r77, %r4, %r22;
	mul.wide.s32 	%rd80, %r77, 4;
	add.s64 	%rd81, %rd1, %rd80;
	ld.global.nc.f32 	%f1708, [%rd81];
$L__BB1_54:
	setp.ge.s32 	%p80, %r14, %r36;
	st.shared.f32 	[%r6+780], %f1708;
	mul.lo.s32 	%r78, %r9, %r36;
	cvt.u64.u32 	%rd82, %r78;
	add.s64 	%rd83, %rd4, %rd82;
	shl.b64 	%rd84, %rd83, 2;
	add.s64 	%rd8, %rd2, %rd84;
	mov.f32 	%f1709, 0f00000000;
	or.pred  	%p82, %p75, %p80;
	@%p82 bra 	$L__BB1_56;
	ld.global.nc.f32 	%f1709, [%rd8+4];
$L__BB1_56:
	add.s32 	%r79, %r4, 1;
	setp.ge.s32 	%p84, %r79, %r35;
	st.shared.f32 	[%r5+784], %f1709;
	cvt.s64.s32 	%rd85, %r22;
	cvt.u64.u32 	%rd86, %r4;
	add.s64 	%rd87, %rd86, %rd85;
	shl.b64 	%rd88, %rd87, 2;
	add.s64 	%rd9, %rd1, %rd88;
	mov.f32 	%f1710, 0f00000000;
	or.pred  	%p85, %p77, %p84;
	@%p85 bra 	$L__BB1_58;
	ld.global.nc.f32 	%f1710, [%rd9+4];
$L__BB1_58:
	st.shared.f32 	[%r6+784], %f1710;
	mov.f32 	%f1711, 0f00000000;
	or.pred  	%p88, %p75, %p62;
	@%p88 bra 	$L__BB1_60;
	ld.global.nc.f32 	%f1711, [%rd8+8];
$L__BB1_60:
	add.s32 	%r80, %r4, 2;
	setp.ge.s32 	%p90, %r80, %r35;
	st.shared.f32 	[%r5+788], %f1711;
	mov.f32 	%f1712, 0f00000000;
	or.pred  	%p91, %p77, %p90;
	@%p91 bra 	$L__BB1_62;
	ld.global.nc.f32 	%f1712, [%rd9+8];
$L__BB1_62:
	st.shared.f32 	[%r6+788], %f1712;
	mov.f32 	%f1713, 0f00000000;
	or.pred  	%p94, %p75, %p68;
	@%p94 bra 	$L__BB1_64;
	ld.global.nc.f32 	%f1713, [%rd8+12];
$L__BB1_64:
	setp.ge.s32 	%p95, %r21, %r36;
	setp.ge.s32 	%p96, %r75, %r35;
	st.shared.f32 	[%r5+792], %f1713;
	mov.f32 	%f1714, 0f00000000;
	or.pred  	%p97, %p95, %p96;
	@%p97 bra 	$L__BB1_66;
	ld.global.nc.f32 	%f1714, [%rd9+12];
$L__BB1_66:
	st.shared.f32 	[%r6+792], %f1714;
	bar.sync 	0;
	mov.u32 	%r82, _ZZN7Auaoalg14gemm_kernel_v3ILi64EEEvPKfS2_PfiiiE2As;
	mad.lo.s32 	%r83, %r1, 260, %r82;
	ld.shared.f32 	%f147, [%r83];
	ld.shared.f32 	%f148, [%r83+260];
	ld.shared.f32 	%f149, [%r83+520];
	ld.shared.f32 	%f150, [%r83+780];
	shl.b32 	%r84, %r3, 2;
	mov.u32 	%r85, _ZZN7Auaoalg14gemm_kernel_v3ILi64EEEvPKfS2_PfiiiE2Bs;
	add.s32 	%r86, %r85, %r84;
	ld.shared.f32 	%f151, [%r86];
	ld.shared.f32 	%f152, [%r86+4];
	ld.shared.f32 	%f153, [%r86+8];
	ld.shared.f32 	%f154, [%r86+12];
	fma.rn.f32 	%f155, %f147, %f151, %f1722;
	fma.rn.f32 	%f156, %f147, %f152, %f1721;
	fma.rn.f32 	%f157, %f147, %f153, %f1720;
	fma.rn.f32 	%f158, %f147, %f154, %f1719;
	fma.rn.f32 	%f159, %f148, %f151, %f1718;
	fma.rn.f32 	%f160, %f148, %f152, %f1717;
	fma.rn.f32 	%f161, %f148, %f153, %f1716;
	fma.rn.f32 	%f162, %f148, %f154, %f1715;
	fma.rn.f32 	%f163, %f149, %f151, %f1723;
	fma.rn.f32 	%f164, %f149, %f152, %f1724;
	fma.rn.f32 	%f165, %f149, %f153, %f1725;
	fma.rn.f32 	%f166, %f149, %f154, %f1726;
	fma.rn.f32 	%f167, %f150, %f151, %f1727;
	fma.rn.f32 	%f168, %f150, %f152, %f1728;
	fma.rn.f32 	%f169, %f150, %f153, %f1729;
	fma.rn.f32 	%f170, %f150, %f154, %f1730;
	ld.shared.f32 	%f171, [%r83+4];
	ld.shared.f32 	%f172, [%r83+264];
	ld.shared.f32 	%f173, [%r83+524];
	ld.shared.f32 	%f174, [%r83+784];
	ld.shared.f32 	%f175, [%r86+260];
	ld.shared.f32 	%f176, [%r86+264];
	ld.shared.f32 	%f177, [%r86+268];
	ld.shared.f32 	%f178, [%r86+272];
	fma.rn.f32 	%f179, %f171, %f175, %f155;
	fma.rn.f32 	%f180, %f171, %f176, %f156;
	fma.rn.f32 	%f181, %f171, %f177, %f157;
	fma.rn.f32 	%f182, %f171, %f178, %f158;
	fma.rn.f32 	%f183, %f172, %f175, %f159;
	fma.rn.f32 	%f184, %f172, %f176, %f160;
	fma.rn.f32 	%f185, %f172, %f177, %f161;
	fma.rn.f32 	%f186, %f172, %f178, %f162;
	fma.rn.f32 	%f187, %f173, %f175, %f163;
	fma.rn.f32 	%f188, %f173, %f176, %f164;
	fma.rn.f32 	%f189, %f173, %f177, %f165;
	fma.rn.f32 	%f190, %f173, %f178, %f166;
	fma.rn.f32 	%f191, %f174, %f175, %f167;
	fma.rn.f32 	%f192, %f174, %f176, %f168;
	fma.rn.f32 	%f193, %f174, %f177, %f169;
	fma.rn.f32 	%f194, %f174, %f178, %f170;
	ld.shared.f32 	%f195, [%r83+8];
	ld.shared.f32 	%f196, [%r83+268];
	ld.shared.f32 	%f197, [%r83+528];
	ld.shared.f32 	%f198, [%r83+788];
	ld.shared.f32 	%f199, [%r86+520];
	ld.shared.f32 	%f200, [%r86+524];
	ld.shared.f32 	%f201, [%r86+528];
	ld.shared.f32 	%f202, [%r86+532];
	fma.rn.f32 	%f203, %f195, %f199, %f179;
	fma.rn.f32 	%f204, %f195, %f200, %f180;
	fma.rn.f32 	%f205, %f195, %f201, %f181;
	fma.rn.f32 	%f206, %f195, %f202, %f182;
	fma.rn.f32 	%f207, %f196, %f199, %f183;
	fma.rn.f32 	%f208, %f196, %f200, %f184;
	fma.rn.f32 	%f209, %f196, %f201, %f185;
	fma.rn.f32 	%f210, %f196, %f202, %f186;
	fma.rn.f32 	%f211, %f197, %f199, %f187;
	fma.rn.f32 	%f212, %f197, %f200, %f188;
	fma.rn.f32 	%f213, %f197, %f201, %f189;
	fma.rn.f32 	%f214, %f197, %f202, %f190;
	fma.rn.f32 	%f215, %f198, %f199, %f191;
	fma.rn.f32 	%f216, %f198, %f200, %f192;
	fma.rn.f32 	%f217, %f198, %f201, %f193;
	fma.rn.f32 	%f218, %f198, %f202, %f194;
	ld.shared.f32 	%f219, [%r83+12];
	ld.shared.f32 	%f220, [%r83+272];
	ld.shared.f32 	%f221, [%r83+532];
	ld.shared.f32 	%f222, [%r83+792];
	ld.shared.f32 	%f223, [%r86+780];
	ld.shared.f32 	%f224, [%r86+784];
	ld.shared.f32 	%f225, [%r86+788];
	ld.shared.f32 	%f226, [%r86+792];
	fma.rn.f32 	%f227, %f219, %f223, %f203;
	fma.rn.f32 	%f228, %f219, %f224, %f204;
	fma.rn.f32 	%f229, %f219, %f225, %f205;
	fma.rn.f32 	%f230, %f219, %f226, %f206;
	fma.rn.f32 	%f231, %f220, %f223, %f207;
	fma.rn.f32 	%f232, %f220, %f224, %f208;
	fma.rn.f32 	%f233, %f220, %f225, %f209;
	fma.rn.f32 	%f234, %f220, %f226, %f210;
	fma.rn.f32 	%f235, %f221, %f223, %f211;
	fma.rn.f32 	%f236, %f221, %f224, %f212;
	fma.rn.f32 	%f237, %f221, %f225, %f213;
	fma.rn.f32 	%f238, %f221, %f226, %f214;
	fma.rn.f32 	%f239, %f222, %f223, %f215;
	fma.rn.f32 	%f240, %f222, %f224, %f216;
	fma.rn.f32 	%f241, %f222, %f225, %f217;
	fma.rn.f32 	%f242, %f222, %f226, %f218;
	ld.shared.f32 	%f243, [%r83+16];
	ld.shared.f32 	%f244, [%r83+276];
	ld.shared.f32 	%f245, [%r83+536];
	ld.shared.f32 	%f246, [%r83+796];
	ld.shared.f32 	%f247, [%r86+1040];
	ld.shared.f32 	%f248, [%r86+1044];
	ld.shared.f32 	%f249, [%r86+1048];
	ld.shared.f32 	%f250, [%r86+1052];
	fma.rn.f32 	%f251, %f243, %f247, %f227;
	fma.rn.f32 	%f252, %f243, %f248, %f228;
	fma.rn.f32 	%f253, %f243, %f249, %f229;
	fma.rn.f32 	%f254, %f243, %f250, %f230;
	fma.rn.f32 	%f255, %f244, %f247, %f231;
	fma.rn.f32 	%f256, %f244, %f248, %f232;
	fma.rn.f32 	%f257, %f244, %f249, %f233;
	fma.rn.f32 	%f258, %f244, %f250, %f234;
	fma.rn.f32 	%f259, %f245, %f247, %f235;
	fma.rn.f32 	%f260, %f245, %f248, %f236;
	fma.rn.f32 	%f261, %f245, %f249, %f237;
	fma.rn.f32 	%f262, %f245, %f250, %f238;
	fma.rn.f32 	%f263, %f246, %f247, %f239;
	fma.rn.f32 	%f264, %f246, %f248, %f240;
	fma.rn.f32 	%f265, %f246, %f249, %f241;
	fma.rn.f32 	%f266, %f246, %f250, %f242;
	ld.shared.f32 	%f267, [%r83+20];
	ld.shared.f32 	%f268, [%r83+280];
	ld.shared.f32 	%f269, [%r83+540];
	ld.shared.f32 	%f270, [%r83+800];
	ld.shared.f32 	%f271, [%r86+1300];
	ld.shared.f32 	%f272, [%r86+1304];
	ld.shared.f32 	%f273, [%r86+1308];
	ld.shared.f32 	%f274, [%r86+1312];
	fma.rn.f32 	%f275, %f267, %f271, %f251;
	fma.rn.f32 	%f276, %f267, %f272, %f252;
	fma.rn.f32 	%f277, %f267, %f273, %f253;
	fma.rn.f32 	%f278, %f267, %f274, %f254;
	fma.rn.f32 	%f279, %f268, %f271, %f255;
	fma.rn.f32 	%f280, %f268, %f272, %f256;
	fma.rn.f32 	%f281, %f268, %f273, %f257;
	fma.rn.f32 	%f282, %f268, %f274, %f258;
	fma.rn.f32 	%f283, %f269, %f271, %f259;
	fma.rn.f32 	%f284, %f269, %f272, %f260;
	fma.rn.f32 	%f285, %f269, %f273, %f261;
	fma.rn.f32 	%f286, %f269, %f274, %f262;
	fma.rn.f32 	%f287, %f270, %f271, %f263;
	fma.rn.f32 	%f288, %f270, %f272, %f264;
	fma.rn.f32 	%f289, %f270, %f273, %f265;
	fma.rn.f32 	%f290, %f270, %f274, %f266;
	ld.shared.f32 	%f291, [%r83+24];
	ld.shared.f32 	%f292, [%r83+284];
	ld.shared.f32 	%f293, [%r83+544];
	ld.shared.f32 	%f294, [%r83+804];
	ld.shared.f32 	%f295, [%r86+1560];
	ld.shared.f32 	%f296, [%r86+1564];
	ld.shared.f32 	%f297, [%r86+1568];
	ld.shared.f32 	%f298, [%r86+1572];
	fma.rn.f32 	%f299, %f291, %f295, %f275;
	fma.rn.f32 	%f300, %f291, %f296, %f276;
	fma.rn.f32 	%f301, %f291, %f297, %f277;
	fma.rn.f32 	%f302, %f291, %f298, %f278;
	fma.rn.f32 	%f303, %f292, %f295, %f279;
	fma.rn.f32 	%f304, %f292, %f296, %f280;
	fma.rn.f32 	%f305, %f292, %f297, %f281;
	fma.rn.f32 	%f306, %f292, %f298, %f282;
	fma.rn.f32 	%f307, %f293, %f295, %f283;
	fma.rn.f32 	%f308, %f293, %f296, %f284;
	fma.rn.f32 	%f309, %f293, %f297, %f285;
	fma.rn.f32 	%f310, %f293, %f298, %f286;
	fma.rn.f32 	%f311, %f294, %f295, %f287;
	fma.rn.f32 	%f312, %f294, %f296, %f288;
	fma.rn.f32 	%f313, %f294, %f297, %f289;
	fma.rn.f32 	%f314, %f294, %f298, %f290;
	ld.shared.f32 	%f315, [%r83+28];
	ld.shared.f32 	%f316, [%r83+288];
	ld.shared.f32 	%f317, [%r83+548];
	ld.shared.f32 	%f318, [%r83+808];
	ld.shared.f32 	%f319, [%r86+1820];
	ld.shared.f32 	%f320, [%r86+1824];
	ld.shared.f32 	%f321, [%r86+1828];
	ld.shared.f32 	%f322, [%r86+1832];
	fma.rn.f32 	%f323, %f315, %f319, %f299;
	fma.rn.f32 	%f324, %f315, %f320, %f300;
	fma.rn.f32 	%f325, %f315, %f321, %f301;
	fma.rn.f32 	%f326, %f315, %f322, %f302;
	fma.rn.f32 	%f327, %f316, %f319, %f303;
	fma.rn.f32 	%f328, %f316, %f320, %f304;
	fma.rn.f32 	%f329, %f316, %f321, %f305;
	fma.rn.f32 	%f330, %f316, %f322, %f306;
	fma.rn.f32 	%f331, %f317, %f319, %f307;
	fma.rn.f32 	%f332, %f317, %f320, %f308;
	fma.rn.f32 	%f333, %f317, %f321, %f309;
	fma.rn.f32 	%f334, %f317, %f322, %f310;
	fma.rn.f32 	%f335, %f318, %f319, %f311;
	fma.rn.f32 	%f336, %f318, %f320, %f312;
	fma.rn.f32 	%f337, %f318, %f321, %f313;
	fma.rn.f32 	%f338, %f318, %f322, %f314;
	ld.shared.f32 	%f339, [%r83+32];
	ld.shared.f32 	%f340, [%r83+292];
	ld.shared.f32 	%f341, [%r83+552];
	ld.shared.f32 	%f342, [%r83+812];
	ld.shared.f32 	%f343, [%r86+2080];
	ld.shared.f32 	%f344, [%r86+2084];
	ld.shared.f32 	%f345, [%r86+2088];
	ld.shared.f32 	%f346, [%r86+2092];
	fma.rn.f32 	%f347, %f339, %f343, %f323;
	fma.rn.f32 	%f348, %f339, %f344, %f324;
	fma.rn.f32 	%f349, %f339, %f345, %f325;
	fma.rn.f32 	%f350, %f339, %f346, %f326;
	fma.rn.f32 	%f351, %f340, %f343, %f327;
	fma.rn.f32 	%f352, %f340, %f344, %f328;
	fma.rn.f32 	%f353, %f340, %f345, %f329;
	fma.rn.f32 	%f354, %f340, %f346, %f330;
	fma.rn.f32 	%f355, %f341, %f343, %f331;
	fma.rn.f32 	%f356, %f341, %f344, %f332;
	fma.rn.f32 	%f357, %f341, %f345, %f333;
	fma.rn.f32 	%f358, %f341, %f346, %f334;
	fma.rn.f32 	%f359, %f342, %f343, %f335;
	fma.rn.f32 	%f360, %f342, %f344, %f336;
	fma.rn.f32 	%f361, %f342, %f345, %f337;
	fma.rn.f32 	%f362, %f342, %f346, %f338;
	ld.shared.f32 	%f363, [%r83+36];
	ld.shared.f32 	%f364, [%r83+296];
	ld.shared.f32 	%f365, [%r83+556];
	ld.shared.f32 	%f366, [%r83+816];
	ld.shared.f32 	%f367, [%r86+2340];
	ld.shared.f32 	%f368, [%r86+2344];
	ld.shared.f32 	%f369, [%r86+2348];
	ld.shared.f32 	%f370, [%r86+2352];
	fma.rn.f32 	%f371, %f363, %f367, %f347;
	fma.rn.f32 	%f372, %f363, %f368, %f348;
	fma.rn.f32 	%f373, %f363, %f369, %f349;
	fma.rn.f32 	%f374, %f363, %f370, %f350;
	fma.rn.f32 	%f375, %f364, %f367, %f351;
	fma.rn.f32 	%f376, %f364, %f368, %f352;
	fma.rn.f32 	%f377, %f364, %f369, %f353;
	fma.rn.f32 	%f378, %f364, %f370, %f354;
	fma.rn.f32 	%f379, %f365, %f367, %f355;
	fma.rn.f32 	%f380, %f365, %f368, %f356;
	fma.rn.f32 	%f381, %f365, %f369, %f357;
	fma.rn.f32 	%f382, %f365, %f370, %f358;
	fma.rn.f32 	%f383, %f366, %f367, %f359;
	fma.rn.f32 	%f384, %f366, %f368, %f360;
	fma.rn.f32 	%f385, %f366, %f369, %f361;
	fma.rn.f32 	%f386, %f366, %f370, %f362;
	ld.shared.f32 	%f387, [%r83+40];
	ld.shared.f32 	%f388, [%r83+300];
	ld.shared.f32 	%f389, [%r83+560];
	ld.shared.f32 	%f390, [%r83+820];
	ld.shared.f32 	%f391, [%r86+2600];
	ld.shared.f32 	%f392, [%r86+2604];
	ld.shared.f32 	%f393, [%r86+2608];
	ld.shared.f32 	%f394, [%r86+2612];
	fma.rn.f32 	%f395, %f387, %f391, %f371;
	fma.rn.f32 	%f396, %f387, %f392, %f372;
	fma.rn.f32 	%f397, %f387, %f393, %f373;
	fma.rn.f32 	%f398, %f387, %f394, %f374;
	fma.rn.f32 	%f399, %f388, %f391, %f375;
	fma.rn.f32 	%f400, %f388, %f392, %f376;
	fma.rn.f32 	%f401, %f388, %f393, %f377;
	fma.rn.f32 	%f402, %f388, %f394, %f378;
	fma.rn.f32 	%f403, %f389, %f391, %f379;
	fma.rn.f32 	%f404, %f389, %f392, %f380;
	fma.rn.f32 	%f405, %f389, %f393, %f381;
	fma.rn.f32 	%f406, %f389, %f394, %f382;
	fma.rn.f32 	%f407, %f390, %f391, %f383;
	fma.rn.f32 	%f408, %f390, %f392, %f384;
	fma.rn.f32 	%f409, %f390, %f393, %f385;
	fma.rn.f32 	%f410, %f390, %f394, %f386;
	ld.shared.f32 	%f411, [%r83+44];
	ld.shared.f32 	%f412, [%r83+304];
	ld.shared.f32 	%f413, [%r83+564];
	ld.shared.f32 	%f414, [%r83+824];
	ld.shared.f32 	%f415, [%r86+2860];
	ld.shared.f32 	%f416, [%r86+2864];
	ld.shared.f32 	%f417, [%r86+2868];
	ld.shared.f32 	%f418, [%r86+2872];
	fma.rn.f32 	%f419, %f411, %f415, %f395;
	fma.rn.f32 	%f420, %f411, %f416, %f396;
	fma.rn.f32 	%f421, %f411, %f417, %f397;
	fma.rn.f32 	%f422, %f411, %f418, %f398;
	fma.rn.f32 	%f423, %f412, %f415, %f399;
	fma.rn.f32 	%f424, %f412, %f416, %f400;
	fma.rn.f32 	%f425, %f412, %f417, %f401;
	fma.rn.f32 	%f426, %f412, %f418, %f402;
	fma.rn.f32 	%f427, %f413, %f415, %f403;
	fma.rn.f32 	%f428, %f413, %f416, %f404;
	fma.rn.f32 	%f429, %f413, %f417, %f405;
	fma.rn.f32 	%f430, %f413, %f418, %f406;
	fma.rn.f32 	%f431, %f414, %f415, %f407;
	fma.rn.f32 	%f432, %f414, %f416, %f408;
	fma.rn.f32 	%f433, %f414, %f417, %f409;
	fma.rn.f32 	%f434, %f414, %f418, %f410;
	ld.shared.f32 	%f435, [%r83+48];
	ld.shared.f32 	%f436, [%r83+308];
	ld.shared.f32 	%f437, [%r83+568];
	ld.shared.f32 	%f438, [%r83+828];
	ld.shared.f32 	%f439, [%r86+3120];
	ld.shared.f32 	%f440, [%r86+3124];
	ld.shared.f32 	%f441, [%r86+3128];
	ld.shared.f32 	%f442, [%r86+3132];
	fma.rn.f32 	%f443, %f435, %f439, %f419;
	fma.rn.f32 	%f444, %f435, %f440, %f420;
	fma.rn.f32 	%f445, %f435, %f441, %f421;
	fma.rn.f32 	%f446, %f435, %f442, %f422;
	fma.rn.f32 	%f447, %f436, %f439, %f423;
	fma.rn.f32 	%f448, %f436, %f440, %f424;
	fma.rn.f32 	%f449, %f436, %f441, %f425;
	fma.rn.f32 	%f450, %f436, %f442, %f426;
	fma.rn.f32 	%f451, %f437, %f439, %f427;
	fma.rn.f32 	%f452, %f437, %f440, %f428;
	fma.rn.f32 	%f453, %f437, %f441, %f429;
	fma.rn.f32 	%f454, %f437, %f442, %f430;
	fma.rn.f32 	%f455, %f438, %f439, %f431;
	fma.rn.f32 	%f456, %f438, %f440, %f432;
	fma.rn.f32 	%f457, %f438, %f441, %f433;
	fma.rn.f32 	%f458, %f438, %f442, %f434;
	ld.shared.f32 	%f459, [%r83+52];
	ld.shared.f32 	%f460, [%r83+312];
	ld.shared.f32 	%f461, [%r83+572];
	ld.shared.f32 	%f462, [%r83+832];
	ld.shared.f32 	%f463, [%r86+3380];
	ld.shared.f32 	%f464, [%r86+3384];
	ld.shared.f32 	%f465, [%r86+3388];
	ld.shared.f32 	%f466, [%r86+3392];
	fma.rn.f32 	%f467, %f459, %f463, %f443;
	fma.rn.f32 	%f468, %f459, %f464, %f444;
	fma.rn.f32 	%f469, %f459, %f465, %f445;
	fma.rn.f32 	%f470, %f459, %f466, %f446;
	fma.rn.f32 	%f471, %f460, %f463, %f447;
	fma.rn.f32 	%f472, %f460, %f464, %f448;
	fma.rn.f32 	%f473, %f460, %f465, %f449;
	fma.rn.f32 	%f474, %f460, %f466, %f450;
	fma.rn.f32 	%f475, %f461, %f463, %f451;
	fma.rn.f32 	%f476, %f461, %f464, %f452;
	fma.rn.f32 	%f477, %f461, %f465, %f453;
	fma.rn.f32 	%f478, %f461, %f466, %f454;
	fma.rn.f32 	%f479, %f462, %f463, %f455;
	fma.rn.f32 	%f480, %f462, %f464, %f456;
	fma.rn.f32 	%f481, %f462, %f465, %f457;
	fma.rn.f32 	%f482, %f462, %f466, %f458;
	ld.shared.f32 	%f483, [%r83+56];
	ld.shared.f32 	%f484, [%r83+316];
	ld.shared.f32 	%f485, [%r83+576];
	ld.shared.f32 	%f486, [%r83+836];
	ld.shared.f32 	%f487, [%r86+3640];
	ld.shared.f32 	%f488, [%r86+3644];
	ld.shared.f32 	%f489, [%r86+3648];
	ld.shared.f32 	%f490, [%r86+3652];
	fma.rn.f32 	%f491, %f483, %f487, %f467;
	fma.rn.f32 	%f492, %f483, %f488, %f468;
	fma.rn.f32 	%f493, %f483, %f489, %f469;
	fma.rn.f32 	%f494, %f483, %f490, %f470;
	fma.rn.f32 	%f495, %f484, %f487, %f471;
	fma.rn.f32 	%f496, %f484, %f488, %f472;
	fma.rn.f32 	%f497, %f484, %f489, %f473;
	fma.rn.f32 	%f498, %f484, %f490, %f474;
	fma.rn.f32 	%f499, %f485, %f487, %f475;
	fma.rn.f32 	%f500, %f485, %f488, %f476;
	fma.rn.f32 	%f501, %f485, %f489, %f477;
	fma.rn.f32 	%f502, %f485, %f490, %f478;
	fma.rn.f32 	%f503, %f486, %f487, %f479;
	fma.rn.f32 	%f504, %f486, %f488, %f480;
	fma.rn.f32 	%f505, %f486, %f489, %f481;
	fma.rn.f32 	%f506, %f486, %f490, %f482;
	ld.shared.f32 	%f507, [%r83+60];
	ld.shared.f32 	%f508, [%r83+320];
	ld.shared.f32 	%f509, [%r83+580];
	ld.shared.f32 	%f510, [%r83+840];
	ld.shared.f32 	%f511, [%r86+3900];
	ld.shared.f32 	%f512, [%r86+3904];
	ld.shared.f32 	%f513, [%r86+3908];
	ld.shared.f32 	%f514, [%r86+3912];
	fma.rn.f32 	%f515, %f507, %f511, %f491;
	fma.rn.f32 	%f516, %f507, %f512, %f492;
	fma.rn.f32 	%f517, %f507, %f513, %f493;
	fma.rn.f32 	%f518, %f507, %f514, %f494;
	fma.rn.f32 	%f519, %f508, %f511, %f495;
	fma.rn.f32 	%f520, %f508, %f512, %f496;
	fma.rn.f32 	%f521, %f508, %f513, %f497;
	fma.rn.f32 	%f522, %f508, %f514, %f498;
	fma.rn.f32 	%f523, %f509, %f511, %f499;
	fma.rn.f32 	%f524, %f509, %f512, %f500;
	fma.rn.f32 	%f525, %f509, %f513, %f501;
	fma.rn.f32 	%f526, %f509, %f514, %f502;
	fma.rn.f32 	%f527, %f510, %f511, %f503;
	fma.rn.f32 	%f528, %f510, %f512, %f504;
	fma.rn.f32 	%f529, %f510, %f513, %f505;
	fma.rn.f32 	%f530, %f510, %f514, %f506;
	ld.shared.f32 	%f531, [%r83+64];
	ld.shared.f32 	%f532, [%r83+324];
	ld.shared.f32 	%f533, [%r83+584];
	ld.shared.f32 	%f534, [%r83+844];
	ld.shared.f32 	%f535, [%r86+4160];
	ld.shared.f32 	%f536, [%r86+4164];
	ld.shared.f32 	%f537, [%r86+4168];
	ld.shared.f32 	%f538, [%r86+4172];
	fma.rn.f32 	%f539, %f531, %f535, %f515;
	fma.rn.f32 	%f540, %f531, %f536, %f516;
	fma.rn.f32 	%f541, %f531, %f537, %f517;
	fma.rn.f32 	%f542, %f531, %f538, %f518;
	fma.rn.f32 	%f543, %f532, %f535, %f519;
	fma.rn.f32 	%f544, %f532, %f536, %f520;
	fma.rn.f32 	%f545, %f532, %f537, %f521;
	fma.rn.f32 	%f546, %f532, %f538, %f522;
	fma.rn.f32 	%f547, %f533, %f535, %f523;
	fma.rn.f32 	%f548, %f533, %f536, %f524;
	fma.rn.f32 	%f549, %f533, %f537, %f525;
	fma.rn.f32 	%f550, %f533, %f538, %f526;
	fma.rn.f32 	%f551, %f534, %f535, %f527;
	fma.rn.f32 	%f552, %f534, %f536, %f528;
	fma.rn.f32 	%f553, %f534, %f537, %f529;
	fma.rn.f32 	%f554, %f534, %f538, %f530;
	ld.shared.f32 	%f555, [%r83+68];
	ld.shared.f32 	%f556, [%r83+328];
	ld.shared.f32 	%f557, [%r83+588];
	ld.shared.f32 	%f558, [%r83+848];
	ld.shared.f32 	%f559, [%r86+4420];
	ld.shared.f32 	%f560, [%r86+4424];
	ld.shared.f32 	%f561, [%r86+4428];
	ld.shared.f32 	%f562, [%r86+4432];
	fma.rn.f32 	%f563, %f555, %f559, %f539;
	fma.rn.f32 	%f564, %f555, %f560, %f540;
	fma.rn.f32 	%f565, %f555, %f561, %f541;
	fma.rn.f32 	%f566, %f555, %f562, %f542;
	fma.rn.f32 	%f567, %f556, %f559, %f543;
	fma.rn.f32 	%f568, %f556, %f560, %f544;
	fma.rn.f32 	%f569, %f556, %f561, %f545;
	fma.rn.f32 	%f570, %f556, %f562, %f546;
	fma.rn.f32 	%f571, %f557, %f559, %f547;
	fma.rn.f32 	%f572, %f557, %f560, %f548;
	fma.rn.f32 	%f573, %f557, %f561, %f549;
	fma.rn.f32 	%f574, %f557, %f562, %f550;
	fma.rn.f32 	%f575, %f558, %f559, %f551;
	fma.rn.f32 	%f576, %f558, %f560, %f552;
	fma.rn.f32 	%f577, %f558, %f561, %f553;
	fma.rn.f32 	%f578, %f558, %f562, %f554;
	ld.shared.f32 	%f579, [%r83+72];
	ld.shared.f32 	%f580, [%r83+332];
	ld.shared.f32 	%f581, [%r83+592];
	ld.shared.f32 	%f582, [%r83+852];
	ld.shared.f32 	%f583, [%r86+4680];
	ld.shared.f32 	%f584, [%r86+4684];
	ld.shared.f32 	%f585, [%r86+4688];
	ld.shared.f32 	%f586, [%r86+4692];
	fma.rn.f32 	%f587, %f579, %f583, %f563;
	fma.rn.f32 	%f588, %f579, %f584, %f564;
	fma.rn.f32 	%f589, %f579, %f585, %f565;
	fma.rn.f32 	%f590, %f579, %f586, %f566;
	fma.rn.f32 	%f591, %f580, %f583, %f567;
	fma.rn.f32 	%f592, %f580, %f584, %f568;
	fma.rn.f32 	%f593, %f580, %f585, %f569;
	fma.rn.f32 	%f594, %f580, %f586, %f570;
	fma.rn.f32 	%f595, %f581, %f583, %f571;
	fma.rn.f32 	%f596, %f581, %f584, %f572;
	fma.rn.f32 	%f597, %f581, %f585, %f573;
	fma.rn.f32 	%f598, %f581, %f586, %f574;
	fma.rn.f32 	%f599, %f582, %f583, %f575;
	fma.rn.f32 	%f600, %f582, %f584, %f576;
	fma.rn.f32 	%f601, %f582, %f585, %f577;
	fma.rn.f32 	%f602, %f582, %f586, %f578;
	ld.shared.f32 	%f603, [%r83+76];
	ld.shared.f32 	%f604, [%r83+336];
	ld.shared.f32 	%f605, [%r83+596];
	ld.shared.f32 	%f606, [%r83+856];
	ld.shared.f32 	%f607, [%r86+4940];
	ld.shared.f32 	%f608, [%r86+4944];
	ld.shared.f32 	%f609, [%r86+4948];
	ld.shared.f32 	%f610, [%r86+4952];
	fma.rn.f32 	%f611, %f603, %f607, %f587;
	fma.rn.f32 	%f612, %f603, %f608, %f588;
	fma.rn.f32 	%f613, %f603, %f609, %f589;
	fma.rn.f32 	%f614, %f603, %f610, %f590;
	fma.rn.f32 	%f615, %f604, %f607, %f591;
	fma.rn.f32 	%f616, %f604, %f608, %f592;
	fma.rn.f32 	%f617, %f604, %f609, %f593;
	fma.rn.f32 	%f618, %f604, %f610, %f594;
	fma.rn.f32 	%f619, %f605, %f607, %f595;
	fma.rn.f32 	%f620, %f605, %f608, %f596;
	fma.rn.f32 	%f621, %f605, %f609, %f597;
	fma.rn.f32 	%f622, %f605, %f610, %f598;
	fma.rn.f32 	%f623, %f606, %f607, %f599;
	fma.rn.f32 	%f624, %f606, %f608, %f600;
	fma.rn.f32 	%f625, %f606, %f609, %f601;
	fma.rn.f32 	%f626, %f606, %f610, %f602;
	ld.shared.f32 	%f627, [%r83+80];
	ld.shared.f32 	%f628, [%r83+340];
	ld.shared.f32 	%f629, [%r83+600];
	ld.shared.f32 	%f630, [%r83+860];
	ld.shared.f32 	%f631, [%r86+5200];
	ld.shared.f32 	%f632, [%r86+5204];
	ld.shared.f32 	%f633, [%r86+5208];
	ld.shared.f32 	%f634, [%r86+5212];
	fma.rn.f32 	%f635, %f627, %f631, %f611;
	fma.rn.f32 	%f636, %f627, %f632, %f612;
	fma.rn.f32 	%f637, %f627, %f633, %f613;
	fma.rn.f32 	%f638, %f627, %f634, %f614;
	fma.rn.f32 	%f639, %f628, %f631, %f615;
	fma.rn.f32 	%f640, %f628, %f632, %f616;
	fma.rn.f32 	%f641, %f628, %f633, %f617;
	fma.rn.f32 	%f642, %f628, %f634, %f618;
	fma.rn.f32 	%f643, %f629, %f631, %f619;
	fma.rn.f32 	%f644, %f629, %f632, %f620;
	fma.rn.f32 	%f645, %f629, %f633, %f621;
	fma.rn.f32 	%f646, %f629, %f634, %f622;
	fma.rn.f32 	%f647, %f630, %f631, %f623;
	fma.rn.f32 	%f648, %f630, %f632, %f624;
	fma.rn.f32 	%f649, %f630, %f633, %f625;
	fma.rn.f32 	%f650, %f630, %f634, %f626;
	ld.shared.f32 	%f651, [%r83+84];
	ld.shared.f32 	%f652, [%r83+344];
	ld.shared.f32 	%f653, [%r83+604];
	ld.shared.f32 	%f654, [%r83+864];
	ld.shared.f32 	%f655, [%r86+5460];
	ld.shared.f32 	%f656, [%r86+5464];
	ld.shared.f32 	%f657, [%r86+5468];
	ld.shared.f32 	%f658, [%r86+5472];
	fma.rn.f32 	%f659, %f651, %f655, %f635;
	fma.rn.f32 	%f660, %f651, %f656, %f636;
	fma.rn.f32 	%f661, %f651, %f657, %f637;
	fma.rn.f32 	%f662, %f651, %f658, %f638;
	fma.rn.f32 	%f663, %f652, %f655, %f639;
	fma.rn.f32 	%f664, %f652, %f656, %f640;
	fma.rn.f32 	%f665, %f652, %f657, %f641;
	fma.rn.f32 	%f666, %f652, %f658, %f642;
	fma.rn.f32 	%f667, %f653, %f655, %f643;
	fma.rn.f32 	%f668, %f653, %f656, %f644;
	fma.rn.f32 	%f669, %f653, %f657, %f645;
	fma.rn.f32 	%f670, %f653, %f658, %f646;
	fma.rn.f32 	%f671, %f654, %f655, %f647;
	fma.rn.f32 	%f672, %f654, %f656, %f648;
	fma.rn.f32 	%f673, %f654, %f657, %f649;
	fma.rn.f32 	%f674, %f654, %f658, %f650;
	ld.shared.f32 	%f675, [%r83+88];
	ld.shared.f32 	%f676, [%r83+348];
	ld.shared.f32 	%f677, [%r83+608];
	ld.shared.f32 	%f678, [%r83+868];
	ld.shared.f32 	%f679, [%r86+5720];
	ld.shared.f32 	%f680, [%r86+5724];
	ld.shared.f32 	%f681, [%r86+5728];
	ld.shared.f32 	%f682, [%r86+5732];
	fma.rn.f32 	%f683, %f675, %f679, %f659;
	fma.rn.f32 	%f684, %f675, %f680, %f660;
	fma.rn.f32 	%f685, %f675, %f681, %f661;
	fma.rn.f32 	%f686, %f675, %f682, %f662;
	fma.rn.f32 	%f687, %f676, %f679, %f663;
	fma.rn.f32 	%f688, %f676, %f680, %f664;
	fma.rn.f32 	%f689, %f676, %f681, %f665;
	fma.rn.f32 	%f690, %f676, %f682, %f666;
	fma.rn.f32 	%f691, %f677, %f679, %f667;
	fma.rn.f32 	%f692, %f677, %f680, %f668;
	fma.rn.f32 	%f693, %f677, %f681, %f669;
	fma.rn.f32 	%f694, %f677, %f682, %f670;
	fma.rn.f32 	%f695, %f678, %f679, %f671;
	fma.rn.f32 	%f696, %f678, %f680, %f672;
	fma.rn.f32 	%f697, %f678, %f681, %f673;
	fma.rn.f32 	%f698, %f678, %f682, %f674;
	ld.shared.f32 	%f699, [%r83+92];
	ld.shared.f32 	%f700, [%r83+352];
	ld.shared.f32 	%f701, [%r83+612];
	ld.shared.f32 	%f702, [%r83+872];
	ld.shared.f32 	%f703, [%r86+5980];
	ld.shared.f32 	%f704, [%r86+5984];
	ld.shared.f32 	%f705, [%r86+5988];
	ld.shared.f32 	%f706, [%r86+5992];
	fma.rn.f32 	%f707, %f699, %f703, %f683;
	fma.rn.f32 	%f708, %f699, %f704, %f684;
	fma.rn.f32 	%f709, %f699, %f705, %f685;
	fma.rn.f32 	%f710, %f699, %f706, %f686;
	fma.rn.f32 	%f711, %f700, %f703, %f687;
	fma.rn.f32 	%f712, %f700, %f704, %f688;
	fma.rn.f32 	%f713, %f700, %f705, %f689;
	fma.rn.f32 	%f714, %f700, %f706, %f690;
	fma.rn.f32 	%f715, %f701, %f703, %f691;
	fma.rn.f32 	%f716, %f701, %f704, %f692;
	fma.rn.f32 	%f717, %f701, %f705, %f693;
	fma.rn.f32 	%f718, %f701, %f706, %f694;
	fma.rn.f32 	%f719, %f702, %f703, %f695;
	fma.rn.f32 	%f720, %f702, %f704, %f696;
	fma.rn.f32 	%f721, %f702, %f705, %f697;
	fma.rn.f32 	%f722, %f702, %f706, %f698;
	ld.shared.f32 	%f723, [%r83+96];
	ld.shared.f32 	%f724, [%r83+356];
	ld.shared.f32 	%f725, [%r83+616];
	ld.shared.f32 	%f726, [%r83+876];
	ld.shared.f32 	%f727, [%r86+6240];
	ld.shared.f32 	%f728, [%r86+6244];
	ld.shared.f32 	%f729, [%r86+6248];
	ld.shared.f32 	%f730, [%r86+6252];
	fma.rn.f32 	%f731, %f723, %f727, %f707;
	fma.rn.f32 	%f732, %f723, %f728, %f708;
	fma.rn.f32 	%f733, %f723, %f729, %f709;
	fma.rn.f32 	%f734, %f723, %f730, %f710;
	fma.rn.f32 	%f735, %f724, %f727, %f711;
	fma.rn.f32 	%f736, %f724, %f728, %f712;
	fma.rn.f32 	%f737, %f724, %f729, %f713;
	fma.rn.f32 	%f738, %f724, %f730, %f714;
	fma.rn.f32 	%f739, %f725, %f727, %f715;
	fma.rn.f32 	%f740, %f725, %f728, %f716;
	fma.rn.f32 	%f741, %f725, %f729, %f717;
	fma.rn.f32 	%f742, %f725, %f730, %f718;
	fma.rn.f32 	%f743, %f726, %f727, %f719;
	fma.rn.f32 	%f744, %f726, %f728, %f720;
	fma.rn.f32 	%f745, %f726, %f729, %f721;
	fma.rn.f32 	%f746, %f726, %f730, %f722;
	ld.shared.f32 	%f747, [%r83+100];
	ld.shared.f32 	%f748, [%r83+360];
	ld.shared.f32 	%f749, [%r83+620];
	ld.shared.f32 	%f750, [%r83+880];
	ld.shared.f32 	%f751, [%r86+6500];
	ld.shared.f32 	%f752, [%r86+6504];
	ld.shared.f32 	%f753, [%r86+6508];
	ld.shared.f32 	%f754, [%r86+6512];
	fma.rn.f32 	%f755, %f747, %f751, %f731;
	fma.rn.f32 	%f756, %f747, %f752, %f732;
	fma.rn.f32 	%f757, %f747, %f753, %f733;
	fma.rn.f32 	%f758, %f747, %f754, %f734;
	fma.rn.f32 	%f759, %f748, %f751, %f735;
	fma.rn.f32 	%f760, %f748, %f752, %f736;
	fma.rn.f32 	%f761, %f748, %f753, %f737;
	fma.rn.f32 	%f762, %f748, %f754, %f738;
	fma.rn.f32 	%f763, %f749, %f751, %f739;
	fma.rn.f32 	%f764, %f749, %f752, %f740;
	fma.rn.f32 	%f765, %f749, %f753, %f741;
	fma.rn.f32 	%f766, %f749, %f754, %f742;
	fma.rn.f32 	%f767, %f750, %f751, %f743;
	fma.rn.f32 	%f768, %f750, %f752, %f744;
	fma.rn.f32 	%f769, %f750, %f753, %f745;
	fma.rn.f32 	%f770, %f750, %f754, %f746;
	ld.shared.f32 	%f771, [%r83+104];
	ld.shared.f32 	%f772, [%r83+364];
	ld.shared.f32 	%f773, [%r83+624];
	ld.shared.f32 	%f774, [%r83+884];
	ld.shared.f32 	%f775, [%r86+6760];
	ld.shared.f32 	%f776, [%r86+6764];
	ld.shared.f32 	%f777, [%r86+6768];
	ld.shared.f32 	%f778, [%r86+6772];
	fma.rn.f32 	%f779, %f771, %f775, %f755;
	fma.rn.f32 	%f780, %f771, %f776, %f756;
	fma.rn.f32 	%f781, %f771, %f777, %f757;
	fma.rn.f32 	%f782, %f771, %f778, %f758;
	fma.rn.f32 	%f783, %f772, %f775, %f759;
	fma.rn.f32 	%f784, %f772, %f776, %f760;
	fma.rn.f32 	%f785, %f772, %f777, %f761;
	fma.rn.f32 	%f786, %f772, %f778, %f762;
	fma.rn.f32 	%f787, %f773, %f775, %f763;
	fma.rn.f32 	%f788, %f773, %f776, %f764;
	fma.rn.f32 	%f789, %f773, %f777, %f765;
	fma.rn.f32 	%f790, %f773, %f778, %f766;
	fma.rn.f32 	%f791, %f774, %f775, %f767;
	fma.rn.f32 	%f792, %f774, %f776, %f768;
	fma.rn.f32 	%f793, %f774, %f777, %f769;
	fma.rn.f32 	%f794, %f774, %f778, %f770;
	ld.shared.f32 	%f795, [%r83+108];
	ld.shared.f32 	%f796, [%r83+368];
	ld.shared.f32 	%f797, [%r83+628];
	ld.shared.f32 	%f798, [%r83+888];
	ld.shared.f32 	%f799, [%r86+7020];
	ld.shared.f32 	%f800, [%r86+7024];
	ld.shared.f32 	%f801, [%r86+7028];
	ld.shared.f32 	%f802, [%r86+7032];
	fma.rn.f32 	%f803, %f795, %f799, %f779;
	fma.rn.f32 	%f804, %f795, %f800, %f780;
	fma.rn.f32 	%f805, %f795, %f801, %f781;
	fma.rn.f32 	%f806, %f795, %f802, %f782;
	fma.rn.f32 	%f807, %f796, %f799, %f783;
	fma.rn.f32 	%f808, %f796, %f800, %f784;
	fma.rn.f32 	%f809, %f796, %f801, %f785;
	fma.rn.f32 	%f810, %f796, %f802, %f786;
	fma.rn.f32 	%f811, %f797, %f799, %f787;
	fma.rn.f32 	%f812, %f797, %f800, %f788;
	fma.rn.f32 	%f813, %f797, %f801, %f789;
	fma.rn.f32 	%f814, %f797, %f802, %f790;
	fma.rn.f32 	%f815, %f798, %f799, %f791;
	fma.rn.f32 	%f816, %f798, %f800, %f792;
	fma.rn.f32 	%f817, %f798, %f801, %f793;
	fma.rn.f32 	%f818, %f798, %f802, %f794;
	ld.shared.f32 	%f819, [%r83+112];
	ld.shared.f32 	%f820, [%r83+372];
	ld.shared.f32 	%f821, [%r83+632];
	ld.shared.f32 	%f822, [%r83+892];
	ld.shared.f32 	%f823, [%r86+7280];
	ld.shared.f32 	%f824, [%r86+7284];
	ld.shared.f32 	%f825, [%r86+7288];
	ld.shared.f32 	%f826, [%r86+7292];
	fma.rn.f32 	%f827, %f819, %f823, %f803;
	fma.rn.f32 	%f828, %f819, %f824, %f804;
	fma.rn.f32 	%f829, %f819, %f825, %f805;
	fma.rn.f32 	%f830, %f819, %f826, %f806;
	fma.rn.f32 	%f831, %f820, %f823, %f807;
	fma.rn.f32 	%f832, %f820, %f824, %f808;
	fma.rn.f32 	%f833, %f820, %f825, %f809;
	fma.rn.f32 	%f834, %f820, %f826, %f810;
	fma.rn.f32 	%f835, %f821, %f823, %f811;
	fma.rn.f32 	%f836, %f821, %f824, %f812;
	fma.rn.f32 	%f837, %f821, %f825, %f813;
	fma.rn.f32 	%f838, %f821, %f826, %f814;
	fma.rn.f32 	%f839, %f822, %f823, %f815;
	fma.rn.f32 	%f840, %f822, %f824, %f816;
	fma.rn.f32 	%f841, %f822, %f825, %f817;
	fma.rn.f32 	%f842, %f822, %f826, %f818;
	ld.shared.f32 	%f843, [%r83+116];
	ld.shared.f32 	%f844, [%r83+376];
	ld.shared.f32 	%f845, [%r83+636];
	ld.shared.f32 	%f846, [%r83+896];
	ld.shared.f32 	%f847, [%r86+7540];
	ld.shared.f32 	%f848, [%r86+7544];
	ld.shared.f32 	%f849, [%r86+7548];
	ld.shared.f32 	%f850, [%r86+7552];
	fma.rn.f32 	%f851, %f843, %f847, %f827;
	fma.rn.f32 	%f852, %f843, %f848, %f828;
	fma.rn.f32 	%f853, %f843, %f849, %f829;
	fma.rn.f32 	%f854, %f843, %f850, %f830;
	fma.rn.f32 	%f855, %f844, %f847, %f831;
	fma.rn.f32 	%f856, %f844, %f848, %f832;
	fma.rn.f32 	%f857, %f844, %f849, %f833;
	fma.rn.f32 	%f858, %f844, %f850, %f834;
	fma.rn.f32 	%f859, %f845, %f847, %f835;
	fma.rn.f32 	%f860, %f845, %f848, %f836;
	fma.rn.f32 	%f861, %f845, %f849, %f837;
	fma.rn.f32 	%f862, %f845, %f850, %f838;
	fma.rn.f32 	%f863, %f846, %f847, %f839;
	fma.rn.f32 	%f864, %f846, %f848, %f840;
	fma.rn.f32 	%f865, %f846, %f849, %f841;
	fma.rn.f32 	%f866, %f846, %f850, %f842;
	ld.shared.f32 	%f867, [%r83+120];
	ld.shared.f32 	%f868, [%r83+380];
	ld.shared.f32 	%f869, [%r83+640];
	ld.shared.f32 	%f870, [%r83+900];
	ld.shared.f32 	%f871, [%r86+7800];
	ld.shared.f32 	%f872, [%r86+7804];
	ld.shared.f32 	%f873, [%r86+7808];
	ld.shared.f32 	%f874, [%r86+7812];
	fma.rn.f32 	%f875, %f867, %f871, %f851;
	fma.rn.f32 	%f876, %f867, %f872, %f852;
	fma.rn.f32 	%f877, %f867, %f873, %f853;
	fma.rn.f32 	%f878, %f867, %f874, %f854;
	fma.rn.f32 	%f879, %f868, %f871, %f855;
	fma.rn.f32 	%f880, %f868, %f872, %f856;
	fma.rn.f32 	%f881, %f868, %f873, %f857;
	fma.rn.f32 	%f882, %f868, %f874, %f858;
	fma.rn.f32 	%f883, %f869, %f871, %f859;
	fma.rn.f32 	%f884, %f869, %f872, %f860;
	fma.rn.f32 	%f885, %f869, %f873, %f861;
	fma.rn.f32 	%f886, %f869, %f874, %f862;
	fma.rn.f32 	%f887, %f870, %f871, %f863;
	fma.rn.f32 	%f888, %f870, %f872, %f864;
	fma.rn.f32 	%f889, %f870, %f873, %f865;
	fma.rn.f32 	%f890, %f870, %f874, %f866;
	ld.shared.f32 	%f891, [%r83+124];
	ld.shared.f32 	%f892, [%r83+384];
	ld.shared.f32 	%f893, [%r83+644];
	ld.shared.f32 	%f894, [%r83+904];
	ld.shared.f32 	%f895, [%r86+8060];
	ld.shared.f32 	%f896, [%r86+8064];
	ld.shared.f32 	%f897, [%r86+8068];
	ld.shared.f32 	%f898, [%r86+8072];
	fma.rn.f32 	%f899, %f891, %f895, %f875;
	fma.rn.f32 	%f900, %f891, %f896, %f876;
	fma.rn.f32 	%f901, %f891, %f897, %f877;
	fma.rn.f32 	%f902, %f891, %f898, %f878;
	fma.rn.f32 	%f903, %f892, %f895, %f879;
	fma.rn.f32 	%f904, %f892, %f896, %f880;
	fma.rn.f32 	%f905, %f892, %f897, %f881;
	fma.rn.f32 	%f906, %f892, %f898, %f882;
	fma.rn.f32 	%f907, %f893, %f895, %f883;
	fma.rn.f32 	%f908, %f893, %f896, %f884;
	fma.rn.f32 	%f909, %f893, %f897, %f885;
	fma.rn.f32 	%f910, %f893, %f898, %f886;
	fma.rn.f32 	%f911, %f894, %f895, %f887;
	fma.rn.f32 	%f912, %f894, %f896, %f888;
	fma.rn.f32 	%f913, %f894, %f897, %f889;
	fma.rn.f32 	%f914, %f894, %f898, %f890;
	ld.shared.f32 	%f915, [%r83+128];
	ld.shared.f32 	%f916, [%r83+388];
	ld.shared.f32 	%f917, [%r83+648];
	ld.shared.f32 	%f918, [%r83+908];
	ld.shared.f32 	%f919, [%r86+8320];
	ld.shared.f32 	%f920, [%r86+8324];
	ld.shared.f32 	%f921, [%r86+8328];
	ld.shared.f32 	%f922, [%r86+8332];
	fma.rn.f32 	%f923, %f915, %f919, %f899;
	fma.rn.f32 	%f924, %f915, %f920, %f900;
	fma.rn.f32 	%f925, %f915, %f921, %f901;
	fma.rn.f32 	%f926, %f915, %f922, %f902;
	fma.rn.f32 	%f927, %f916, %f919, %f903;
	fma.rn.f32 	%f928, %f916, %f920, %f904;
	fma.rn.f32 	%f929, %f916, %f921, %f905;
	fma.rn.f32 	%f930, %f916, %f922, %f906;
	fma.rn.f32 	%f931, %f917, %f919, %f907;
	fma.rn.f32 	%f932, %f917, %f920, %f908;
	fma.rn.f32 	%f933, %f917, %f921, %f909;
	fma.rn.f32 	%f934, %f917, %f922, %f910;
	fma.rn.f32 	%f935, %f918, %f919, %f911;
	fma.rn.f32 	%f936, %f918, %f920, %f912;
	fma.rn.f32 	%f937, %f918, %f921, %f913;
	fma.rn.f32 	%f938, %f918, %f922, %f914;
	ld.shared.f32 	%f939, [%r83+132];
	ld.shared.f32 	%f940, [%r83+392];
	ld.shared.f32 	%f941, [%r83+652];
	ld.shared.f32 	%f942, [%r83+912];
	ld.shared.f32 	%f943, [%r86+8580];
	ld.shared.f32 	%f944, [%r86+8584];
	ld.shared.f32 	%f945, [%r86+8588];
	ld.shared.f32 	%f946, [%r86+8592];
	fma.rn.f32 	%f947, %f939, %f943, %f923;
	fma.rn.f32 	%f948, %f939, %f944, %f924;
	fma.rn.f32 	%f949, %f939, %f945, %f925;
	fma.rn.f32 	%f950, %f939, %f946, %f926;
	fma.rn.f32 	%f951, %f940, %f943, %f927;
	fma.rn.f32 	%f952, %f940, %f944, %f928;
	fma.rn.f32 	%f953, %f940, %f945, %f929;
	fma.rn.f32 	%f954, %f940, %f946, %f930;
	fma.rn.f32 	%f955, %f941, %f943, %f931;
	fma.rn.f32 	%f956, %f941, %f944, %f932;
	fma.rn.f32 	%f957, %f941, %f945, %f933;
	fma.rn.f32 	%f958, %f941, %f946, %f934;
	fma.rn.f32 	%f959, %f942, %f943, %f935;
	fma.rn.f32 	%f960, %f942, %f944, %f936;
	fma.rn.f32 	%f961, %f942, %f945, %f937;
	fma.rn.f32 	%f962, %f942, %f946, %f938;
	ld.shared.f32 	%f963, [%r83+136];
	ld.shared.f32 	%f964, [%r83+396];
	ld.shared.f32 	%f965, [%r83+656];
	ld.shared.f32 	%f966, [%r83+916];
	ld.shared.f32 	%f967, [%r86+8840];
	ld.shared.f32 	%f968, [%r86+8844];
	ld.shared.f32 	%f969, [%r86+8848];
	ld.shared.f32 	%f970, [%r86+8852];
	fma.rn.f32 	%f971, %f963, %f967, %f947;
	fma.rn.f32 	%f972, %f963, %f968, %f948;
	fma.rn.f32 	%f973, %f963, %f969, %f949;
	fma.rn.f32 	%f974, %f963, %f970, %f950;
	fma.rn.f32 	%f975, %f964, %f967, %f951;
	fma.rn.f32 	%f976, %f964, %f968, %f952;
	fma.rn.f32 	%f977, %f964, %f969, %f953;
	fma.rn.f32 	%f978, %f964, %f970, %f954;
	fma.rn.f32 	%f979, %f965, %f967, %f955;
	fma.rn.f32 	%f980, %f965, %f968, %f956;
	fma.rn.f32 	%f981, %f965, %f969, %f957;
	fma.rn.f32 	%f982, %f965, %f970, %f958;
	fma.rn.f32 	%f983, %f966, %f967, %f959;
	fma.rn.f32 	%f984, %f966, %f968, %f960;
	fma.rn.f32 	%f985, %f966, %f969, %f961;
	fma.rn.f32 	%f986, %f966, %f970, %f962;
	ld.shared.f32 	%f987, [%r83+140];
	ld.shared.f32 	%f988, [%r83+400];
	ld.shared.f32 	%f989, [%r83+660];
	ld.shared.f32 	%f990, [%r83+920];
	ld.shared.f32 	%f991, [%r86+9100];
	ld.shared.f32 	%f992, [%r86+9104];
	ld.shared.f32 	%f993, [%r86+9108];
	ld.shared.f32 	%f994, [%r86+9112];
	fma.rn.f32 	%f995, %f987, %f991, %f971;
	fma.rn.f32 	%f996, %f987, %f992, %f972;
	fma.rn.f32 	%f997, %f987, %f993, %f973;
	fma.rn.f32 	%f998, %f987, %f994, %f974;
	fma.rn.f32 	%f999, %f988, %f991, %f975;
	fma.rn.f32 	%f1000, %f988, %f992, %f976;
	fma.rn.f32 	%f1001, %f988, %f993, %f977;
	fma.rn.f32 	%f1002, %f988, %f994, %f978;
	fma.rn.f32 	%f1003, %f989, %f991, %f979;
	fma.rn.f32 	%f1004, %f989, %f992, %f980;
	fma.rn.f32 	%f1005, %f989, %f993, %f981;
	fma.rn.f32 	%f1006, %f989, %f994, %f982;
	fma.rn.f32 	%f1007, %f990, %f991, %f983;
	fma.rn.f32 	%f1008, %f990, %f992, %f984;
	fma.rn.f32 	%f1009, %f990, %f993, %f985;
	fma.rn.f32 	%f1010, %f990, %f994, %f986;
	ld.shared.f32 	%f1011, [%r83+144];
	ld.shared.f32 	%f1012, [%r83+404];
	ld.shared.f32 	%f1013, [%r83+664];
	ld.shared.f32 	%f1014, [%r83+924];
	ld.shared.f32 	%f1015, [%r86+9360];
	ld.shared.f32 	%f1016, [%r86+9364];
	ld.shared.f32 	%f1017, [%r86+9368];
	ld.shared.f32 	%f1018, [%r86+9372];
	fma.rn.f32 	%f1019, %f1011, %f1015, %f995;
	fma.rn.f32 	%f1020, %f1011, %f1016, %f996;
	fma.rn.f32 	%f1021, %f1011, %f1017, %f997;
	fma.rn.f32 	%f1022, %f1011, %f1018, %f998;
	fma.rn.f32 	%f1023, %f1012, %f1015, %f999;
	fma.rn.f32 	%f1024, %f1012, %f1016, %f1000;
	fma.rn.f32 	%f1025, %f1012, %f1017, %f1001;
	fma.rn.f32 	%f1026, %f1012, %f1018, %f1002;
	fma.rn.f32 	%f1027, %f1013, %f1015, %f1003;
	fma.rn.f32 	%f1028, %f1013, %f1016, %f1004;
	fma.rn.f32 	%f1029, %f1013, %f1017, %f1005;
	fma.rn.f32 	%f1030, %f1013, %f1018, %f1006;
	fma.rn.f32 	%f1031, %f1014, %f1015, %f1007;
	fma.rn.f32 	%f1032, %f1014, %f1016, %f1008;
	fma.rn.f32 	%f1033, %f1014, %f1017, %f1009;
	fma.rn.f32 	%f1034, %f1014, %f1018, %f1010;
	ld.shared.f32 	%f1035, [%r83+148];
	ld.shared.f32 	%f1036, [%r83+408];
	ld.shared.f32 	%f1037, [%r83+668];
	ld.shared.f32 	%f1038, [%r83+928];
	ld.shared.f32 	%f1039, [%r86+9620];
	ld.shared.f32 	%f1040, [%r86+9624];
	ld.shared.f32 	%f1041, [%r86+9628];
	ld.shared.f32 	%f1042, [%r86+9632];
	fma.rn.f32 	%f1043, %f1035, %f1039, %f1019;
	fma.rn.f32 	%f1044, %f1035, %f1040, %f1020;
	fma.rn.f32 	%f1045, %f1035, %f1041, %f1021;
	fma.rn.f32 	%f1046, %f1035, %f1042, %f1022;
	fma.rn.f32 	%f1047, %f1036, %f1039, %f1023;
	fma.rn.f32 	%f1048, %f1036, %f1040, %f1024;
	fma.rn.f32 	%f1049, %f1036, %f1041, %f1025;
	fma.rn.f32 	%f1050, %f1036, %f1042, %f1026;
	fma.rn.f32 	%f1051, %f1037, %f1039, %f1027;
	fma.rn.f32 	%f1052, %f1037, %f1040, %f1028;
	fma.rn.f32 	%f1053, %f1037, %f1041, %f1029;
	fma.rn.f32 	%f1054, %f1037, %f1042, %f1030;
	fma.rn.f32 	%f1055, %f1038, %f1039, %f1031;
	fma.rn.f32 	%f1056, %f1038, %f1040, %f1032;
	fma.rn.f32 	%f1057, %f1038, %f1041, %f1033;
	fma.rn.f32 	%f1058, %f1038, %f1042, %f1034;
	ld.shared.f32 	%f1059, [%r83+152];
	ld.shared.f32 	%f1060, [%r83+412];
	ld.shared.f32 	%f1061, [%r83+672];
	ld.shared.f32 	%f1062, [%r83+932];
	ld.shared.f32 	%f1063, [%r86+9880];
	ld.shared.f32 	%f1064, [%r86+9884];
	ld.shared.f32 	%f1065, [%r86+9888];
	ld.shared.f32 	%f1066, [%r86+9892];
	fma.rn.f32 	%f1067, %f1059, %f1063, %f1043;
	fma.rn.f32 	%f1068, %f1059, %f1064, %f1044;
	fma.rn.f32 	%f1069, %f1059, %f1065, %f1045;
	fma.rn.f32 	%f1070, %f1059, %f1066, %f1046;
	fma.rn.f32 	%f1071, %f1060, %f1063, %f1047;
	fma.rn.f32 	%f1072, %f1060, %f1064, %f1048;
	fma.rn.f32 	%f1073, %f1060, %f1065, %f1049;
	fma.rn.f32 	%f1074, %f1060, %f1066, %f1050;
	fma.rn.f32 	%f1075, %f1061, %f1063, %f1051;
	fma.rn.f32 	%f1076, %f1061, %f1064, %f1052;
	fma.rn.f32 	%f1077, %f1061, %f1065, %f1053;
	fma.rn.f32 	%f1078, %f1061, %f1066, %f1054;
	fma.rn.f32 	%f1079, %f1062, %f1063, %f1055;
	fma.rn.f32 	%f1080, %f1062, %f1064, %f1056;
	fma.rn.f32 	%f1081, %f1062, %f1065, %f1057;
	fma.rn.f32 	%f1082, %f1062, %f1066, %f1058;
	ld.shared.f32 	%f1083, [%r83+156];
	ld.shared.f32 	%f1084, [%r83+416];
	ld.shared.f32 	%f1085, [%r83+676];
	ld.shared.f32 	%f1086, [%r83+936];
	ld.shared.f32 	%f1087, [%r86+10140];
	ld.shared.f32 	%f1088, [%r86+10144];
	ld.shared.f32 	%f1089, [%r86+10148];
	ld.shared.f32 	%f1090, [%r86+10152];
	fma.rn.f32 	%f1091, %f1083, %f1087, %f1067;
	fma.rn.f32 	%f1092, %f1083, %f1088, %f1068;
	fma.rn.f32 	%f1093, %f1083, %f1089, %f1069;
	fma.rn.f32 	%f1094, %f1083, %f1090, %f1070;
	fma.rn.f32 	%f1095, %f1084, %f1087, %f1071;
	fma.rn.f32 	%f1096, %f1084, %f1088, %f1072;
	fma.rn.f32 	%f1097, %f1084, %f1089, %f1073;
	fma.rn.f32 	%f1098, %f1084, %f1090, %f1074;
	fma.rn.f32 	%f1099, %f1085, %f1087, %f1075;
	fma.rn.f32 	%f1100, %f1085, %f1088, %f1076;
	fma.rn.f32 	%f1101, %f1085, %f1089, %f1077;
	fma.rn.f32 	%f1102, %f1085, %f1090, %f1078;
	fma.rn.f32 	%f1103, %f1086, %f1087, %f1079;
	fma.rn.f32 	%f1104, %f1086, %f1088, %f1080;
	fma.rn.f32 	%f1105, %f1086, %f1089, %f1081;
	fma.rn.f32 	%f1106, %f1086, %f1090, %f1082;
	ld.shared.f32 	%f1107, [%r83+160];
	ld.shared.f32 	%f1108, [%r83+420];
	ld.shared.f32 	%f1109, [%r83+680];
	ld.shared.f32 	%f1110, [%r83+940];
	ld.shared.f32 	%f1111, [%r86+10400];
	ld.shared.f32 	%f1112, [%r86+10404];
	ld.shared.f32 	%f1113, [%r86+10408];
	ld.shared.f32 	%f1114, [%r86+10412];
	fma.rn.f32 	%f1115, %f1107, %f1111, %f1091;
	fma.rn.f32 	%f1116, %f1107, %f1112, %f1092;
	fma.rn.f32 	%f1117, %f1107, %f1113, %f1093;
	fma.rn.f32 	%f1118, %f1107, %f1114, %f1094;
	fma.rn.f32 	%f1119, %f1108, %f1111, %f1095;
	fma.rn.f32 	%f1120, %f1108, %f1112, %f1096;
	fma.rn.f32 	%f1121, %f1108, %f1113, %f1097;
	fma.rn.f32 	%f1122, %f1108, %f1114, %f1098;
	fma.rn.f32 	%f1123, %f1109, %f1111, %f1099;
	fma.rn.f32 	%f1124, %f1109, %f1112, %f1100;
	fma.rn.f32 	%f1125, %f1109, %f1113, %f1101;
	fma.rn.f32 	%f1126, %f1109, %f1114, %f1102;
	fma.rn.f32 	%f1127, %f1110, %f1111, %f1103;
	fma.rn.f32 	%f1128, %f1110, %f1112, %f1104;
	fma.rn.f32 	%f1129, %f1110, %f1113, %f1105;
	fma.rn.f32 	%f1130, %f1110, %f1114, %f1106;
	ld.shared.f32 	%f1131, [%r83+164];
	ld.shared.f32 	%f1132, [%r83+424];
	ld.shared.f32 	%f1133, [%r83+684];
	ld.shared.f32 	%f1134, [%r83+944];
	ld.shared.f32 	%f1135, [%r86+10660];
	ld.shared.f32 	%f1136, [%r86+10664];
	ld.shared.f32 	%f1137, [%r86+10668];
	ld.shared.f32 	%f1138, [%r86+10672];
	fma.rn.f32 	%f1139, %f1131, %f1135, %f1115;
	fma.rn.f32 	%f1140, %f1131, %f1136, %f1116;
	fma.rn.f32 	%f1141, %f1131, %f1137, %f1117;
	fma.rn.f32 	%f1142, %f1131, %f1138, %f1118;
	fma.rn.f32 	%f1143, %f1132, %f1135, %f1119;
	fma.rn.f32 	%f1144, %f1132, %f1136, %f1120;
	fma.rn.f32 	%f1145, %f1132, %f1137, %f1121;
	fma.rn.f32 	%f1146, %f1132, %f1138, %f1122;
	fma.rn.f32 	%f1147, %f1133, %f1135, %f1123;
	fma.rn.f32 	%f1148, %f1133, %f1136, %f1124;
	fma.rn.f32 	%f1149, %f1133, %f1137, %f1125;
	fma.rn.f32 	%f1150, %f1133, %f1138, %f1126;
	fma.rn.f32 	%f1151, %f1134, %f1135, %f1127;
	fma.rn.f32 	%f1152, %f1134, %f1136, %f1128;
	fma.rn.f32 	%f1153, %f1134, %f1137, %f1129;
	fma.rn.f32 	%f1154, %f1134, %f1138, %f1130;
	ld.shared.f32 	%f1155, [%r83+168];
	ld.shared.f32 	%f1156, [%r83+428];
	ld.shared.f32 	%f1157, [%r83+688];
	ld.shared.f32 	%f1158, [%r83+948];
	ld.shared.f32 	%f1159, [%r86+10920];
	ld.shared.f32 	%f1160, [%r86+10924];
	ld.shared.f32 	%f1161, [%r86+10928];
	ld.shared.f32 	%f1162, [%r86+10932];
	fma.rn.f32 	%f1163, %f1155, %f1159, %f1139;
	fma.rn.f32 	%f1164, %f1155, %f1160, %f1140;
	fma.rn.f32 	%f1165, %f1155, %f1161, %f1141;
	fma.rn.f32 	%f1166, %f1155, %f1162, %f1142;
	fma.rn.f32 	%f1167, %f1156, %f1159, %f1143;
	fma.rn.f32 	%f1168, %f1156, %f1160, %f1144;
	fma.rn.f32 	%f1169, %f1156, %f1161, %f1145;
	fma.rn.f32 	%f1170, %f1156, %f1162, %f1146;
	fma.rn.f32 	%f1171, %f1157, %f1159, %f1147;
	fma.rn.f32 	%f1172, %f1157, %f1160, %f1148;
	fma.rn.f32 	%f1173, %f1157, %f1161, %f1149;
	fma.rn.f32 	%f1174, %f1157, %f1162, %f1150;
	fma.rn.f32 	%f1175, %f1158, %f1159, %f1151;
	fma.rn.f32 	%f1176, %f1158, %f1160, %f1152;
	fma.rn.f32 	%f1177, %f1158, %f1161, %f1153;
	fma.rn.f32 	%f1178, %f1158, %f1162, %f1154;
	ld.shared.f32 	%f1179, [%r83+172];
	ld.shared.f32 	%f1180, [%r83+432];
	ld.shared.f32 	%f1181, [%r83+692];
	ld.shared.f32 	%f1182, [%r83+952];
	ld.shared.f32 	%f1183, [%r86+11180];
	ld.shared.f32 	%f1184, [%r86+11184];
	ld.shared.f32 	%f1185, [%r86+11188];
	ld.shared.f32 	%f1186, [%r86+11192];
	fma.rn.f32 	%f1187, %f1179, %f1183, %f1163;
	fma.rn.f32 	%f1188, %f1179, %f1184, %f1164;
	fma.rn.f32 	%f1189, %f1179, %f1185, %f1165;
	fma.rn.f32 	%f1190, %f1179, %f1186, %f1166;
	fma.rn.f32 	%f1191, %f1180, %f1183, %f1167;
	fma.rn.f32 	%f1192, %f1180, %f1184, %f1168;
	fma.rn.f32 	%f1193, %f1180, %f1185, %f1169;
	fma.rn.f32 	%f1194, %f1180, %f1186, %f1170;
	fma.rn.f32 	%f1195, %f1181, %f1183, %f1171;
	fma.rn.f32 	%f1196, %f1181, %f1184, %f1172;
	fma.rn.f32 	%f1197, %f1181, %f1185, %f1173;
	fma.rn.f32 	%f1198, %f1181, %f1186, %f1174;
	fma.rn.f32 	%f1199, %f1182, %f1183, %f1175;
	fma.rn.f32 	%f1200, %f1182, %f1184, %f1176;
	fma.rn.f32 	%f1201, %f1182, %f1185, %f1177;
	fma.rn.f32 	%f1202, %f1182, %f1186, %f1178;
	ld.shared.f32 	%f1203, [%r83+176];
	ld.shared.f32 	%f1204, [%r83+436];
	ld.shared.f32 	%f1205, [%r83+696];
	ld.shared.f32 	%f1206, [%r83+956];
	ld.shared.f32 	%f1207, [%r86+11440];
	ld.shared.f32 	%f1208, [%r86+11444];
	ld.shared.f32 	%f1209, [%r86+11448];
	ld.shared.f32 	%f1210, [%r86+11452];
	fma.rn.f32 	%f1211, %f1203, %f1207, %f1187;
	fma.rn.f32 	%f1212, %f1203, %f1208, %f1188;
	fma.rn.f32 	%f1213, %f1203, %f1209, %f1189;
	fma.rn.f32 	%f1214, %f1203, %f1210, %f1190;
	fma.rn.f32 	%f1215, %f1204, %f1207, %f1191;
	fma.rn.f32 	%f1216, %f1204, %f1208, %f1192;
	fma.rn.f32 	%f1217, %f1204, %f1209, %f1193;
	fma.rn.f32 	%f1218, %f1204, %f1210, %f1194;
	fma.rn.f32 	%f1219, %f1205, %f1207, %f1195;
	fma.rn.f32 	%f1220, %f1205, %f1208, %f1196;
	fma.rn.f32 	%f1221, %f1205, %f1209, %f1197;
	fma.rn.f32 	%f1222, %f1205, %f1210, %f1198;
	fma.rn.f32 	%f1223, %f1206, %f1207, %f1199;
	fma.rn.f32 	%f1224, %f1206, %f1208, %f1200;
	fma.rn.f32 	%f1225, %f1206, %f1209, %f1201;
	fma.rn.f32 	%f1226, %f1206, %f1210, %f1202;
	ld.shared.f32 	%f1227, [%r83+180];
	ld.shared.f32 	%f1228, [%r83+440];
	ld.shared.f32 	%f1229, [%r83+700];
	ld.shared.f32 	%f1230, [%r83+960];
	ld.shared.f32 	%f1231, [%r86+11700];
	ld.shared.f32 	%f1232, [%r86+11704];
	ld.shared.f32 	%f1233, [%r86+11708];
	ld.shared.f32 	%f1234, [%r86+11712];
	fma.rn.f32 	%f1235, %f1227, %f1231, %f1211;
	fma.rn.f32 	%f1236, %f1227, %f1232, %f1212;
	fma.rn.f32 	%f1237, %f1227, %f1233, %f1213;
	fma.rn.f32 	%f1238, %f1227, %f1234, %f1214;
	fma.rn.f32 	%f1239, %f1228, %f1231, %f1215;
	fma.rn.f32 	%f1240, %f1228, %f1232, %f1216;
	fma.rn.f32 	%f1241, %f1228, %f1233, %f1217;
	fma.rn.f32 	%f1242, %f1228, %f1234, %f1218;
	fma.rn.f32 	%f1243, %f1229, %f1231, %f1219;
	fma.rn.f32 	%f1244, %f1229, %f1232, %f1220;
	fma.rn.f32 	%f1245, %f1229, %f1233, %f1221;
	fma.rn.f32 	%f1246, %f1229, %f1234, %f1222;
	fma.rn.f32 	%f1247, %f1230, %f1231, %f1223;
	fma.rn.f32 	%f1248, %f1230, %f1232, %f1224;
	fma.rn.f32 	%f1249, %f1230, %f1233, %f1225;
	fma.rn.f32 	%f1250, %f1230, %f1234, %f1226;
	ld.shared.f32 	%f1251, [%r83+184];
	ld.shared.f32 	%f1252, [%r83+444];
	ld.shared.f32 	%f1253, [%r83+704];
	ld.shared.f32 	%f1254, [%r83+964];
	ld.shared.f32 	%f1255, [%r86+11960];
	ld.shared.f32 	%f1256, [%r86+11964];
	ld.shared.f32 	%f1257, [%r86+11968];
	ld.shared.f32 	%f1258, [%r86+11972];
	fma.rn.f32 	%f1259, %f1251, %f1255, %f1235;
	fma.rn.f32 	%f1260, %f1251, %f1256, %f1236;
	fma.rn.f32 	%f1261, %f1251, %f1257, %f1237;
	fma.rn.f32 	%f1262, %f1251, %f1258, %f1238;
	fma.rn.f32 	%f1263, %f1252, %f1255, %f1239;
	fma.rn.f32 	%f1264, %f1252, %f1256, %f1240;
	fma.rn.f32 	%f1265, %f1252, %f1257, %f1241;
	fma.rn.f32 	%f1266, %f1252, %f1258, %f1242;
	fma.rn.f32 	%f1267, %f1253, %f1255, %f1243;
	fma.rn.f32 	%f1268, %f1253, %f1256, %f1244;
	fma.rn.f32 	%f1269, %f1253, %f1257, %f1245;
	fma.rn.f32 	%f1270, %f1253, %f1258, %f1246;
	fma.rn.f32 	%f1271, %f1254, %f1255, %f1247;
	fma.rn.f32 	%f1272, %f1254, %f1256, %f1248;
	fma.rn.f32 	%f1273, %f1254, %f1257, %f1249;
	fma.rn.f32 	%f1274, %f1254, %f1258, %f1250;
	ld.shared.f32 	%f1275, [%r83+188];
	ld.shared.f32 	%f1276, [%r83+448];
	ld.shared.f32 	%f1277, [%r83+708];
	ld.shared.f32 	%f1278, [%r83+968];
	ld.shared.f32 	%f1279, [%r86+12220];
	ld.shared.f32 	%f1280, [%r86+12224];
	ld.shared.f32 	%f1281, [%r86+12228];
	ld.shared.f32 	%f1282, [%r86+12232];
	fma.rn.f32 	%f1283, %f1275, %f1279, %f1259;
	fma.rn.f32 	%f1284, %f1275, %f1280, %f1260;
	fma.rn.f32 	%f1285, %f1275, %f1281, %f1261;
	fma.rn.f32 	%f1286, %f1275, %f1282, %f1262;
	fma.rn.f32 	%f1287, %f1276, %f1279, %f1263;
	fma.rn.f32 	%f1288, %f1276, %f1280, %f1264;
	fma.rn.f32 	%f1289, %f1276, %f1281, %f1265;
	fma.rn.f32 	%f1290, %f1276, %f1282, %f1266;
	fma.rn.f32 	%f1291, %f1277, %f1279, %f1267;
	fma.rn.f32 	%f1292, %f1277, %f1280, %f1268;
	fma.rn.f32 	%f1293, %f1277, %f1281, %f1269;
	fma.rn.f32 	%f1294, %f1277, %f1282, %f1270;
	fma.rn.f32 	%f1295, %f1278, %f1279, %f1271;
	fma.rn.f32 	%f1296, %f1278, %f1280, %f1272;
	fma.rn.f32 	%f1297, %f1278, %f1281, %f1273;
	fma.rn.f32 	%f1298, %f1278, %f1282, %f1274;
	ld.shared.f32 	%f1299, [%r83+192];
	ld.shared.f32 	%f1300, [%r83+452];
	ld.shared.f32 	%f1301, [%r83+712];
	ld.shared.f32 	%f1302, [%r83+972];
	ld.shared.f32 	%f1303, [%r86+12480];
	ld.shared.f32 	%f1304, [%r86+12484];
	ld.shared.f32 	%f1305, [%r86+12488];
	ld.shared.f32 	%f1306, [%r86+12492];
	fma.rn.f32 	%f1307, %f1299, %f1303, %f1283;
	fma.rn.f32 	%f1308, %f1299, %f1304, %f1284;
	fma.rn.f32 	%f1309, %f1299, %f1305, %f1285;
	fma.rn.f32 	%f1310, %f1299, %f1306, %f1286;
	fma.rn.f32 	%f1311, %f1300, %f1303, %f1287;
	fma.rn.f32 	%f1312, %f1300, %f1304, %f1288;
	fma.rn.f32 	%f1313, %f1300, %f1305, %f1289;
	fma.rn.f32 	%f1314, %f1300, %f1306, %f1290;
	fma.rn.f32 	%f1315, %f1301, %f1303, %f1291;
	fma.rn.f32 	%f1316, %f1301, %f1304, %f1292;
	fma.rn.f32 	%f1317, %f1301, %f1305, %f1293;
	fma.rn.f32 	%f1318, %f1301, %f1306, %f1294;
	fma.rn.f32 	%f1319, %f1302, %f1303, %f1295;
	fma.rn.f32 	%f1320, %f1302, %f1304, %f1296;
	fma.rn.f32 	%f1321, %f1302, %f1305, %f1297;
	fma.rn.f32 	%f1322, %f1302, %f1306, %f1298;
	ld.shared.f32 	%f1323, [%r83+196];
	ld.shared.f32 	%f1324, [%r83+456];
	ld.shared.f32 	%f1325, [%r83+716];
	ld.shared.f32 	%f1326, [%r83+976];
	ld.shared.f32 	%f1327, [%r86+12740];
	ld.shared.f32 	%f1328, [%r86+12744];
	ld.shared.f32 	%f1329, [%r86+12748];
	ld.shared.f32 	%f1330, [%r86+12752];
	fma.rn.f32 	%f1331, %f1323, %f1327, %f1307;
	fma.rn.f32 	%f1332, %f1323, %f1328, %f1308;
	fma.rn.f32 	%f1333, %f1323, %f1329, %f1309;
	fma.rn.f32 	%f1334, %f1323, %f1330, %f1310;
	fma.rn.f32 	%f1335, %f1324, %f1327, %f1311;
	fma.rn.f32 	%f1336, %f1324, %f1328, %f1312;
	fma.rn.f32 	%f1337, %f1324, %f1329, %f1313;
	fma.rn.f32 	%f1338, %f1324, %f1330, %f1314;
	fma.rn.f32 	%f1339, %f1325, %f1327, %f1315;
	fma.rn.f32 	%f1340, %f1325, %f1328, %f1316;
	fma.rn.f32 	%f1341, %f1325, %f1329, %f1317;
	fma.rn.f32 	%f1342, %f1325, %f1330, %f1318;
	fma.rn.f32 	%f1343, %f1326, %f1327, %f1319;
	fma.rn.f32 	%f1344, %f1326, %f1328, %f1320;
	fma.rn.f32 	%f1345, %f1326, %f1329, %f1321;
	fma.rn.f32 	%f1346, %f1326, %f1330, %f1322;
	ld.shared.f32 	%f1347, [%r83+200];
	ld.shared.f32 	%f1348, [%r83+460];
	ld.shared.f32 	%f1349, [%r83+720];
	ld.shared.f32 	%f1350, [%r83+980];
	ld.shared.f32 	%f1351, [%r86+13000];
	ld.shared.f32 	%f1352, [%r86+13004];
	ld.shared.f32 	%f1353, [%r86+13008];
	ld.shared.f32 	%f1354, [%r86+13012];
	fma.rn.f32 	%f1355, %f1347, %f1351, %f1331;
	fma.rn.f32 	%f1356, %f1347, %f1352, %f1332;
	fma.rn.f32 	%f1357, %f1347, %f1353, %f1333;
	fma.rn.f32 	%f1358, %f1347, %f1354, %f1334;
	fma.rn.f32 	%f1359, %f1348, %f1351, %f1335;
	fma.rn.f32 	%f1360, %f1348, %f1352, %f1336;
	fma.rn.f32 	%f1361, %f1348, %f1353, %f1337;
	fma.rn.f32 	%f1362, %f1348, %f1354, %f1338;
	fma.rn.f32 	%f1363, %f1349, %f1351, %f1339;
	fma.rn.f32 	%f1364, %f1349, %f1352, %f1340;
	fma.rn.f32 	%f1365, %f1349, %f1353, %f1341;
	fma.rn.f32 	%f1366, %f1349, %f1354, %f1342;
	fma.rn.f32 	%f1367, %f1350, %f1351, %f1343;
	fma.rn.f32 	%f1368, %f1350, %f1352, %f1344;
	fma.rn.f32 	%f1369, %f1350, %f1353, %f1345;
	fma.rn.f32 	%f1370, %f1350, %f1354, %f1346;
	ld.shared.f32 	%f1371, [%r83+204];
	ld.shared.f32 	%f1372, [%r83+464];
	ld.shared.f32 	%f1373, [%r83+724];
	ld.shared.f32 	%f1374, [%r83+984];
	ld.shared.f32 	%f1375, [%r86+13260];
	ld.shared.f32 	%f1376, [%r86+13264];
	ld.shared.f32 	%f1377, [%r86+13268];
	ld.shared.f32 	%f1378, [%r86+13272];
	fma.rn.f32 	%f1379, %f1371, %f1375, %f1355;
	fma.rn.f32 	%f1380, %f1371, %f1376, %f1356;
	fma.rn.f32 	%f1381, %f1371, %f1377, %f1357;
	fma.rn.f32 	%f1382, %f1371, %f1378, %f1358;
	fma.rn.f32 	%f1383, %f1372, %f1375, %f1359;
	fma.rn.f32 	%f1384, %f1372, %f1376, %f1360;
	fma.rn.f32 	%f1385, %f1372, %f1377, %f1361;
	fma.rn.f32 	%f1386, %f1372, %f1378, %f1362;
	fma.rn.f32 	%f1387, %f1373, %f1375, %f1363;
	fma.rn.f32 	%f1388, %f1373, %f1376, %f1364;
	fma.rn.f32 	%f1389, %f1373, %f1377, %f1365;
	fma.rn.f32 	%f1390, %f1373, %f1378, %f1366;
	fma.rn.f32 	%f1391, %f1374, %f1375, %f1367;
	fma.rn.f32 	%f1392, %f1374, %f1376, %f1368;
	fma.rn.f32 	%f1393, %f1374, %f1377, %f1369;
	fma.rn.f32 	%f1394, %f1374, %f1378, %f1370;
	ld.shared.f32 	%f1395, [%r83+208];
	ld.shared.f32 	%f1396, [%r83+468];
	ld.shared.f32 	%f1397, [%r83+728];
	ld.shared.f32 	%f1398, [%r83+988];
	ld.shared.f32 	%f1399, [%r86+13520];
	ld.shared.f32 	%f1400, [%r86+13524];
	ld.shared.f32 	%f1401, [%r86+13528];
	ld.shared.f32 	%f1402, [%r86+13532];
	fma.rn.f32 	%f1403, %f1395, %f1399, %f1379;
	fma.rn.f32 	%f1404, %f1395, %f1400, %f1380;
	fma.rn.f32 	%f1405, %f1395, %f1401, %f1381;
	fma.rn.f32 	%f1406, %f1395, %f1402, %f1382;
	fma.rn.f32 	%f1407, %f1396, %f1399, %f1383;
	fma.rn.f32 	%f1408, %f1396, %f1400, %f1384;
	fma.rn.f32 	%f1409, %f1396, %f1401, %f1385;
	fma.rn.f32 	%f1410, %f1396, %f1402, %f1386;
	fma.rn.f32 	%f1411, %f1397, %f1399, %f1387;
	fma.rn.f32 	%f1412, %f1397, %f1400, %f1388;
	fma.rn.f32 	%f1413, %f1397, %f1401, %f1389;
	fma.rn.f32 	%f1414, %f1397, %f1402, %f1390;
	fma.rn.f32 	%f1415, %f1398, %f1399, %f1391;
	fma.rn.f32 	%f1416, %f1398, %f1400, %f1392;
	fma.rn.f32 	%f1417, %f1398, %f1401, %f1393;
	fma.rn.f32 	%f1418, %f1398, %f1402, %f1394;
	ld.shared.f32 	%f1419, [%r83+212];
	ld.shared.f32 	%f1420, [%r83+472];
	ld.shared.f32 	%f1421, [%r83+732];
	ld.shared.f32 	%f1422, [%r83+992];
	ld.shared.f32 	%f1423, [%r86+13780];
	ld.shared.f32 	%f1424, [%r86+13784];
	ld.shared.f32 	%f1425, [%r86+13788];
	ld.shared.f32 	%f1426, [%r86+13792];
	fma.rn.f32 	%f1427, %f1419, %f1423, %f1403;
	fma.rn.f32 	%f1428, %f1419, %f1424, %f1404;
	fma.rn.f32 	%f1429, %f1419, %f1425, %f1405;
	fma.rn.f32 	%f1430, %f1419, %f1426, %f1406;
	fma.rn.f32 	%f1431, %f1420, %f1423, %f1407;
	fma.rn.f32 	%f1432, %f1420, %f1424, %f1408;
	fma.rn.f32 	%f1433, %f1420, %f1425, %f1409;
	fma.rn.f32 	%f1434, %f1420, %f1426, %f1410;
	fma.rn.f32 	%f1435, %f1421, %f1423, %f1411;
	fma.rn.f32 	%f1436, %f1421, %f1424, %f1412;
	fma.rn.f32 	%f1437, %f1421, %f1425, %f1413;
	fma.rn.f32 	%f1438, %f1421, %f1426, %f1414;
	fma.rn.f32 	%f1439, %f1422, %f1423, %f1415;
	fma.rn.f32 	%f1440, %f1422, %f1424, %f1416;
	fma.rn.f32 	%f1441, %f1422, %f1425, %f1417;
	fma.rn.f32 	%f1442, %f1422, %f1426, %f1418;
	ld.shared.f32 	%f1443, [%r83+216];
	ld.shared.f32 	%f1444, [%r83+476];
	ld.shared.f32 	%f1445, [%r83+736];
	ld.shared.f32 	%f1446, [%r83+996];
	ld.shared.f32 	%f1447, [%r86+14040];
	ld.shared.f32 	%f1448, [%r86+14044];
	ld.shared.f32 	%f1449, [%r86+14048];
	ld.shared.f32 	%f1450, [%r86+14052];
	fma.rn.f32 	%f1451, %f1443, %f1447, %f1427;
	fma.rn.f32 	%f1452, %f1443, %f1448, %f1428;
	fma.rn.f32 	%f1453, %f1443, %f1449, %f1429;
	fma.rn.f32 	%f1454, %f1443, %f1450, %f1430;
	fma.rn.f32 	%f1455, %f1444, %f1447, %f1431;
	fma.rn.f32 	%f1456, %f1444, %f1448, %f1432;
	fma.rn.f32 	%f1457, %f1444, %f1449, %f1433;
	fma.rn.f32 	%f1458, %f1444, %f1450, %f1434;
	fma.rn.f32 	%f1459, %f1445, %f1447, %f1435;
	fma.rn.f32 	%f1460, %f1445, %f1448, %f1436;
	fma.rn.f32 	%f1461, %f1445, %f1449, %f1437;
	fma.rn.f32 	%f1462, %f1445, %f1450, %f1438;
	fma.rn.f32 	%f1463, %f1446, %f1447, %f1439;
	fma.rn.f32 	%f1464, %f1446, %f1448, %f1440;
	fma.rn.f32 	%f1465, %f1446, %f1449, %f1441;
	fma.rn.f32 	%f1466, %f1446, %f1450, %f1442;
	ld.shared.f32 	%f1467, [%r83+220];
	ld.shared.f32 	%f1468, [%r83+480];
	ld.shared.f32 	%f1469, [%r83+740];
	ld.shared.f32 	%f1470, [%r83+1000];
	ld.shared.f32 	%f1471, [%r86+14300];
	ld.shared.f32 	%f1472, [%r86+14304];
	ld.shared.f32 	%f1473, [%r86+14308];
	ld.shared.f32 	%f1474, [%r86+14312];
	fma.rn.f32 	%f1475, %f1467, %f1471, %f1451;
	fma.rn.f32 	%f1476, %f1467, %f1472, %f1452;
	fma.rn.f32 	%f1477, %f1467, %f1473, %f1453;
	fma.rn.f32 	%f1478, %f1467, %f1474, %f1454;
	fma.rn.f32 	%f1479, %f1468, %f1471, %f1455;
	fma.rn.f32 	%f1480, %f1468, %f1472, %f1456;
	fma.rn.f32 	%f1481, %f1468, %f1473, %f1457;
	fma.rn.f32 	%f1482, %f1468, %f1474, %f1458;
	fma.rn.f32 	%f1483, %f1469, %f1471, %f1459;
	fma.rn.f32 	%f1484, %f1469, %f1472, %f1460;
	fma.rn.f32 	%f1485, %f1469, %f1473, %f1461;
	fma.rn.f32 	%f1486, %f1469, %f1474, %f1462;
	fma.rn.f32 	%f1487, %f1470, %f1471, %f1463;
	fma.rn.f32 	%f1488, %f1470, %f1472, %f1464;
	fma.rn.f32 	%f1489, %f1470, %f1473, %f1465;
	fma.rn.f32 	%f1490, %f1470, %f1474, %f1466;
	ld.shared.f32 	%f1491, [%r83+224];
	ld.shared.f32 	%f1492, [%r83+484];
	ld.shared.f32 	%f1493, [%r83+744];
	ld.shared.f32 	%f1494, [%r83+1004];
	ld.shared.f32 	%f1495, [%r86+14560];
	ld.shared.f32 	%f1496, [%r86+14564];
	ld.shared.f32 	%f1497, [%r86+14568];
	ld.shared.f32 	%f1498, [%r86+14572];
	fma.rn.f32 	%f1499, %f1491, %f1495, %f1475;
	fma.rn.f32 	%f1500, %f1491, %f1496, %f1476;
	fma.rn.f32 	%f1501, %f1491, %f1497, %f1477;
	fma.rn.f32 	%f1502, %f1491, %f1498, %f1478;
	fma.rn.f32 	%f1503, %f1492, %f1495, %f1479;
	fma.rn.f32 	%f1504, %f1492, %f1496, %f1480;
	fma.rn.f32 	%f1505, %f1492, %f1497, %f1481;
	fma.rn.f32 	%f1506, %f1492, %f1498, %f1482;
	fma.rn.f32 	%f1507, %f1493, %f1495, %f1483;
	fma.rn.f32 	%f1508, %f1493, %f1496, %f1484;
	fma.rn.f32 	%f1509, %f1493, %f1497, %f1485;
	fma.rn.f32 	%f1510, %f1493, %f1498, %f1486;
	fma.rn.f32 	%f1511, %f1494, %f1495, %f1487;
	fma.rn.f32 	%f1512, %f1494, %f1496, %f1488;
	fma.rn.f32 	%f1513, %f1494, %f1497, %f1489;
	fma.rn.f32 	%f1514, %f1494, %f1498, %f1490;
	ld.shared.f32 	%f1515, [%r83+228];
	ld.shared.f32 	%f1516, [%r83+488];
	ld.shared.f32 	%f1517, [%r83+748];
	ld.shared.f32 	%f1518, [%r83+1008];
	ld.shared.f32 	%f1519, [%r86+14820];
	ld.shared.f32 	%f1520, [%r86+14824];
	ld.shared.f32 	%f1521, [%r86+14828];
	ld.shared.f32 	%f1522, [%r86+14832];
	fma.rn.f32 	%f1523, %f1515, %f1519, %f1499;
	fma.rn.f32 	%f1524, %f1515, %f1520, %f1500;
	fma.rn.f32 	%f1525, %f1515, %f1521, %f1501;
	fma.rn.f32 	%f1526, %f1515, %f1522, %f1502;
	fma.rn.f32 	%f1527, %f1516, %f1519, %f1503;
	fma.rn.f32 	%f1528, %f1516, %f1520, %f1504;
	fma.rn.f32 	%f1529, %f1516, %f1521, %f1505;
	fma.rn.f32 	%f1530, %f1516, %f1522, %f1506;
	fma.rn.f32 	%f1531, %f1517, %f1519, %f1507;
	fma.rn.f32 	%f1532, %f1517, %f1520, %f1508;
	fma.rn.f32 	%f1533, %f1517, %f1521, %f1509;
	fma.rn.f32 	%f1534, %f1517, %f1522, %f1510;
	fma.rn.f32 	%f1535, %f1518, %f1519, %f1511;
	fma.rn.f32 	%f1536, %f1518, %f1520, %f1512;
	fma.rn.f32 	%f1537, %f1518, %f1521, %f1513;
	fma.rn.f32 	%f1538, %f1518, %f1522, %f1514;
	ld.shared.f32 	%f1539, [%r83+232];
	ld.shared.f32 	%f1540, [%r83+492];
	ld.shared.f32 	%f1541, [%r83+752];
	ld.shared.f32 	%f1542, [%r83+1012];
	ld.shared.f32 	%f1543, [%r86+15080];
	ld.shared.f32 	%f1544, [%r86+15084];
	ld.shared.f32 	%f1545, [%r86+15088];
	ld.shared.f32 	%f1546, [%r86+15092];
	fma.rn.f32 	%f1547, %f1539, %f1543, %f1523;
	fma.rn.f32 	%f1548, %f1539, %f1544, %f1524;
	fma.rn.f32 	%f1549, %f1539, %f1545, %f1525;
	fma.rn.f32 	%f1550, %f1539, %f1546, %f1526;
	fma.rn.f32 	%f1551, %f1540, %f1543, %f1527;
	fma.rn.f32 	%f1552, %f1540, %f1544, %f1528;
	fma.rn.f32 	%f1553, %f1540, %f1545, %f1529;
	fma.rn.f32 	%f1554, %f1540, %f1546, %f1530;
	fma.rn.f32 	%f1555, %f1541, %f1543, %f1531;
	fma.rn.f32 	%f1556, %f1541, %f1544, %f1532;
	fma.rn.f32 	%f1557, %f1541, %f1545, %f1533;
	fma.rn.f32 	%f1558, %f1541, %f1546, %f1534;
	fma.rn.f32 	%f1559, %f1542, %f1543, %f1535;
	fma.rn.f32 	%f1560, %f1542, %f1544, %f1536;
	fma.rn.f32 	%f1561, %f1542, %f1545, %f1537;
	fma.rn.f32 	%f1562, %f1542, %f1546, %f1538;
	ld.shared.f32 	%f1563, [%r83+236];
	ld.shared.f32 	%f1564, [%r83+496];
	ld.shared.f32 	%f1565, [%r83+756];
	ld.shared.f32 	%f1566, [%r83+1016];
	ld.shared.f32 	%f1567, [%r86+15340];
	ld.shared.f32 	%f1568, [%r86+15344];
	ld.shared.f32 	%f1569, [%r86+15348];
	ld.shared.f32 	%f1570, [%r86+15352];
	fma.rn.f32 	%f1571, %f1563, %f1567, %f1547;
	fma.rn.f32 	%f1572, %f1563, %f1568, %f1548;
	fma.rn.f32 	%f1573, %f1563, %f1569, %f1549;
	fma.rn.f32 	%f1574, %f1563, %f1570, %f1550;
	fma.rn.f32 	%f1575, %f1564, %f1567, %f1551;
	fma.rn.f32 	%f1576, %f1564, %f1568, %f1552;
	fma.rn.f32 	%f1577, %f1564, %f1569, %f1553;
	fma.rn.f32 	%f1578, %f1564, %f1570, %f1554;
	fma.rn.f32 	%f1579, %f1565, %f1567, %f1555;
	fma.rn.f32 	%f1580, %f1565, %f1568, %f1556;
	fma.rn.f32 	%f1581, %f1565, %f1569, %f1557;
	fma.rn.f32 	%f1582, %f1565, %f1570, %f1558;
	fma.rn.f32 	%f1583, %f1566, %f1567, %f1559;
	fma.rn.f32 	%f1584, %f1566, %f1568, %f1560;
	fma.rn.f32 	%f1585, %f1566, %f1569, %f1561;
	fma.rn.f32 	%f1586, %f1566, %f1570, %f1562;
	ld.shared.f32 	%f1587, [%r83+240];
	ld.shared.f32 	%f1588, [%r83+500];
	ld.shared.f32 	%f1589, [%r83+760];
	ld.shared.f32 	%f1590, [%r83+1020];
	ld.shared.f32 	%f1591, [%r86+15600];
	ld.shared.f32 	%f1592, [%r86+15604];
	ld.shared.f32 	%f1593, [%r86+15608];
	ld.shared.f32 	%f1594, [%r86+15612];
	fma.rn.f32 	%f1595, %f1587, %f1591, %f1571;
	fma.rn.f32 	%f1596, %f1587, %f1592, %f1572;
	fma.rn.f32 	%f1597, %f1587, %f1593, %f1573;
	fma.rn.f32 	%f1598, %f1587, %f1594, %f1574;
	fma.rn.f32 	%f1599, %f1588, %f1591, %f1575;
	fma.rn.f32 	%f1600, %f1588, %f1592, %f1576;
	fma.rn.f32 	%f1601, %f1588, %f1593, %f1577;
	fma.rn.f32 	%f1602, %f1588, %f1594, %f1578;
	fma.rn.f32 	%f1603, %f1589, %f1591, %f1579;
	fma.rn.f32 	%f1604, %f1589, %f1592, %f1580;
	fma.rn.f32 	%f1605, %f1589, %f1593, %f1581;
	fma.rn.f32 	%f1606, %f1589, %f1594, %f1582;
	fma.rn.f32 	%f1607, %f1590, %f1591, %f1583;
	fma.rn.f32 	%f1608, %f1590, %f1592, %f1584;
	fma.rn.f32 	%f1609, %f1590, %f1593, %f1585;
	fma.rn.f32 	%f1610, %f1590, %f1594, %f1586;
	ld.shared.f32 	%f1611, [%r83+244];
	ld.shared.f32 	%f1612, [%r83+504];
	ld.shared.f32 	%f1613, [%r83+764];
	ld.shared.f32 	%f1614, [%r83+1024];
	ld.shared.f32 	%f1615, [%r86+15860];
	ld.shared.f32 	%f1616, [%r86+15864];
	ld.shared.f32 	%f1617, [%r86+15868];
	ld.shared.f32 	%f1618, [%r86+15872];
	fma.rn.f32 	%f1619, %f1611, %f1615, %f1595;
	fma.rn.f32 	%f1620, %f1611, %f1616, %f1596;
	fma.rn.f32 	%f1621, %f1611, %f1617, %f1597;
	fma.rn.f32 	%f1622, %f1611, %f1618, %f1598;
	fma.rn.f32 	%f1623, %f1612, %f1615, %f1599;
	fma.rn.f32 	%f1624, %f1612, %f1616, %f1600;
	fma.rn.f32 	%f1625, %f1612, %f1617, %f1601;
	fma.rn.f32 	%f1626, %f1612, %f1618, %f1602;
	fma.rn.f32 	%f1627, %f1613, %f1615, %f1603;
	fma.rn.f32 	%f1628, %f1613, %f1616, %f1604;
	fma.rn.f32 	%f1629, %f1613, %f1617, %f1605;
	fma.rn.f32 	%f1630, %f1613, %f1618, %f1606;
	fma.rn.f32 	%f1631, %f1614, %f1615, %f1607;
	fma.rn.f32 	%f1632, %f1614, %f1616, %f1608;
	fma.rn.f32 	%f1633, %f1614, %f1617, %f1609;
	fma.rn.f32 	%f1634, %f1614, %f1618, %f1610;
	ld.shared.f32 	%f1635, [%r83+248];
	ld.shared.f32 	%f1636, [%r83+508];
	ld.shared.f32 	%f1637, [%r83+768];
	ld.shared.f32 	%f1638, [%r83+1028];
	ld.shared.f32 	%f1639, [%r86+16120];
	ld.shared.f32 	%f1640, [%r86+16124];
	ld.shared.f32 	%f1641, [%r86+16128];
	ld.shared.f32 	%f1642, [%r86+16132];
	fma.rn.f32 	%f1643, %f1635, %f1639, %f1619;
	fma.rn.f32 	%f1644, %f1635, %f1640, %f1620;
	fma.rn.f32 	%f1645, %f1635, %f1641, %f1621;
	fma.rn.f32 	%f1646, %f1635, %f1642, %f1622;
	fma.rn.f32 	%f1647, %f1636, %f1639, %f1623;
	fma.rn.f32 	%f1648, %f1636, %f1640, %f1624;
	fma.rn.f32 	%f1649, %f1636, %f1641, %f1625;
	fma.rn.f32 	%f1650, %f1636, %f1642, %f1626;
	fma.rn.f32 	%f1651, %f1637, %f1639, %f1627;
	fma.rn.f32 	%f1652, %f1637, %f1640, %f1628;
	fma.rn.f32 	%f1653, %f1637, %f1641, %f1629;
	fma.rn.f32 	%f1654, %f1637, %f1642, %f1630;
	fma.rn.f32 	%f1655, %f1638, %f1639, %f1631;
	fma.rn.f32 	%f1656, %f1638, %f1640, %f1632;
	fma.rn.f32 	%f1657, %f1638, %f1641, %f1633;
	fma.rn.f32 	%f1658, %f1638, %f1642, %f1634;
	ld.shared.f32 	%f1659, [%r83+252];
	ld.shared.f32 	%f1660, [%r83+512];
	ld.shared.f32 	%f1661, [%r83+772];
	ld.shared.f32 	%f1662, [%r83+1032];
	ld.shared.f32 	%f1663, [%r86+16380];
	ld.shared.f32 	%f1664, [%r86+16384];
	ld.shared.f32 	%f1665, [%r86+16388];
	ld.shared.f32 	%f1666, [%r86+16392];
	fma.rn.f32 	%f1722, %f1659, %f1663, %f1643;
	fma.rn.f32 	%f1721, %f1659, %f1664, %f1644;
	fma.rn.f32 	%f1720, %f1659, %f1665, %f1645;
	fma.rn.f32 	%f1719, %f1659, %f1666, %f1646;
	fma.rn.f32 	%f1718, %f1660, %f1663, %f1647;
	fma.rn.f32 	%f1717, %f1660, %f1664, %f1648;
	fma.rn.f32 	%f1716, %f1660, %f1665, %f1649;
	fma.rn.f32 	%f1715, %f1660, %f1666, %f1650;
	fma.rn.f32 	%f1723, %f1661, %f1663, %f1651;
	fma.rn.f32 	%f1724, %f1661, %f1664, %f1652;
	fma.rn.f32 	%f1725, %f1661, %f1665, %f1653;
	fma.rn.f32 	%f1726, %f1661, %f1666, %f1654;
	fma.rn.f32 	%f1727, %f1662, %f1663, %f1655;
	fma.rn.f32 	%f1728, %f1662, %f1664, %f1656;
	fma.rn.f32 	%f1729, %f1662, %f1665, %f1657;
	fma.rn.f32 	%f1730, %f1662, %f1666, %f1658;
	bar.sync 	0;
	add.s32 	%r93, %r93, 1;
	add.s32 	%r87, %r36, 63;
	shr.u32 	%r88, %r87, 6;
	setp.ne.s32 	%p98, %r93, %r88;
	@%p98 bra 	$L__BB1_2;
$L__BB1_67:
	setp.ge.s32 	%p99, %r2, %r34;
	mul.lo.s32 	%r24, %r2, %r35;
	setp.ge.s32 	%p100, %r4, %r35;
	or.pred  	%p101, %p99, %p100;
	@%p101 bra 	$L__BB1_69;
	add.s32 	%r89, %r4, %r24;
	mul.wide.s32 	%rd89, %r89, 4;
	add.s64 	%rd90, %rd3, %rd89;
	st.global.f32 	[%rd90], %f1722;
$L__BB1_69:
	setp.ge.s32 	%p102, %r2, %r34;
	add.s32 	%r25, %r4, 1;
	setp.ge.s32 	%p103, %r25, %r35;
	cvt.s64.s32 	%rd91, %r24;
	cvt.u64.u32 	%rd10, %r4;
	add.s64 	%rd92, %rd10, %rd91;
	shl.b64 	%rd93, %rd92, 2;
	add.s64 	%rd11, %rd3, %rd93;
	or.pred  	%p104, %p102, %p103;
	@%p104 bra 	$L__BB1_71;
	st.global.f32 	[%rd11+4], %f1721;
$L__BB1_71:
	setp.ge.s32 	%p105, %r2, %r34;
	add.s32 	%r26, %r4, 2;
	setp.ge.s32 	%p106, %r26, %r35;
	or.pred  	%p107, %p105, %p106;
	@%p107 bra 	$L__BB1_73;
	st.global.f32 	[%rd11+8], %f1720;
$L__BB1_73:
	setp.ge.s32 	%p108, %r2, %r34;
	add.s32 	%r27, %r4, 3;
	setp.ge.s32 	%p109, %r27, %r35;
	or.pred  	%p110, %p108, %p109;
	@%p110 bra 	$L__BB1_75;
	st.global.f32 	[%rd11+12], %f1719;
$L__BB1_75:
	setp.ge.s32 	%p111, %r4, %r35;
	add.s32 	%r28, %r2, 1;
	setp.ge.s32 	%p112, %r28, %r34;
	add.s32 	%r29, %r24, %r35;
	or.pred  	%p113, %p112, %p111;
	@%p113 bra 	$L__BB1_77;
	add.s32 	%r90, %r4, %r29;
	mul.wide.s32 	%rd94, %r90, 4;
	add.s64 	%rd95, %rd3, %rd94;
	st.global.f32 	[%rd95], %f1718;
$L__BB1_77:
	setp.ge.s32 	%p114, %r28, %r34;
	setp.ge.s32 	%p115, %r25, %r35;
	cvt.s64.s32 	%rd96, %r29;
	add.s64 	%rd97, %rd10, %rd96;
	shl.b64 	%rd98, %rd97, 2;
	add.s64 	%rd12, %rd3, %rd98;
	or.pred  	%p116, %p114, %p115;
	@%p116 bra 	$L__BB1_79;
	st.global.f32 	[%rd12+4], %f1717;
$L__BB1_79:
	setp.ge.s32 	%p117, %r28, %r34;
	setp.ge.s32 	%p118, %r26, %r35;
	or.pred  	%p119, %p117, %p118;
	@%p119 bra 	$L__BB1_81;
	st.global.f32 	[%rd12+8], %f1716;
$L__BB1_81:
	setp.ge.s32 	%p120, %r28, %r34;
	setp.ge.s32 	%p121, %r27, %r35;
	or.pred  	%p122, %p120, %p121;
	@%p122 bra 	$L__BB1_83;
	st.global.f32 	[%rd12+12], %f1715;
$L__BB1_83:
	setp.ge.s32 	%p123, %r4, %r35;
	add.s32 	%r30, %r2, 2;
	setp.ge.s32 	%p124, %r30, %r34;
	add.s32 	%r31, %r29, %r35;
	or.pred  	%p125, %p124, %p123;
	@%p125 bra 	$L__BB1_85;
	add.s32 	%r91, %r4, %r31;
	mul.wide.s32 	%rd99, %r91, 4;
	add.s64 	%rd100, %rd3, %rd99;
	st.global.f32 	[%rd100], %f1723;
$L__BB1_85:
	setp.ge.s32 	%p126, %r30, %r34;
	setp.ge.s32 	%p127, %r25, %r35;
	cvt.s64.s32 	%rd101, %r31;
	add.s64 	%rd102, %rd10, %rd101;
	shl.b64 	%rd103, %rd102, 2;
	add.s64 	%rd13, %rd3, %rd103;
	or.pred  	%p128, %p126, %p127;
	@%p128 bra 	$L__BB1_87;
	st.global.f32 	[%rd13+4], %f1724;
$L__BB1_87:
	setp.ge.s32 	%p129, %r30, %r34;
	setp.ge.s32 	%p130, %r26, %r35;
	or.pred  	%p131, %p129, %p130;
	@%p131 bra 	$L__BB1_89;
	st.global.f32 	[%rd13+8], %f1725;
$L__BB1_89:
	setp.ge.s32 	%p132, %r30, %r34;
	setp.ge.s32 	%p133, %r27, %r35;
	or.pred  	%p134, %p132, %p133;
	@%p134 bra 	$L__BB1_91;
	st.global.f32 	[%rd13+12], %f1726;
$L__BB1_91:
	setp.ge.s32 	%p135, %r4, %r35;
	add.s32 	%r32, %r2, 3;
	setp.ge.s32 	%p136, %r32, %r34;
	add.s32 	%r33, %r31, %r35;
	or.pred  	%p137, %p136, %p135;
	@%p137 bra 	$L__BB1_93;
	add.s32 	%r92, %r4, %r33;
	mul.wide.s32 	%rd104, %r92, 4;
	add.s64 	%rd105, %rd3, %rd104;
	st.global.f32 	[%rd105], %f1727;
$L__BB1_93:
	setp.ge.s32 	%p138, %r32, %r34;
	setp.ge.s32 	%p139, %r25, %r35;
	cvt.s64.s32 	%rd106, %r33;
	add.s64 	%rd107, %rd10, %rd106;
	shl.b64 	%rd108, %rd107, 2;
	add.s64 	%rd14, %rd3, %rd108;
	or.pred  	%p140, %p138, %p139;
	@%p140 bra 	$L__BB1_95;
	st.global.f32 	[%rd14+4], %f1728;
$L__BB1_95:
	setp.ge.s32 	%p141, %r32, %r34;
	setp.ge.s32 	%p142, %r26, %r35;
	or.pred  	%p143, %p141, %p142;
	@%p143 bra 	$L__BB1_97;
	st.global.f32 	[%rd14+8], %f1729;
$L__BB1_97:
	setp.ge.s32 	%p144, %r32, %r34;
	setp.ge.s32 	%p145, %r27, %r35;
	or.pred  	%p146, %p144, %p145;
	@%p146 bra 	$L__BB1_99;
	st.global.f32 	[%rd14+12], %f1730;
$L__BB1_99:
	ret;

}


// ===== COMPILED SASS (sm_100) =====

	.target	sm_100

	.elftype	@"ET_EXEC"


//--------------------- .note.nv.tkinfo           --------------------------
	.section	.note.nv.tkinfo,"",@"SHT_NOTE"
	.sectionflags	@"SHF_NOTE_NV_TKINFO"
	.tkinfo
        /*0018*/ 	.word	0x00000002
        /*0030*/ 	.string	""
        /*0030*/ 	.string	"ptxas"
        /*0030*/ 	.string	"Cuda compilation tools, release 13.0, V13.0.88"
        /*0030*/ 	.string	"Build cuda_13.0.r13.0/compiler.36424714_0"
        /*0030*/ 	.string	"-arch sm_100 -m 64 "



//--------------------- .note.nv.cuinfo           --------------------------
	.section	.note.nv.cuinfo,"",@"SHT_NOTE"
	.sectionflags	@"SHF_NOTE_NV_CUINFO"
        /*0018*/ 	.short	0x0002
        /*001a*/ 	.short	0x0064
        /*001c*/ 	.short	0x0082
	.zero		2


//--------------------- .nv.info                  --------------------------
	.section	.nv.info,"",@"SHT_CUDA_INFO"
	.align	4


	//----- nvinfo : EIATTR_REGCOUNT
	.align		4
        /*0000*/ 	.byte	0x04, 0x2f
        /*0002*/ 	.short	(.L_1 - .L_0)
	.align		4
.L_0:
        /*0004*/ 	.word	index@(_ZN7Auaoalg14gemm_kernel_v2ILi64ELi8EEEvPKfS2_Pfiii)
        /*0008*/ 	.word	0x000000a8


	//----- nvinfo : EIATTR_FRAME_SIZE
	.align		4
.L_1:
        /*000c*/ 	.byte	0x04, 0x11
        /*000e*/ 	.short	(.L_3 - .L_2)
	.align		4
.L_2:
        /*0010*/ 	.word	index@(_ZN7Auaoalg14gemm_kernel_v2ILi64ELi8EEEvPKfS2_Pfiii)
        /*0014*/ 	.word	0x00000000


	//----- nvinfo : EIATTR_REGCOUNT
	.align		4
.L_3:
        /*0018*/ 	.byte	0x04, 0x2f
        /*001a*/ 	.short	(.L_5 - .L_4)
	.align		4
.L_4:
        /*001c*/ 	.word	index@(_ZN7Auaoalg14gemm_kernel_v3ILi64EEEvPKfS2_Pfiii)
        /*0020*/ 	.word	0x00000038


	//----- nvinfo : EIATTR_FRAME_SIZE
	.align		4
.L_5:
        /*0024*/ 	.byte	0x04, 0x11
        /*0026*/ 	.short	(.L_7 - .L_6)
	.align		4
.L_6:
        /*0028*/ 	.word	index@(_ZN7Auaoalg14gemm_kernel_v3ILi64EEEvPKfS2_Pfiii)
        /*002c*/ 	.word	0x00000000


	//----- nvinfo : EIATTR_MIN_STACK_SIZE
	.align		4
.L_7:
        /*0030*/ 	.byte	0x04, 0x12
        /*0032*/ 	.short	(.L_9 - .L_8)
	.align		4
.L_8:
        /*0034*/ 	.word	index@(_ZN7Auaoalg14gemm_kernel_v3ILi64EEEvPKfS2_Pfiii)
        /*0038*/ 	.word	0x00000000


	//----- nvinfo : EIATTR_MIN_STACK_SIZE
	.align		4
.L_9:
        /*003c*/ 	.byte	0x04, 0x12
        /*003e*/ 	.short	(.L_11 - .L_10)
	.align		4
.L_10:
        /*0040*/ 	.word	index@(_ZN7Auaoalg14gemm_kernel_v2ILi64ELi8EEEvPKfS2_Pfiii)
        /*0044*/ 	.word	0x00000000
.L_11:


//--------------------- .nv.compat                --------------------------
	.section	.nv.compat,"",@"SHT_CUDA_COMPAT_INFO"
	.align	4
        /*0000*/ 	.byte	0x02, 0x09, 0x00, 0x00, 0x02, 0x02, 0x01, 0x00, 0x02, 0x05, 0x05, 0x00, 0x03, 0x07, 0x01, 0x01
        /*0010*/ 	.byte	0x02, 0x03, 0x00, 0x00, 0x02, 0x06, 0x01, 0x00, 0x04, 0x0b, 0x08, 0x00, 0x09, 0x00, 0x00, 0x00
        /*0020*/ 	.byte	0x00, 0x00, 0x00, 0x00


//--------------------- .nv.info._ZN7Auaoalg14gemm_kernel_v3ILi64EEEvPKfS2_Pfiii --------------------------
	.section	.nv.info._ZN7Auaoalg14gemm_kernel_v3ILi64EEEvPKfS2_Pfiii,"",@"SHT_CUDA_INFO"
	.sectionflags	@""
	.align	4


	//----- nvinfo : EIATTR_CUDA_API_VERSION
	.align		4
        /*0000*/ 	.byte	0x04, 0x37
        /*0002*/ 	.short	(.L_13 - .L_12)
.L_12:
        /*0004*/ 	.word	0x00000082


	//----- nvinfo : EIATTR_KPARAM_INFO
	.align		4
.L_13:
        /*0008*/ 	.byte	0x04, 0x17
        /*000a*/ 	.short	(.L_15 - .L_14)
.L_14:
        /*000c*/ 	.word	0x00000000
        /*0010*/ 	.short	0x0005
        /*0012*/ 	.short	0x0020
        /*0014*/ 	.byte	0x00, 0xf0, 0x11, 0x00


	//----- nvinfo : EIATTR_KPARAM_INFO
	.align		4
.L_15:
        /*0018*/ 	.byte	0x04, 0x17
        /*001a*/ 	.short	(.L_17 - .L_16)
.L_16:
        /*001c*/ 	.word	0x00000000
        /*0020*/ 	.short	0x0004
        /*0022*/ 	.short	0x001c
        /*0024*/ 	.byte	0x00, 0xf0, 0x11, 0x00


	//----- nvinfo : EIATTR_KPARAM_INFO
	.align		4
.L_17:
        /*0028*/ 	.byte	0x04, 0x17
        /*002a*/ 	.short	(.L_19 - .L_18)
.L_18:
        /*002c*/ 	.word	0x00000000
        /*0030*/ 	.short	0x0003
        /*0032*/ 	.short	0x0018
        /*0034*/ 	.byte	0x00, 0xf0, 0x11, 0x00


	//----- nvinfo : EIATTR_KPARAM_INFO
	.align		4
.L_19:
        /*0038*/ 	.byte	0x04, 0x17
        /*003a*/ 	.short	(.L_21 - .L_20)
.L_20:
        /*003c*/ 	.word	0x00000000
        /*0040*/ 	.short	0x0002
        /*0042*/ 	.short	0x0010
        /*0044*/ 	.byte	0x00, 0xf5, 0x21, 0x00


	//----- nvinfo : EIATTR_KPARAM_INFO
	.align		4
.L_21:
        /*0048*/ 	.byte	0x04, 0x17
        /*004a*/ 	.short	(.L_23 - .L_22)
.L_22:
        /*004c*/ 	.word	0x00000000
        /*0050*/ 	.short	0x0001
        /*0052*/ 	.short	0x0008
        /*0054*/ 	.byte	0x00, 0xf5, 0x21, 0x00


	//----- nvinfo : EIATTR_KPARAM_INFO
	.align		4
.L_23:
        /*0058*/ 	.byte	0x04, 0x17
        /*005a*/ 	.short	(.L_25 - .L_24)
.L_24:
        /*005c*/ 	.word	0x00000000
        /*0060*/ 	.short	0x0000
        /*0062*/ 	.short	0x0000
        /*0064*/ 	.byte	0x00, 0xf5, 0x21, 0x00


	//----- nvinfo : EIATTR_SPARSE_MMA_MASK
	.align		4
.L_25:
        /*0068*/ 	.byte	0x03, 0x50
        /*006a*/ 	.short	0x0000


	//----- nvinfo : EIATTR_MAXREG_COUNT
	.align		4
        /*006c*/ 	.byte	0x03, 0x1b
        /*006e*/ 	.short	0x00ff


	//----- nvinfo : EIATTR_NUM_BARRIERS
	.align		4
        /*0070*/ 	.byte	0x02, 0x4c
        /*0072*/ 	.byte	0x01
	.zero		1


	//----- nvinfo : EIATTR_MERCURY_ISA_VERSION
	.align		4
        /*0074*/ 	.byte	0x03, 0x5f
        /*0076*/ 	.short	0x0101


	//----- nvinfo : EIATTR_UNUSED_LOAD_BYTE_OFFSET
	.align		4
        /*0078*/ 	.byte	0x04, 0x44
        /*007a*/ 	.short	(.L_27 - .L_26)


	//   ....[0]....
.L_26:
        /*007c*/ 	.word	0x00001390
        /*0080*/ 	.word	0x0000fff0


	//   ....[1]....
        /*0084*/ 	.word	0x000013a0
        /*0088*/ 	.word	0x0000ff0f


	//   ....[2]....
        /*008c*/ 	.word	0x000013f0
        /*0090*/ 	.word	0x0000f0ff


	//   ....[3]....
        /*0094*/ 	.word	0x00001490
        /*0098*/ 	.word	0x0000fff0


	//   ....[4]....
        /*009c*/ 	.word	0x000016d0
        /*00a0*/ 	.word	0x00000fff


	//   ....[5]....
        /*00a4*/ 	.word	0x00001940
        /*00a8*/ 	.word	0x0000fff0


	//   ....[6]....
        /*00ac*/ 	.word	0x00001b30
        /*00b0*/ 	.word	0x00000fff


	//   ....[7]....
        /*00b4*/ 	.word	0x00001e00
        /*00b8*/ 	.word	0x0000fff0


	//   ....[8]....
        /*00bc*/ 	.word	0x00002020
        /*00c0*/ 	.word	0x00000fff


	//   ....[9]....
        /*00c4*/ 	.word	0x000022a0
        /*00c8*/ 	.word	0x0000fff0


	//   ....[10]....
        /*00cc*/ 	.word	0x000024d0
        /*00d0*/ 	.word	0x00000fff


	//   ....[11]....
        /*00d4*/ 	.word	0x00002750
        /*00d8*/ 	.word	0x0000fff0


	//   ....[12]....
        /*00dc*/ 	.word	0x00002980
        /*00e0*/ 	.word	0x00000fff


	//   ....[13]....
        /*00e4*/ 	.word	0x00002c20
        /*00e8*/ 	.word	0x0000fff0


	//   ....[14]....
        /*00ec*/ 	.word	0x00002e70
        /*00f0*/ 	.word	0x00000fff


	//   ....[15]....
        /*00f4*/ 	.word	0x000030b0
        /*00f8*/ 	.word	0x0000fff0


	//   ....[16]....
        /*00fc*/ 	.word	0x00003310
        /*0100*/ 	.word	0x00000fff


	//   ....[17]....
        /*0104*/ 	.word	0x00003560
        /*0108*/ 	.word	0x0000fff0


	//   ....[18]....
        /*010c*/ 	.word	0x00003770
        /*0110*/ 	.word	0x00000fff


	//   ....[19]....
        /*0114*/ 	.word	0x00003a10
        /*0118*/ 	.word	0x0000fff0


	//   ....[20]....
        /*011c*/ 	.word	0x00003c70
        /*0120*/ 	.word	0x00000fff


	//   ....[21]....
        /*0124*/ 	.word	0x00003ec0
        /*0128*/ 	.word	0x0000fff0


	//   ....[22]....
        /*012c*/ 	.word	0x000040d0
        /*0130*/ 	.word	0x00000fff


	//   ....[23]....
        /*0134*/ 	.word	0x00004370
        /*0138*/ 	.word	0x0000fff0


	//   ....[24]....
        /*013c*/ 	.word	0x00004580
        /*0140*/ 	.word	0x00000fff


	//   ....[25]....
        /*0144*/ 	.word	0x00004820
        /*0148*/ 	.word	0x0000fff0


	//   ....[26]....
        /*014c*/ 	.word	0x00004a20
        /*0150*/ 	.word	0x00000fff


	//   ....[27]....
        /*0154*/ 	.word	0x00004cd0
        /*0158*/ 	.word	0x0000fff0


	//   ....[28]....
        /*015c*/ 	.word	0x00004ee0
        /*0160*/ 	.word	0x00000fff


	//   ....[29]....
        /*0164*/ 	.word	0x00005180
        /*0168*/ 	.word	0x0000fff0


	//   ....[30]....
        /*016c*/ 	.word	0x00005390
        /*0170*/ 	.word	0x00000fff


	//   ....[31]....
        /*0174*/ 	.word	0x00005630
        /*0178*/ 	.word	0x0000fff0


	//   ....[32]....
        /*017c*/ 	.word	0x00005840
        /*0180*/ 	.word	0x00000fff


	//   ....[33]....
        /*0184*/ 	.word	0x00005aa0
        /*0188*/ 	.word	0x0000fff0


	//   ....[34]....
        /*018c*/ 	.word	0x00005b40
        /*0190*/ 	.word	0x00000fff


	//   ....[35]....
        /*0194*/ 	.word	0x00005c30
        /*0198*/ 	.word	0x00000fff


	//----- nvinfo : EIATTR_VRC_CTA_INIT_COUNT
	.align		4
.L_27:
        /*019c*/ 	.byte	0x02, 0x4a
	.zero		1
	.zero		1


	//----- nvinfo : EIATTR_EXIT_INSTR_OFFSETS
	.align		4
        /*01a0*/ 	.byte	0x04, 0x1c
        /*01a2*/ 	.short	(.L_29 - .L_28)


	//   ....[0]....
.L_28:
        /*01a4*/ 	.word	0x00006390


	//   ....[1]....
        /*01a8*/ 	.word	0x000063b0


	//----- nvinfo : EIATTR_CBANK_PARAM_SIZE
	.align		4
.L_29:
        /*01ac*/ 	.byte	0x03, 0x19
        /*01ae*/ 	.short	0x0024


	//----- nvinfo : EIATTR_PARAM_CBANK
	.align		4
        /*01b0*/ 	.byte	0x04, 0x0a
        /*01b2*/ 	.short	(.L_31 - .L_30)
	.align		4
.L_30:
        /*01b4*/ 	.word	index@(.nv.constant0._ZN7Auaoalg14gemm_kernel_v3ILi64EEEvPKfS2_Pfiii)
        /*01b8*/ 	.short	0x0380
        /*01ba*/ 	.short	0x0024


	//----- nvinfo : EIATTR_SW_WAR
	.align		4
.L_31:
        /*01bc*/ 	.byte	0x04, 0x36
        /*01be*/ 	.short	(.L_33 - .L_32)
.L_32:
        /*01c0*/ 	.word	0x00000008
.L_33:


//--------------------- .nv.info._ZN7Auaoalg14gemm_kernel_v2ILi64ELi8EEEvPKfS2_Pfiii --------------------------
	.section	.nv.info._ZN7Auaoalg14gemm_kernel_v2ILi64ELi8EEEvPKfS2_Pfiii,"",@"SHT_CUDA_INFO"
	.sectionflags	@""
	.align	4


	//----- nvinfo : EIATTR_CUDA_API_VERSION
	.align		4
        /*0000*/ 	.byte	0x04, 0x37
        /*0002*/ 	.short	(.L_35 - .L_34)
.L_34:
        /*0004*/ 	.word	0x00000082


	//----- nvinfo : EIATTR_KPARAM_INFO
	.align		4
.L_35:
        /*0008*/ 	.byte	0x04, 0x17
        /*000a*/ 	.short	(.L_37 - .L_36)
.L_36:
        /*000c*/ 	.word	0x00000000
        /*0010*/ 	.short	0x0005
        /*0012*/ 	.short	0x0020
        /*0014*/ 	.byte	0x00, 0xf0, 0x11, 0x00


	//----- nvinfo : EIATTR_KPARAM_INFO
	.align		4
.L_37:
        /*0018*/ 	.byte	0x04, 0x17
        /*001a*/ 	.short	(.L_39 - .L_38)
.L_38:
        /*001c*/ 	.word	0x00000000
        /*0020*/ 	.short	0x0004
        /*0022*/ 	.short	0x001c
        /*0024*/ 	.byte	0x00, 0xf0, 0x11, 0x00


	//----- nvinfo : EIATTR_KPARAM_INFO
	.align		4
.L_39:
        /*0028*/ 	.byte	0x04, 0x17
        /*002a*/ 	.short	(.L_41 - .L_40)
.L_40:
        /*002c*/ 	.word	0x00000000
        /*0030*/ 	.short	0x0003
        /*0032*/ 	.short	0x0018
        /*0034*/ 	.byte	0x00, 0xf0, 0x11, 0x00


	//----- nvinfo : EIATTR_KPARAM_INFO
	.align		4
.L_41:
        /*0038*/ 	.byte	0x04, 0x17
        /*003a*/ 	.short	(.L_43 - .L_42)
.L_42:
        /*003c*/ 	.word	0x00000000
        /*0040*/ 	.short	0x0002
        /*0042*/ 	.short	0x0010
        /*0044*/ 	.byte	0x00, 0xf5, 0x21, 0x00


	//----- nvinfo : EIATTR_KPARAM_INFO
	.align		4
.L_43:
        /*0048*/ 	.byte	0x04, 0x17
        /*004a*/ 	.short	(.L_45 - .L_44)
.L_44:
        /*004c*/ 	.word	0x00000000
        /*0050*/ 	.short	0x0001
        /*0052*/ 	.short	0x0008
        /*0054*/ 	.byte	0x00, 0xf5, 0x21, 0x00


	//----- nvinfo : EIATTR_KPARAM_INFO
	.align		4
.L_45:
        /*0058*/ 	.byte	0x04, 0x17
        /*005a*/ 	.short	(.L_47 - .L_46)
.L_46:
        /*005c*/ 	.word	0x00000000
        /*0060*/ 	.short	0x0000
        /*0062*/ 	.short	0x0000
        /*0064*/ 	.byte	0x00, 0xf5, 0x21, 0x00


	//----- nvinfo : EIATTR_SPARSE_MMA_MASK
	.align		4
.L_47:
        /*0068*/ 	.byte	0x03, 0x50
        /*006a*/ 	.short	0x0000


	//----- nvinfo : EIATTR_MAXREG_COUNT
	.align		4
        /*006c*/ 	.byte	0x03, 0x1b
        /*006e*/ 	.short	0x00ff


	//----- nvinfo : EIATTR_NUM_BARRIERS
	.align		4
        /*0070*/ 	.byte	0x02, 0x4c
        /*0072*/ 	.byte	0x01
	.zero		1


	//----- nvinfo : EIATTR_MERCURY_ISA_VERSION
	.align		4
        /*0074*/ 	.byte	0x03, 0x5f
        /*0076*/ 	.short	0x0101


	//----- nvinfo : EIATTR_VRC_CTA_INIT_COUNT
	.align		4
        /*0078*/ 	.byte	0x02, 0x4a
	.zero		1
	.zero		1


	//----- nvinfo : EIATTR_EXIT_INSTR_OFFSETS
	.align		4
        /*007c*/ 	.byte	0x04, 0x1c
        /*007e*/ 	.short	(.L_49 - .L_48)


	//   ....[0]....
.L_48:
        /*0080*/ 	.word	0x00016e50


	//   ....[1]....
        /*0084*/ 	.word	0x00016e70


	//----- nvinfo : EIATTR_CBANK_PARAM_SIZE
	.align		4
.L_49:
        /*0088*/ 	.byte	0x03, 0x19
        /*008a*/ 	.short	0x0024


	//----- nvinfo : EIATTR_PARAM_CBANK
	.align		4
        /*008c*/ 	.byte	0x04, 0x0a
        /*008e*/ 	.short	(.L_51 - .L_50)
	.align		4
.L_50:
        /*0090*/ 	.word	index@(.nv.constant0._ZN7Auaoalg14gemm_kernel_v2ILi64ELi8EEEvPKfS2_Pfiii)
        /*0094*/ 	.short	0x0380
        /*0096*/ 	.short	0x0024


	//----- nvinfo : EIATTR_SW_WAR
	.align		4
.L_51:
        /*0098*/ 	.byte	0x04, 0x36
        /*009a*/ 	.short	(.L_53 - .L_52)
.L_52:
        /*009c*/ 	.word	0x00000008
.L_53:


//--------------------- .nv.callgraph             --------------------------
	.section	.nv.callgraph,"",@"SHT_CUDA_CALLGRAPH"
	.align	4
	.sectionentsize	8
	.align		4
        /*0000*/ 	.word	0x00000000
	.align		4
        /*0004*/ 	.word	0xffffffff
	.align		4
        /*0008*/ 	.word	0x00000000
	.align		4
        /*000c*/ 	.word	0xfffffffe
	.align		4
        /*0010*/ 	.word	0x00000000
	.align		4
        /*0014*/ 	.word	0xfffffffd
	.align		4
        /*0018*/ 	.word	0x00000000
	.align		4
        /*001c*/ 	.word	0xfffffffc


//--------------------- .text._ZN7Auaoalg14gemm_kernel_v3ILi64EEEvPKfS2_Pfiii --------------------------
	.section	.text._ZN7Auaoalg14gemm_kernel_v3ILi64EEEvPKfS2_Pfiii,"ax",@progbits
	.align	128
        .global         _ZN7Auaoalg14gemm_kernel_v3ILi64EEEvPKfS2_Pfiii
        .type           _ZN7Auaoalg14gemm_kernel_v3ILi64EEEvPKfS2_Pfiii,@function
        .size           _ZN7Auaoalg14gemm_kernel_v3ILi64EEEvPKfS2_Pfiii,(.L_x_6 - _ZN7Auaoalg14gemm_kernel_v3ILi64EEEvPKfS2_Pfiii)
        .other          _ZN7Auaoalg14gemm_kernel_v3ILi64EEEvPKfS2_Pfiii,@"STO_CUDA_ENTRY STV_DEFAULT"
_ZN7Auaoalg14gemm_kernel_v3ILi64EEEvPKfS2_Pfiii:
.text._ZN7Auaoalg14gemm_kernel_v3ILi64EEEvPKfS2_Pfiii:
[----:B------:R-:W-:Y:S01]  /*0000*/  LDC R1, c[0x0][0x37c] ;  /* 0x0000df00ff017b82 */ /* 0x000fe20000000800 */
[----:B------:R-:W0:Y:S01]  /*0010*/  S2R R35, SR_TID.Y ;  /* 0x0000000000237919 */ /* 0x000e220000002200 */
[----:B------:R-:W1:Y:S01]  /*0020*/  LDCU UR4, c[0x0][0x3a0] ;  /* 0x00007400ff0477ac */ /* 0x000e620008000800 */
[----:B------:R-:W-:Y:S01]  /*0030*/  HFMA2 R40, -RZ, RZ, 0, 0 ;  /* 0x00000000ff287431 */ /* 0x000fe200000001ff */
[----:B------:R-:W-:Y:S01]  /*0040*/  CS2R R18, SRZ ;  /* 0x0000000000127805 */ /* 0x000fe2000001ff00 */
[----:B------:R-:W2:Y:S01]  /*0050*/  S2R R0, SR_TID.X ;  /* 0x0000000000007919 */ /* 0x000ea20000002100 */
[----:B------:R-:W-:Y:S01]  /*0060*/  HFMA2 R42, -RZ, RZ, 0, 0 ;  /* 0x00000000ff2a7431 */ /* 0x000fe200000001ff */
[----:B------:R-:W-:Y:S02]  /*0070*/  CS2R R38, SRZ ;  /* 0x0000000000267805 */ /* 0x000fe4000001ff00 */
[----:B------:R-:W-:Y:S01]  /*0080*/  CS2R R14, SRZ ;  /* 0x00000000000e7805 */ /* 0x000fe2000001ff00 */
[----:B------:R-:W3:Y:S01]  /*0090*/  S2R R34, SR_CTAID.Y ;  /* 0x0000000000227919 */ /* 0x000ee20000002600 */
[----:B------:R-:W-:-:S02]  /*00a0*/  MOV R12, RZ ;  /* 0x000000ff000c7202 */ /* 0x000fc40000000f00 */
[----:B------:R-:W-:Y:S02]  /*00b0*/  CS2R R16, SRZ ;  /* 0x0000000000107805 */ /* 0x000fe4000001ff00 */
[----:B------:R-:W-:Y:S01]  /*00c0*/  CS2R R30, SRZ ;  /* 0x00000000001e7805 */ /* 0x000fe2000001ff00 */
[----:B------:R-:W4:Y:S01]  /*00d0*/  S2R R32, SR_CTAID.X ;  /* 0x0000000000207919 */ /* 0x000f220000002500 */
[----:B------:R-:W-:Y:S02]  /*00e0*/  MOV R44, RZ ;  /* 0x000000ff002c7202 */ /* 0x000fe40000000f00 */
[----:B------:R-:W-:Y:S01]  /*00f0*/  CS2R R28, SRZ ;  /* 0x00000000001c7805 */ /* 0x000fe2000001ff00 */
[----:B------:R-:W3:Y:S01]  /*0100*/  LDCU.64 UR6, c[0x0][0x358] ;  /* 0x00006b00ff0677ac */ /* 0x000ee20008000a00 */
[----:B-1----:R-:W-:Y:S01]  /*0110*/  UISETP.GE.AND UP0, UPT, UR4, 0x1, UPT ;  /* 0x000000010400788c */ /* 0x002fe2000bf06270 */
[----:B0-----:R-:W-:Y:S02]  /*0120*/  SHF.L.U32 R35, R35, 0x2, RZ ;  /* 0x0000000223237819 */ /* 0x001fe400000006ff */
[----:B--2---:R-:W-:-:S02]  /*0130*/  SHF.L.U32 R33, R0, 0x2, RZ ;  /* 0x0000000200217819 */ /* 0x004fc400000006ff */
[----:B---3--:R-:W-:Y:S02]  /*0140*/  LEA R34, R34, R35, 0x6 ;  /* 0x0000002322227211 */ /* 0x008fe400078e30ff */
[----:B----4-:R-:W-:Y:S02]  /*0150*/  LEA R32, R32, R33, 0x6 ;  /* 0x0000002120207211 */ /* 0x010fe400078e30ff */
[----:B------:R-:W-:Y:S05]  /*0160*/  BRA.U !UP0, `(.L_x_0) ;  /* 0x0000005d085c7547 */ /* 0x000fea000b800000 */
[----:B------:R-:W0:Y:S01]  /*0170*/  S2R R4, SR_CgaCtaId ;  /* 0x0000000000047919 */ /* 0x000e220000008800 */
[----:B------:R-:W-:Y:S01]  /*0180*/  MOV R2, 0x400 ;  /* 0x0000040000027802 */ /* 0x000fe20000000f00 */
[----:B------:R-:W1:Y:S01]  /*0190*/  LDCU UR4, c[0x0][0x398] ;  /* 0x00007300ff0477ac */ /* 0x000e620008000800 */
[----:B------:R-:W-:Y:S02]  /*01a0*/  MOV R40, RZ ;  /* 0x000000ff00287202 */ /* 0x000fe40000000f00 */
[----:B------:R-:W-:Y:S01]  /*01b0*/  IADD3 R3, PT, PT, R2, 0x4100, RZ ;  /* 0x0000410002037810 */ /* 0x000fe20007ffe0ff */
[----:B------:R-:W2:Y:S01]  /*01c0*/  LDCU UR12, c[0x0][0x3a0] ;  /* 0x00007400ff0c77ac */ /* 0x000ea20008000800 */
[----:B------:R-:W3:Y:S01]  /*01d0*/  LDCU.64 UR14, c[0x0][0x398] ;  /* 0x00007300ff0e77ac */ /* 0x000ee20008000a00 */
[----:B------:R-:W4:Y:S01]  /*01e0*/  LDCU.64 UR10, c[0x0][0x388] ;  /* 0x00007100ff0a77ac */ /* 0x000f220008000a00 */
[----:B------:R-:W0:Y:S01]  /*01f0*/  LDCU.64 UR8, c[0x0][0x380] ;  /* 0x00007000ff0877ac */ /* 0x000e220008000a00 */
[----:B-1----:R-:W-:Y:S01]  /*0200*/  ISETP.GE.AND P5, PT, R34, UR4, PT ;  /* 0x0000000422007c0c */ /* 0x002fe2000bfa6270 */
[----:B------:R-:W-:Y:S01]  /*0210*/  UMOV UR4, URZ ;  /* 0x000000ff00047c82 */ /* 0x000fe20008000000 */
[----:B0-----:R-:W-:-:S02]  /*0220*/  LEA R2, R4, R2, 0x18 ;  /* 0x0000000204027211 */ /* 0x001fc400078ec0ff */
[----:B------:R-:W-:-:S03]  /*0230*/  LEA R4, R4, R3, 0x18 ;  /* 0x0000000304047211 */ /* 0x000fc600078ec0ff */
[C---:B------:R-:W-:Y:S02]  /*0240*/  IMAD R3, R35.reuse, 0x104, R2 ;  /* 0x0000010423037824 */ /* 0x040fe400078e0202 */
[----:B------:R-:W-:-:S03]  /*0250*/  IMAD R5, R35, 0x104, R4 ;  /* 0x0000010423057824 */ /* 0x000fc600078e0204 */
[C---:B------:R-:W-:Y:S02]  /*0260*/  LEA R3, R0.reuse, R3, 0x4 ;  /* 0x0000000300037211 */ /* 0x040fe400078e20ff */
[----:B--234-:R-:W-:-:S07]  /*0270*/  LEA R2, R0, R5, 0x4 ;  /* 0x0000000500027211 */ /* 0x01cfce00078e20ff */
.L_x_1:
[----:B------:R-:W-:Y:S01]  /*0280*/  MOV R4, UR4 ;  /* 0x0000000400047c02 */ /* 0x000fe20008000f00 */
[----:B------:R-:W-:-:S03]  /*0290*/  HFMA2 R20, -RZ, RZ, 0, 0 ;  /* 0x00000000ff147431 */ /* 0x000fc600000001ff */
[----:B------:R-:W-:-:S04]  /*02a0*/  LEA R9, R4, R33, 0x6 ;  /* 0x0000002104097211 */ /* 0x000fc800078e30ff */
[----:B------:R-:W-:-:S04]  /*02b0*/  ISETP.GE.AND P1, PT, R9, UR12, PT ;  /* 0x0000000c09007c0c */ /* 0x000fc8000bf26270 */
[----:B------:R-:W-:-:S13]  /*02c0*/  ISETP.GE.OR P0, PT, R34, UR14, P1 ;  /* 0x0000000e22007c0c */ /* 0x000fda0008f06670 */
[----:B------:R-:W0:Y:S01]  /*02d0*/  @!P0 LDC.64 R4, c[0x0][0x380] ;  /* 0x0000e000ff048b82 */ /* 0x000e220000000a00 */
[----:B------:R-:W-:Y:S01]  /*02e0*/  @!P0 IMAD R7, R34, UR12, R9 ;  /* 0x0000000c22078c24 */ /* 0x000fe2000f8e0209 */
[----:B------:R-:W-:Y:S02]  /*02f0*/  MOV R6, UR4 ;  /* 0x0000000400067c02 */ /* 0x000fe40008000f00 */
[----:B------:R-:W-:Y:S02]  /*0300*/  ISETP.GE.AND P2, PT, R32, UR15, PT ;  /* 0x0000000f20007c0c */ /* 0x000fe4000bf46270 */
[----:B------:R-:W-:Y:S01]  /*0310*/  LEA R6, R6, R35, 0x6 ;  /* 0x0000002306067211 */ /* 0x000fe200078e30ff */
[----:B0-----:R-:W-:-:S05]  /*0320*/  @!P0 IMAD.WIDE.U32 R4, R7, 0x4, R4 ;  /* 0x0000000407048825 */ /* 0x001fca00078e0004 */
[----:B------:R0:W2:Y:S01]  /*0330*/  @!P0 LDG.E.CONSTANT R20, desc[UR6][R4.64] ;  /* 0x0000000604148981 */ /* 0x0000a2000c1e9900 */
[C---:B------:R-:W-:Y:S01]  /*0340*/  ISETP.GE.OR P0, PT, R6.reuse, UR12, P2 ;  /* 0x0000000c06007c0c */ /* 0x040fe20009706670 */
[----:B------:R-:W-:Y:S01]  /*0350*/  IMAD R21, R6, UR15, RZ ;  /* 0x0000000f06157c24 */ /* 0x000fe2000f8e02ff */
[----:B------:R-:W-:Y:S02]  /*0360*/  IADD3 R8, PT, PT, R9, 0x1, RZ ;  /* 0x0000000109087810 */ /* 0x000fe40007ffe0ff */
[----:B------:R-:W-:Y:S02]  /*0370*/  CS2R R36, SRZ ;  /* 0x0000000000247805 */ /* 0x000fe4000001ff00 */
[----:B------:R-:W-:-:S07]  /*0380*/  ISETP.GE.OR P3, PT, R8, UR12, P5 ;  /* 0x0000000c08007c0c */ /* 0x000fce000af66670 */
[----:B------:R-:W1:Y:S01]  /*0390*/  @!P0 LDC.64 R10, c[0x0][0x388] ;  /* 0x0000e200ff0a8b82 */ /* 0x000e620000000a00 */
[----:B------:R-:W-:-:S05]  /*03a0*/  @!P0 IADD3 R7, PT, PT, R32, R21, RZ ;  /* 0x0000001520078210 */ /* 0x000fca0007ffe0ff */
[----:B------:R-:W-:-:S05]  /*03b0*/  @!P3 IMAD R22, R34, UR12, RZ ;  /* 0x0000000c2216bc24 */ /* 0x000fca000f8e02ff */
[----:B0-----:R-:W-:-:S04]  /*03c0*/  @!P3 IADD3 R5, P4, PT, R22, R9, RZ ;  /* 0x000000091605b210 */ /* 0x001fc80007f9e0ff */
[----:B------:R-:W-:Y:S02]  /*03d0*/  @!P3 IADD3.X R22, PT, PT, RZ, RZ, RZ, P4, !PT ;  /* 0x000000ffff16b210 */ /* 0x000fe400027fe4ff */
[----:B------:R-:W-:Y:S01]  /*03e0*/  @!P3 LEA R4, P4, R5, UR8, 0x2 ;  /* 0x000000080504bc11 */ /* 0x000fe2000f8810ff */
[----:B-1----:R-:W-:-:S03]  /*03f0*/  @!P0 IMAD.WIDE R10, R7, 0x4, R10 ;  /* 0x00000004070a8825 */ /* 0x002fc600078e020a */
[----:B------:R-:W-:Y:S02]  /*0400*/  @!P3 LEA.HI.X R5, R5, UR9, R22, 0x2, P4 ;  /* 0x000000090505bc11 */ /* 0x000fe4000a0f1416 */
[----:B------:R0:W3:Y:S04]  /*0410*/  @!P0 LDG.E.CONSTANT R37, desc[UR6][R10.64] ;  /* 0x000000060a258981 */ /* 0x0000e8000c1e9900 */
[----:B------:R1:W4:Y:S01]  /*0420*/  @!P3 LDG.E.CONSTANT R36, desc[UR6][R4.64+0x4] ;  /* 0x000004060424b981 */ /* 0x000322000c1e9900 */
[----:B------:R-:W-:Y:S02]  /*0430*/  IADD3 R7, PT, PT, R32, 0x1, RZ ;  /* 0x0000000120077810 */ /* 0x000fe40007ffe0ff */
[----:B------:R-:W-:Y:S02]  /*0440*/  ISETP.GE.AND P3, PT, R6, UR12, PT ;  /* 0x0000000c06007c0c */ /* 0x000fe4000bf66270 */
[----:B------:R-:W-:-:S02]  /*0450*/  IADD3 R13, P4, PT, R32, R21, RZ ;  /* 0x00000015200d7210 */ /* 0x000fc40007f9e0ff */
[----:B------:R-:W-:Y:S02]  /*0460*/  ISETP.GE.OR P0, PT, R7, UR15, P3 ;  /* 0x0000000f07007c0c */ /* 0x000fe40009f06670 */
[----:B------:R-:W-:Y:S02]  /*0470*/  LEA.HI.X.SX32 R22, R21, RZ, 0x1, P4 ;  /* 0x000000ff15167211 */ /* 0x000fe400020f0eff */
[C---:B------:R-:W-:Y:S02]  /*0480*/  LEA R46, P4, R13.reuse, UR10, 0x2 ;  /* 0x0000000a0d2e7c11 */ /* 0x040fe4000f8810ff */
[----:B------:R-:W-:Y:S02]  /*0490*/  MOV R23, RZ ;  /* 0x000000ff00177202 */ /* 0x000fe40000000f00 */
[----:B------:R-:W-:Y:S02]  /*04a0*/  LEA.HI.X R47, R13, UR11, R22, 0x2, P4 ;  /* 0x0000000b0d2f7c11 */ /* 0x000fe4000a0f1416 */
[----:B0-----:R-:W-:-:S03]  /*04b0*/  IADD3 R10, PT, PT, R9, 0x2, RZ ;  /* 0x00000002090a7810 */ /* 0x001fc60007ffe0ff */
[----:B------:R-:W5:Y:S01]  /*04c0*/  @!P0 LDG.E.CONSTANT R23, desc[UR6][R46.64+0x4] ;  /* 0x000004062e178981 */ /* 0x000f62000c1e9900 */
[----:B------:R-:W-:Y:S02]  /*04d0*/  ISETP.GE.OR P0, PT, R10, UR12, P5 ;  /* 0x0000000c0a007c0c */ /* 0x000fe4000af06670 */
[----:B------:R-:W-:-:S11]  /*04e0*/  CS2R R26, SRZ ;  /* 0x00000000001a7805 */ /* 0x000fd6000001ff00 */
[----:B-1----:R-:W0:Y:S01]  /*04f0*/  @!P0 LDC.64 R4, c[0x0][0x380] ;  /* 0x0000e000ff048b82 */ /* 0x002e220000000a00 */
[----:B------:R-:W-:-:S05]  /*0500*/  @!P0 IMAD R10, R34, UR12, RZ ;  /* 0x0000000c220a8c24 */ /* 0x000fca000f8e02ff */
[----:B------:R-:W-:-:S04]  /*0510*/  @!P0 IADD3 R9, P4, PT, R10, R9, RZ ;  /* 0x000000090a098210 */ /* 0x000fc80007f9e0ff */
[----:B------:R-:W-:Y:S02]  /*0520*/  @!P0 IADD3.X R10, PT, PT, RZ, RZ, RZ, P4, !PT ;  /* 0x000000ffff0a8210 */ /* 0x000fe400027fe4ff */
[C---:B0-----:R-:W-:Y:S02]  /*0530*/  @!P0 LEA R24, P4, R9.reuse, R4, 0x2 ;  /* 0x0000000409188211 */ /* 0x041fe400078810ff */
[----:B------:R-:W-:Y:S02]  /*0540*/  MOV R4, UR4 ;  /* 0x0000000400047c02 */ /* 0x000fe40008000f00 */
[----:B------:R-:W-:Y:S02]  /*0550*/  @!P0 LEA.HI.X R25, R9, R5, R10, 0x2, P4 ;  /* 0x0000000509198211 */ /* 0x000fe400020f140a */
[----:B------:R-:W-:-:S03]  /*0560*/  LEA R9, R4, R33, 0x6 ;  /* 0x0000002104097211 */ /* 0x000fc600078e30ff */
[----:B------:R0:W5:Y:S01]  /*0570*/  @!P0 LDG.E.CONSTANT R26, desc[UR6][R24.64+0x8] ;  /* 0x00000806181a8981 */ /* 0x000162000c1e9900 */
[----:B------:R-:W-:Y:S02]  /*0580*/  IADD3 R4, PT, PT, R9, 0x3, RZ ;  /* 0x0000000309047810 */ /* 0x000fe40007ffe0ff */
[----:B------:R-:W-:Y:S02]  /*0590*/  IADD3 R10, PT, PT, R32, 0x2, RZ ;  /* 0x00000002200a7810 */ /* 0x000fe40007ffe0ff */
[----:B------:R-:W-:Y:S02]  /*05a0*/  ISETP.GE.AND P0, PT, R4, UR12, PT ;  /* 0x0000000c04007c0c */ /* 0x000fe4000bf06270 */
[----:B------:R-:W-:Y:S02]  /*05b0*/  ISETP.GE.OR P4, PT, R10, UR15, P3 ;  /* 0x0000000f0a007c0c */ /* 0x000fe40009f86670 */
[C---:B------:R-:W-:Y:S02]  /*05c0*/  ISETP.GE.OR P6, PT, R34.reuse, UR14, P0 ;  /* 0x0000000e22007c0c */ /* 0x040fe400087c6670 */
[----:B0-----:R-:W-:-:S09]  /*05d0*/  IADD3 R24, PT, PT, R34, 0x1, RZ ;  /* 0x0000000122187810 */ /* 0x001fd20007ffe0ff */
[----:B------:R-:W5:Y:S01]  /*05e0*/  @!P4 LDG.E.CONSTANT R27, desc[UR6][R46.64+0x8] ;  /* 0x000008062e1bc981 */ /* 0x000f62000c1e9900 */
[----:B------:R-:W-:Y:S01]  /*05f0*/  HFMA2 R48, -RZ, RZ, 0, 0 ;  /* 0x00000000ff307431 */ /* 0x000fe200000001ff */
[----:B------:R-:W0:Y:S01]  /*0600*/  @!P6 LDC.64 R4, c[0x0][0x380] ;  /* 0x0000e000ff04eb82 */ /* 0x000e220000000a00 */
[----:B------:R-:W-:-:S05]  /*0610*/  @!P6 IMAD R22, R34, UR12, RZ ;  /* 0x0000000c2216ec24 */ /* 0x000fca000f8e02ff */
[----:B------:R-:W-:-:S04]  /*0620*/  @!P6 IADD3 R11, P4, PT, R22, R9, RZ ;  /* 0x00000009160be210 */ /* 0x000fc80007f9e0ff */
[----:B------:R-:W-:Y:S02]  /*0630*/  @!P6 IADD3.X R22, PT, PT, RZ, RZ, RZ, P4, !PT ;  /* 0x000000ffff16e210 */ /* 0x000fe400027fe4ff */
[----:B0-----:R-:W-:-:S04]  /*0640*/  @!P6 LEA R52, P4, R11, R4, 0x2 ;  /* 0x000000040b34e211 */ /* 0x001fc800078810ff */
[----:B------:R-:W-:Y:S02]  /*0650*/  @!P6 LEA.HI.X R53, R11, R5, R22, 0x2, P4 ;  /* 0x000000050b35e211 */ /* 0x000fe400020f1416 */
[----:B------:R-:W-:Y:S02]  /*0660*/  ISETP.GE.OR P4, PT, R24, UR14, P1 ;  /* 0x0000000e18007c0c */ /* 0x000fe40008f86670 */
[----:B------:R-:W-:Y:S01]  /*0670*/  IADD3 R11, PT, PT, R32, 0x3, RZ ;  /* 0x00000003200b7810 */ /* 0x000fe20007ffe0ff */
[----:B------:R-:W5:Y:S01]  /*0680*/  @!P6 LDG.E.CONSTANT R48, desc[UR6][R52.64+0xc] ;  /* 0x00000c063430e981 */ /* 0x000f62000c1e9900 */
[----:B------:R-:W-:Y:S02]  /*0690*/  MOV R13, RZ ;  /* 0x000000ff000d7202 */ /* 0x000fe40000000f00 */
[----:B------:R-:W-:-:S07]  /*06a0*/  ISETP.GE.OR P3, PT, R11, UR15, P3 ;  /* 0x0000000f0b007c0c */ /* 0x000fce0009f66670 */
[----:B------:R-:W0:Y:S01]  /*06b0*/  @!P4 LDC.64 R4, c[0x0][0x380] ;  /* 0x0000e000ff04cb82 */ /* 0x000e220000000a00 */
[----:B------:R-:W-:-:S05]  /*06c0*/  IADD3 R21, PT, PT, R6, 0x1, RZ ;  /* 0x0000000106157810 */ /* 0x000fca0007ffe0ff */
[----:B------:R1:W5:Y:S01]  /*06d0*/  @!P3 LDG.E.CONSTANT R13, desc[UR6][R46.64+0xc] ;  /* 0x00000c062e0db981 */ /* 0x000362000c1e9900 */
[----:B------:R-:W-:Y:S01]  /*06e0*/  ISETP.GE.OR P3, PT, R21, UR12, P2 ;  /* 0x0000000c15007c0c */ /* 0x000fe20009766670 */
[----:B------:R-:W-:Y:S01]  /*06f0*/  @!P4 IMAD R51, R24, UR12, R9 ;  /* 0x0000000c1833cc24 */ /* 0x000fe2000f8e0209 */
[----:B------:R-:W-:Y:S01]  /*0700*/  MOV R25, UR15 ;  /* 0x0000000f00197c02 */ /* 0x000fe20008000f00 */
[----:B------:R-:W-:Y:S02]  /*0710*/  HFMA2 R22, -RZ, RZ, 0, 0 ;  /* 0x00000000ff167431 */ /* 0x000fe400000001ff */
[----:B0-----:R-:W-:-:S08]  /*0720*/  @!P4 IMAD.WIDE.U32 R50, R51, 0x4, R4 ;  /* 0x000000043332c825 */ /* 0x001fd000078e0004 */
[----:B------:R-:W0:Y:S01]  /*0730*/  @!P3 LDC.64 R4, c[0x0][0x388] ;  /* 0x0000e200ff04bb82 */ /* 0x000e220000000a00 */
[----:B------:R-:W-:Y:S01]  /*0740*/  IMAD R25, R6, R25, UR15 ;  /* 0x0000000f06197e24 */ /* 0x000fe2000f8e0219 */
[----:B------:R2:W5:Y:S01]  /*0750*/  @!P4 LDG.E.CONSTANT R22, desc[UR6][R50.64] ;  /* 0x000000063216c981 */ /* 0x000562000c1e9900 */
[----:B------:R-:W-:-:S03]  /*0760*/  ISETP.GE.AND P2, PT, R21, UR12, PT ;  /* 0x0000000c15007c0c */ /* 0x000fc6000bf46270 */
[----:B-1----:R-:W-:Y:S02]  /*0770*/  @!P3 IADD3 R47, PT, PT, R32, R25, RZ ;  /* 0x00000019202fb210 */ /* 0x002fe40007ffe0ff */
[----:B------:R-:W-:Y:S02]  /*0780*/  ISETP.GE.AND P4, PT, R24, UR14, PT ;  /* 0x0000000e18007c0c */ /* 0x000fe4000bf86270 */
[----:B------:R-:W-:Y:S01]  /*0790*/  MOV R21, RZ ;  /* 0x000000ff00157202 */ /* 0x000fe20000000f00 */
[----:B0-----:R-:W-:Y:S01]  /*07a0*/  @!P3 IMAD.WIDE R46, R47, 0x4, R4 ;  /* 0x000000042f2eb825 */ /* 0x001fe200078e0204 */
[----:B------:R-:W-:-:S04]  /*07b0*/  MOV R4, UR4 ;  /* 0x0000000400047c02 */ /* 0x000fc80008000f00 */
[----:B------:R-:W-:Y:S01]  /*07c0*/  LEA R4, R4, R33, 0x6 ;  /* 0x0000002104047211 */ /* 0x000fe200078e30ff */
[----:B------:R0:W5:Y:S03]  /*07d0*/  @!P3 LDG.E.CONSTANT R21, desc[UR6][R46.64] ;  /* 0x000000062e15b981 */ /* 0x000166000c1e9900 */
[----:B------:R-:W-:-:S04]  /*07e0*/  IADD3 R4, PT, PT, R4, 0x2, RZ ;  /* 0x0000000204047810 */ /* 0x000fc80007ffe0ff */
[----:B------:R-:W-:-:S13]  /*07f0*/  ISETP.GE.OR P4, PT, R4, UR12, P4 ;  /* 0x0000000c04007c0c */ /* 0x000fda000a786670 */
[----:B------:R-:W1:Y:S01]  /*0800*/  @!P4 LDC.64 R4, c[0x0][0x380] ;  /* 0x0000e000ff04cb82 */ /* 0x000e620000000a00 */
[----:B--2---:R2:W-:Y:S02]  /*0810*/  STS [R3], R20 ;  /* 0x0000001403007388 */ /* 0x0045e40000000800 */
[----:B--2---:R-:W-:-:S05]  /*0820*/  @!P4 IMAD R20, R24, UR12, RZ ;  /* 0x0000000c1814cc24 */ /* 0x004fca000f8e02ff */
[----:B------:R-:W-:-:S04]  /*0830*/  @!P4 IADD3 R20, P3, PT, R20, R9, RZ ;  /* 0x000000091414c210 */ /* 0x000fc80007f7e0ff */
[----:B-1----:R-:W-:Y:S02]  /*0840*/  @!P4 LEA R50, P6, R20, R4, 0x2 ;  /* 0x000000041432c211 */ /* 0x002fe400078c10ff */
[----:B------:R-:W-:Y:S02]  /*0850*/  @!P4 IADD3.X R4, PT, PT, RZ, RZ, RZ, P3, !PT ;  /* 0x000000ffff04c210 */ /* 0x000fe40001ffe4ff */
[----:B------:R-:W-:Y:S02]  /*0860*/  ISETP.GE.AND P3, PT, R8, UR12, PT ;  /* 0x0000000c08007c0c */ /* 0x000fe4000bf66270 */
[----:B------:R-:W-:Y:S02]  /*0870*/  @!P4 LEA.HI.X R51, R20, R5, R4, 0x2, P6 ;  /* 0x000000051433c211 */ /* 0x000fe400030f1404 */
[----:B------:R-:W-:Y:S01]  /*0880*/  ISETP.GE.OR P6, PT, R24, UR14, P3 ;  /* 0x0000000e18007c0c */ /* 0x000fe20009fc6670 */
[----:B------:R-:W-:-:S06]  /*0890*/  HFMA2 R20, -RZ, RZ, 0, 0 ;  /* 0x00000000ff147431 */ /* 0x000fcc00000001ff */
[----:B------:R1:W2:Y:S06]  /*08a0*/  @!P4 LDG.E.CONSTANT R20, desc[UR6][R50.64+0x8] ;  /* 0x000008063214c981 */ /* 0x0002ac000c1e9900 */
[----:B------:R-:W1:Y:S01]  /*08b0*/  @!P6 LDC.64 R4, c[0x0][0x380] ;  /* 0x0000e000ff04eb82 */ /* 0x000e620000000a00 */
[----:B0-----:R-:W-:Y:S01]  /*08c0*/  @!P6 IMAD R46, R24, UR12, RZ ;  /* 0x0000000c182eec24 */ /* 0x001fe2000f8e02ff */
[----:B---3--:R0:W-:Y:S04]  /*08d0*/  STS [R2], R37 ;  /* 0x0000002502007388 */ /* 0x0081e80000000800 */
[----:B----4-:R1:W-:Y:S01]  /*08e0*/  STS [R3+0x4], R36 ;  /* 0x0000042403007388 */ /* 0x0103e20000000800 */
[----:B0-----:R-:W-:-:S04]  /*08f0*/  @!P6 IADD3 R37, P4, PT, R46, R9, RZ ;  /* 0x000000092e25e210 */ /* 0x001fc80007f9e0ff */
[----:B------:R-:W-:Y:S02]  /*0900*/  @!P6 IADD3.X R46, PT, PT, RZ, RZ, RZ, P4, !PT ;  /* 0x000000ffff2ee210 */ /* 0x000fe400027fe4ff */
[----:B-1----:R-:W-:-:S04]  /*0910*/  @!P6 LEA R36, P4, R37, R4, 0x2 ;  /* 0x000000042524e211 */ /* 0x002fc800078810ff */
[----:B------:R-:W-:Y:S02]  /*0920*/  @!P6 LEA.HI.X R37, R37, R5, R46, 0x2, P4 ;  /* 0x000000052525e211 */ /* 0x000fe400020f142e */
[----:B------:R-:W-:-:S06]  /*0930*/  MOV R46, RZ ;  /* 0x000000ff002e7202 */ /* 0x000fcc0000000f00 */
[----:B------:R0:W3:Y:S01]  /*0940*/  @!P6 LDG.E.CONSTANT R46, desc[UR6][R36.64+0x4] ;  /* 0x00000406242ee981 */ /* 0x0000e2000c1e9900 */
[----:B------:R-:W-:-:S04]  /*0950*/  IADD3 R4, P6, PT, R32, R25, RZ ;  /* 0x0000001920047210 */ /* 0x000fc80007fde0ff */
[----:B------:R-:W-:Y:S02]  /*0960*/  LEA.HI.X.SX32 R25, R25, RZ, 0x1, P6 ;  /* 0x000000ff19197211 */ /* 0x000fe400030f0eff */
[----:B------:R-:W-:-:S04]  /*0970*/  LEA R50, P6, R4, UR10, 0x2 ;  /* 0x0000000a04327c11 */ /* 0x000fc8000f8c10ff */
[----:B------:R-:W-:Y:S02]  /*0980*/  LEA.HI.X R51, R4, UR11, R25, 0x2, P6 ;  /* 0x0000000b04337c11 */ /* 0x000fe4000b0f1419 */
[----:B------:R-:W-:Y:S02]  /*0990*/  ISETP.GE.OR P6, PT, R24, UR14, P0 ;  /* 0x0000000e18007c0c */ /* 0x000fe400087c6670 */
[----:B------:R-:W-:Y:S01]  /*09a0*/  ISETP.GE.OR P4, PT, R7, UR15, P2 ;  /* 0x0000000f07007c0c */ /* 0x000fe20009786670 */
[----:B-----5:R1:W-:Y:S10]  /*09b0*/  STS [R2+0x4], R23 ;  /* 0x0000041702007388 */ /* 0x0203f40000000800 */
[----:B------:R-:W0:Y:S01]  /*09c0*/  @!P6 LDC.64 R4, c[0x0][0x380] ;  /* 0x0000e000ff04eb82 */ /* 0x000e220000000a00 */
[----:B-1----:R-:W-:-:S02]  /*09d0*/  HFMA2 R23, -RZ, RZ, 0, 0 ;  /* 0x00000000ff177431 */ /* 0x002fc400000001ff */
[----:B------:R-:W-:-:S04]  /*09e0*/  @!P6 IMAD R24, R24, UR12, RZ ;  /* 0x0000000c1818ec24 */ /* 0x000fc8000f8e02ff */
[----:B------:R-:W4:Y:S01]  /*09f0*/  @!P4 LDG.E.CONSTANT R23, desc[UR6][R50.64+0x4] ;  /* 0x000004063217c981 */ /* 0x000f22000c1e9900 */
[----:B------:R-:W-:-:S04]  /*0a00*/  @!P6 IADD3 R24, P4, PT, R24, R9, RZ ;  /* 0x000000091818e210 */ /* 0x000fc80007f9e0ff */
[----:B------:R-:W-:Y:S02]  /*0a10*/  @!P6 IADD3.X R25, PT, PT, RZ, RZ, RZ, P4, !PT ;  /* 0x000000ffff19e210 */ /* 0x000fe400027fe4ff */
[----:B0-----:R-:W-:-:S04]  /*0a20*/  @!P6 LEA R36, P4, R24, R4, 0x2 ;  /* 0x000000041824e211 */ /* 0x001fc800078810ff */
[----:B------:R-:W-:Y:S02]  /*0a30*/  @!P6 LEA.HI.X R37, R24, R5, R25, 0x2, P4 ;  /* 0x000000051825e211 */ /* 0x000fe400020f1419 */
[----:B------:R-:W-:Y:S02]  /*0a40*/  ISETP.GE.OR P4, PT, R10, UR15, P2 ;  /* 0x0000000f0a007c0c */ /* 0x000fe40009786670 */
[----:B------:R-:W-:Y:S01]  /*0a50*/  CS2R R24, SRZ ;  /* 0x0000000000187805 */ /* 0x000fe2000001ff00 */
[----:B------:R0:W-:Y:S05]  /*0a60*/  STS [R3+0x8], R26 ;  /* 0x0000081a03007388 */ /* 0x0001ea0000000800 */
[----:B------:R1:W5:Y:S05]  /*0a70*/  @!P6 LDG.E.CONSTANT R24, desc[UR6][R36.64+0xc] ;  /* 0x00000c062418e981 */ /* 0x00036a000c1e9900 */
[----:B------:R-:W5:Y:S01]  /*0a80*/  @!P4 LDG.E.CONSTANT R25, desc[UR6][R50.64+0x8] ;  /* 0x000008063219c981 */ /* 0x000f62000c1e9900 */
[----:B0-----:R-:W-:-:S02]  /*0a90*/  IADD3 R26, PT, PT, R34, 0x2, RZ ;  /* 0x00000002221a7810 */ /* 0x001fc40007ffe0ff */
[----:B------:R-:W-:Y:S02]  /*0aa0*/  ISETP.GE.OR P6, PT, R11, UR15, P2 ;  /* 0x0000000f0b007c0c */ /* 0x000fe400097c6670 */
[----:B------:R-:W-:-:S13]  /*0ab0*/  ISETP.GE.OR P2, PT, R26, UR14, P1 ;  /* 0x0000000e1a007c0c */ /* 0x000fda0008f46670 */
[----:B------:R-:W0:Y:S01]  /*0ac0*/  @!P2 LDC.64 R4, c[0x0][0x380] ;  /* 0x0000e000ff04ab82 */ /* 0x000e220000000a00 */
[C---:B------:R-:W-:Y:S01]  /*0ad0*/  ISETP.GE.OR P3, PT, R26.reuse, UR14, P3 ;  /* 0x0000000e1a007c0c */ /* 0x040fe20009f66670 */
[----:B------:R-:W-:Y:S02]  /*0ae0*/  @!P2 IMAD R53, R26, UR12, R9 ;  /* 0x0000000c1a35ac24 */ /* 0x000fe4000f8e0209 */
[----:B-1----:R-:W-:Y:S02]  /*0af0*/  HFMA2 R36, -RZ, RZ, 0, 0 ;  /* 0x00000000ff247431 */ /* 0x002fe400000001ff */
[----:B0-----:R-:W-:-:S08]  /*0b00*/  @!P2 IMAD.WIDE.U32 R52, R53, 0x4, R4 ;  /* 0x000000043534a825 */ /* 0x001fd000078e0004 */
[----:B------:R-:W0:Y:S01]  /*0b10*/  @!P3 LDC.64 R4, c[0x0][0x380] ;  /* 0x0000e000ff04bb82 */ /* 0x000e220000000a00 */
[----:B------:R-:W-:Y:S01]  /*0b20*/  @!P3 IMAD R37, R26, UR12, RZ ;  /* 0x0000000c1a25bc24 */ /* 0x000fe2000f8e02ff */
[----:B------:R-:W5:Y:S04]  /*0b30*/  @!P2 LDG.E.CONSTANT R36, desc[UR6][R52.64] ;  /* 0x000000063424a981 */ /* 0x000f68000c1e9900 */
[----:B------:R-:W-:Y:S01]  /*0b40*/  @!P3 IADD3 R37, P2, PT, R37, R9, RZ ;  /* 0x000000092525b210 */ /* 0x000fe20007f5e0ff */
[----:B------:R-:W-:Y:S04]  /*0b50*/  STS [R2+0x8], R27 ;  /* 0x0000081b02007388 */ /* 0x000fe80000000800 */
[----:B------:R1:W-:Y:S02]  /*0b60*/  STS [R3+0xc], R48 ;  /* 0x00000c3003007388 */ /* 0x0003e40000000800 */
[----:B-1----:R-:W-:-:S02]  /*0b70*/  @!P3 IADD3.X R48, PT, PT, RZ, RZ, RZ, P2, !PT ;  /* 0x000000ffff30b210 */ /* 0x002fc400017fe4ff */
[----:B0-----:R-:W-:-:S04]  /*0b80*/  @!P3 LEA R4, P4, R37, R4, 0x2 ;  /* 0x000000042504b211 */ /* 0x001fc800078810ff */
[----:B------:R-:W-:Y:S02]  /*0b90*/  @!P3 LEA.HI.X R5, R37, R5, R48, 0x2, P4 ;  /* 0x000000052505b211 */ /* 0x000fe400020f1430 */
[----:B------:R-:W-:-:S04]  /*0ba0*/  IADD3 R37, PT, PT, R6, 0x2, RZ ;  /* 0x0000000206257810 */ /* 0x000fc80007ffe0ff */
[----:B------:R-:W-:-:S04]  /*0bb0*/  ISETP.GE.AND P2, PT, R37, UR12, PT ;  /* 0x0000000c25007c0c */ /* 0x000fc8000bf46270 */
[----:B------:R-:W-:Y:S02]  /*0bc0*/  ISETP.GE.OR P4, PT, R32, UR15, P2 ;  /* 0x0000000f20007c0c */ /* 0x000fe40009786670 */
[----:B------:R-:W-:-:S06]  /*0bd0*/  MOV R27, RZ ;  /* 0x000000ff001b7202 */ /* 0x000fcc0000000f00 */
[----:B------:R0:W5:Y:S05]  /*0be0*/  @!P6 LDG.E.CONSTANT R27, desc[UR6][R50.64+0xc] ;  /* 0x00000c06321be981 */ /* 0x00016a000c1e9900 */
[----:B0-----:R-:W0:Y:S01]  /*0bf0*/  @!P4 LDC.64 R50, c[0x0][0x388] ;  /* 0x0000e200ff32cb82 */ /* 0x001e220000000a00 */
[----:B------:R1:W-:Y:S02]  /*0c00*/  STS [R2+0xc], R13 ;  /* 0x00000c0d02007388 */ /* 0x0003e40000000800 */
[----:B-1----:R-:W-:Y:S02]  /*0c10*/  IMAD R13, R37, UR15, RZ ;  /* 0x0000000f250d7c24 */ /* 0x002fe4000f8e02ff */
[----:B------:R1:W-:Y:S03]  /*0c20*/  STS [R3+0x104], R22 ;  /* 0x0001041603007388 */ /* 0x0003e60000000800 */
[----:B------:R-:W-:-:S02]  /*0c30*/  @!P4 IADD3 R37, PT, PT, R32, R13, RZ ;  /* 0x0000000d2025c210 */ /* 0x000fc40007ffe0ff */
[----:B-1----:R-:W-:-:S03]  /*0c40*/  MOV R22, UR4 ;  /* 0x0000000400167c02 */ /* 0x002fc60008000f00 */
[----:B0-----:R-:W-:-:S04]  /*0c50*/  @!P4 IMAD.WIDE R50, R37, 0x4, R50 ;  /* 0x000000042532c825 */ /* 0x001fc800078e0232 */
[----:B------:R-:W-:Y:S01]  /*0c60*/  HFMA2 R37, -RZ, RZ, 0, 0 ;  /* 0x00000000ff257431 */ /* 0x000fe200000001ff */
[----:B------:R-:W-:Y:S02]  /*0c70*/  LEA R22, R22, R33, 0x6 ;  /* 0x0000002116167211 */ /* 0x000fe400078e30ff */
[----:B------:R-:W-:Y:S02]  /*0c80*/  MOV R48, RZ ;  /* 0x000000ff00307202 */ /* 0x000fe40000000f00 */
[----:B------:R-:W-:-:S04]  /*0c90*/  IADD3 R22, PT, PT, R22, 0x2, RZ ;  /* 0x0000000216167810 */ /* 0x000fc80007ffe0ff */
[----:B------:R0:W5:Y:S04]  /*0ca0*/  @!P3 LDG.E.CONSTANT R48, desc[UR6][R4.64+0x4] ;  /* 0x000004060430b981 */ /* 0x000168000c1e9900 */
[----:B------:R1:W5:Y:S01]  /*0cb0*/  @!P4 LDG.E.CONSTANT R37, desc[UR6][R50.64] ;  /* 0x000000063225c981 */ /* 0x000362000c1e9900 */
[----:B------:R-:W-:-:S04]  /*0cc0*/  ISETP.GE.AND P4, PT, R22, UR12, PT ;  /* 0x0000000c16007c0c */ /* 0x000fc8000bf86270 */
[----:B------:R-:W-:-:S13]  /*0cd0*/  ISETP.GE.OR P3, PT, R26, UR14, P4 ;  /* 0x0000000e1a007c0c */ /* 0x000fda000a766670 */
[----:B0-----:R-:W1:Y:S01]  /*0ce0*/  @!P3 LDC.64 R4, c[0x0][0x380] ;  /* 0x0000e000ff04bb82 */ /* 0x001e620000000a00 */
[----:B------:R-:W-:Y:S01]  /*0cf0*/  @!P3 IMAD R22, R26, UR12, RZ ;  /* 0x0000000c1a16bc24 */ /* 0x000fe2000f8e02ff */
[----:B------:R0:W-:Y:S04]  /*0d00*/  STS [R2+0x104], R21 ;  /* 0x0001041502007388 */ /* 0x0001e80000000800 */
[----:B0-----:R-:W-:-:S04]  /*0d10*/  @!P3 IADD3 R21, P6, PT, R22, R9, RZ ;  /* 0x000000091615b210 */ /* 0x001fc80007fde0ff */
[----:B------:R-:W-:Y:S02]  /*0d20*/  @!P3 IADD3.X R22, PT, PT, RZ, RZ, RZ, P6, !PT ;  /* 0x000000ffff16b210 */ /* 0x000fe400037fe4ff */
[----:B-1----:R-:W-:-:S04]  /*0d30*/  @!P3 LEA R50, P6, R21, R4, 0x2 ;  /* 0x000000041532b211 */ /* 0x002fc800078c10ff */
[----:B------:R-:W-:Y:S02]  /*0d40*/  @!P3 LEA.HI.X R51, R21, R5, R22, 0x2, P6 ;  /* 0x000000051533b211 */ /* 0x000fe400030f1416 */
[----:B------:R-:W-:-:S04]  /*0d50*/  IADD3 R4, P6, PT, R32, R13, RZ ;  /* 0x0000000d20047210 */ /* 0x000fc80007fde0ff */
[----:B------:R-:W-:Y:S02]  /*0d60*/  LEA.HI.X.SX32 R13, R13, RZ, 0x1, P6 ;  /* 0x000000ff0d0d7211 */ /* 0x000fe400030f0eff */
[----:B------:R-:W-:-:S04]  /*0d70*/  LEA R52, P6, R4, UR10, 0x2 ;  /* 0x0000000a04347c11 */ /* 0x000fc8000f8c10ff */
[----:B------:R-:W-:Y:S02]  /*0d80*/  LEA.HI.X R53, R4, UR11, R13, 0x2, P6 ;  /* 0x0000000b04357c11 */ /* 0x000fe4000b0f140d */
[----:B------:R-:W-:Y:S02]  /*0d90*/  ISETP.GE.OR P6, PT, R7, UR15, P2 ;  /* 0x0000000f07007c0c */ /* 0x000fe400097c6670 */
[----:B------:R-:W-:-:S11]  /*0da0*/  MOV R13, RZ ;  /* 0x000000ff000d7202 */ /* 0x000fd60000000f00 */
[----:B------:R-:W5:Y:S01]  /*0db0*/  @!P6 LDG.E.CONSTANT R13, desc[UR6][R52.64+0x4] ;  /* 0x00000406340de981 */ /* 0x000f62000c1e9900 */
[----:B------:R-:W-:Y:S01]  /*0dc0*/  ISETP.GE.OR P6, PT, R26, UR14, P0 ;  /* 0x0000000e1a007c0c */ /* 0x000fe200087c6670 */
[----:B------:R-:W-:-:S06]  /*0dd0*/  HFMA2 R22, -RZ, RZ, 0, 0 ;  /* 0x00000000ff167431 */ /* 0x000fcc00000001ff */
[----:B------:R-:W5:Y:S06]  /*0de0*/  @!P3 LDG.E.CONSTANT R22, desc[UR6][R50.64+0x8] ;  /* 0x000008063216b981 */ /* 0x000f6c000c1e9900 */
[----:B------:R-:W0:Y:S01]  /*0df0*/  @!P6 LDC.64 R4, c[0x0][0x380] ;  /* 0x0000e000ff04eb82 */ /* 0x000e220000000a00 */
[----:B------:R-:W-:-:S05]  /*0e00*/  @!P6 IMAD R26, R26, UR12, RZ ;  /* 0x0000000c1a1aec24 */ /* 0x000fca000f8e02ff */
[----:B------:R-:W-:Y:S01]  /*0e10*/  @!P6 IADD3 R21, P3, PT, R26, R9, RZ ;  /* 0x000000091a15e210 */ /* 0x000fe20007f7e0ff */
[----:B---3--:R1:W-:Y:S03]  /*0e20*/  STS [R3+0x108], R46 ;  /* 0x0001082e03007388 */ /* 0x0083e60000000800 */
[----:B------:R-:W-:Y:S02]  /*0e30*/  @!P6 IADD3.X R26, PT, PT, RZ, RZ, RZ, P3, !PT ;  /* 0x000000ffff1ae210 */ /* 0x000fe40001ffe4ff */
[----:B-1----:R-:W-:Y:S02]  /*0e40*/  IADD3 R46, PT, PT, R34, 0x3, RZ ;  /* 0x00000003222e7810 */ /* 0x002fe40007ffe0ff */
[----:B0-----:R-:W-:-:S04]  /*0e50*/  @!P6 LEA R4, P3, R21, R4, 0x2 ;  /* 0x000000041504e211 */ /* 0x001fc800078610ff */
[----:B------:R-:W-:Y:S02]  /*0e60*/  @!P6 LEA.HI.X R5, R21, R5, R26, 0x2, P3 ;  /* 0x000000051505e211 */ /* 0x000fe400018f141a */
[----:B------:R-:W-:Y:S02]  /*0e70*/  ISETP.GE.OR P3, PT, R46, UR14, P1 ;  /* 0x0000000e2e007c0c */ /* 0x000fe40008f66670 */
[----:B------:R-:W-:Y:S02]  /*0e80*/  ISETP.GE.OR P1, PT, R10, UR15, P2 ;  /* 0x0000000f0a007c0c */ /* 0x000fe40009726670 */
[----:B------:R-:W-:Y:S01]  /*0e90*/  ISETP.GE.OR P2, PT, R11, UR15, P2 ;  /* 0x0000000f0b007c0c */ /* 0x000fe20009746670 */
[----:B----4-:R0:W-:Y:S01]  /*0ea0*/  STS [R2+0x108], R23 ;  /* 0x0001081702007388 */ /* 0x0101e20000000800 */
[----:B------:R-:W-:-:S03]  /*0eb0*/  IADD3 R6, PT, PT, R6, 0x3, RZ ;  /* 0x0000000306067810 */ /* 0x000fc60007ffe0ff */
[----:B--2---:R1:W-:Y:S01]  /*0ec0*/  STS [R3+0x10c], R20 ;  /* 0x00010c1403007388 */ /* 0x0043e20000000800 */
[----:B0-----:R-:W-:Y:S01]  /*0ed0*/  HFMA2 R23, -RZ, RZ, 0, 0 ;  /* 0x00000000ff177431 */ /* 0x001fe200000001ff */
[----:B------:R-:W-:Y:S02]  /*0ee0*/  MOV R26, RZ ;  /* 0x000000ff001a7202 */ /* 0x000fe40000000f00 */
[----:B-1----:R-:W0:Y:S04]  /*0ef0*/  @!P3 LDC.64 R20, c[0x0][0x380] ;  /* 0x0000e000ff14bb82 */ /* 0x002e280000000a00 */
[----:B------:R1:W2:Y:S04]  /*0f00*/  @!P6 LDG.E.CONSTANT R26, desc[UR6][R4.64+0xc] ;  /* 0x00000c06041ae981 */ /* 0x0002a8000c1e9900 */
[----:B------:R-:W3:Y:S01]  /*0f10*/  @!P1 LDG.E.CONSTANT R23, desc[UR6][R52.64+0x8] ;  /* 0x0000080634179981 */ /* 0x000ee2000c1e9900 */
[----:B------:R-:W-:-:S03]  /*0f20*/  ISETP.GE.AND P1, PT, R6, UR12, PT ;  /* 0x0000000c06007c0c */ /* 0x000fc6000bf26270 */
[----:B-----5:R4:W-:Y:S02]  /*0f30*/  STS [R2+0x10c], R25 ;  /* 0x00010c1902007388 */ /* 0x0209e40000000800 */
[----:B----4-:R-:W-:-:S06]  /*0f40*/  MOV R25, RZ ;  /* 0x000000ff00197202 */ /* 0x010fcc0000000f00 */
[----:B------:R-:W4:Y:S01]  /*0f50*/  @!P2 LDG.E.CONSTANT R25, desc[UR6][R52.64+0xc] ;  /* 0x00000c063419a981 */ /* 0x000f22000c1e9900 */
[----:B------:R-:W-:-:S13]  /*0f60*/  ISETP.GE.OR P2, PT, R32, UR15, P1 ;  /* 0x0000000f20007c0c */ /* 0x000fda0008f46670 */
[----:B-1----:R-:W1:Y:S01]  /*0f70*/  @!P2 LDC.64 R4, c[0x0][0x388] ;  /* 0x0000e200ff04ab82 */ /* 0x002e620000000a00 */
[----:B------:R-:W-:Y:S01]  /*0f80*/  ISETP.GE.OR P6, PT, R7, UR15, P1 ;  /* 0x0000000f07007c0c */ /* 0x000fe20008fc6670 */
[----:B------:R-:W-:Y:S02]  /*0f90*/  @!P3 IMAD R41, R46, UR12, R9 ;  /* 0x0000000c2e29bc24 */ /* 0x000fe4000f8e0209 */
[----:B------:R-:W-:Y:S02]  /*0fa0*/  IMAD R7, R6, UR15, RZ ;  /* 0x0000000f06077c24 */ /* 0x000fe4000f8e02ff */
[----:B0-----:R-:W-:-:S03]  /*0fb0*/  @!P3 IMAD.WIDE.U32 R20, R41, 0x4, R20 ;  /* 0x000000042914b825 */ /* 0x001fc600078e0014 */
[----:B------:R-:W-:Y:S01]  /*0fc0*/  @!P2 IADD3 R41, PT, PT, R32, R7, RZ ;  /* 0x000000072029a210 */ /* 0x000fe20007ffe0ff */
[----:B------:R0:W-:Y:S01]  /*0fd0*/  STS [R3+0x110], R24 ;  /* 0x0001101803007388 */ /* 0x0001e20000000800 */
[----:B------:R-:W-:Y:S02]  /*0fe0*/  HFMA2 R50, -RZ, RZ, 0, 0 ;  /* 0x00000000ff327431 */ /* 0x000fe400000001ff */
[----:B0-----:R-:W-:-:S04]  /*0ff0*/  IMAD R24, R46, UR12, RZ ;  /* 0x0000000c2e187c24 */ /* 0x001fc8000f8e02ff */
[----:B------:R0:W5:Y:S01]  /*1000*/  @!P3 LDG.E.CONSTANT R50, desc[UR6][R20.64] ;  /* 0x000000061432b981 */ /* 0x000162000c1e9900 */
[----:B-1----:R-:W-:Y:S01]  /*1010*/  @!P2 IMAD.WIDE R4, R41, 0x4, R4 ;  /* 0x000000042904a825 */ /* 0x002fe200078e0204 */
[----:B------:R-:W-:-:S06]  /*1020*/  MOV R41, RZ ;  /* 0x000000ff00297202 */ /* 0x000fcc0000000f00 */
[----:B------:R1:W5:Y:S01]  /*1030*/  @!P2 LDG.E.CONSTANT R41, desc[UR6][R4.64] ;  /* 0x000000060429a981 */ /* 0x000362000c1e9900 */
[----:B------:R-:W-:-:S04]  /*1040*/  IADD3 R9, P2, PT, R24, R9, RZ ;  /* 0x0000000918097210 */ /* 0x000fc80007f5e0ff */
[----:B------:R-:W-:Y:S02]  /*1050*/  IADD3.X R24, PT, PT, RZ, RZ, RZ, P2, !PT ;  /* 0x000000ffff187210 */ /* 0x000fe400017fe4ff */
[----:B0-----:R-:W-:-:S04]  /*1060*/  LEA R20, P2, R9, UR8, 0x2 ;  /* 0x0000000809147c11 */ /* 0x001fc8000f8410ff */
[----:B------:R-:W-:Y:S02]  /*1070*/  LEA.HI.X R21, R9, UR9, R24, 0x2, P2 ;  /* 0x0000000909157c11 */ /* 0x000fe400090f1418 */
[----:B------:R-:W-:Y:S02]  /*1080*/  IADD3 R9, P2, PT, R32, R7, RZ ;  /* 0x0000000720097210 */ /* 0x000fe40007f5e0ff */
[----:B------:R-:W-:Y:S02]  /*1090*/  ISETP.GE.AND P3, PT, R46, UR14, PT ;  /* 0x0000000e2e007c0c */ /* 0x000fe4000bf66270 */
[----:B------:R-:W-:Y:S02]  /*10a0*/  LEA.HI.X.SX32 R24, R7, RZ, 0x1, P2 ;  /* 0x000000ff07187211 */ /* 0x000fe400010f0eff */
[----:B------:R-:W-:Y:S02]  /*10b0*/  LEA R52, P2, R9, UR10, 0x2 ;  /* 0x0000000a09347c11 */ /* 0x000fe4000f8410ff */
[----:B------:R-:W-:-:S02]  /*10c0*/  ISETP.GE.OR P3, PT, R8, UR12, P3 ;  /* 0x0000000c08007c0c */ /* 0x000fc40009f66670 */
[----:B------:R-:W-:Y:S02]  /*10d0*/  LEA.HI.X R53, R9, UR11, R24, 0x2, P2 ;  /* 0x0000000b09357c11 */ /* 0x000fe400090f1418 */
[----:B------:R-:W-:Y:S01]  /*10e0*/  ISETP.GE.AND P2, PT, R11, UR15, PT ;  /* 0x0000000f0b007c0c */ /* 0x000fe2000bf46270 */
[----:B-1----:R-:W-:Y:S01]  /*10f0*/  HFMA2 R4, -RZ, RZ, 0, 0 ;  /* 0x00000000ff047431 */ /* 0x002fe200000001ff */
[----:B------:R-:W-:Y:S01]  /*1100*/  ISETP.GE.OR P4, PT, R46, UR14, P4 ;  /* 0x0000000e2e007c0c */ /* 0x000fe2000a786670 */
[----:B------:R-:W-:Y:S01]  /*1110*/  HFMA2 R9, -RZ, RZ, 0, 0 ;  /* 0x00000000ff097431 */ /* 0x000fe200000001ff */
[----:B------:R-:W-:Y:S02]  /*1120*/  ISETP.GE.OR P1, PT, R10, UR15, P1 ;  /* 0x0000000f0a007c0c */ /* 0x000fe40008f26670 */
[----:B------:R-:W-:Y:S02]  /*1130*/  ISETP.GE.OR P0, PT, R46, UR14, P0 ;  /* 0x0000000e2e007c0c */ /* 0x000fe40008706670 */
[----:B------:R-:W-:-:S02]  /*1140*/  ISETP.GE.OR P2, PT, R6, UR12, P2 ;  /* 0x0000000c06007c0c */ /* 0x000fc40009746670 */
[----:B------:R-:W-:Y:S02]  /*1150*/  CS2R R46, SRZ ;  /* 0x00000000002e7805 */ /* 0x000fe4000001ff00 */
[----:B------:R-:W-:Y:S01]  /*1160*/  MOV R43, RZ ;  /* 0x000000ff002b7202 */ /* 0x000fe20000000f00 */
[----:B------:R-:W5:Y:S01]  /*1170*/  @!P3 LDG.E.CONSTANT R4, desc[UR6][R20.64+0x4] ;  /* 0x000004061404b981 */ /* 0x000f62000c1e9900 */
[----:B------:R-:W-:-:S03]  /*1180*/  MOV R45, RZ ;  /* 0x000000ff002d7202 */ /* 0x000fc60000000f00 */
[----:B------:R-:W5:Y:S04]  /*1190*/  @!P6 LDG.E.CONSTANT R9, desc[UR6][R52.64+0x4] ;  /* 0x000004063409e981 */ /* 0x000f68000c1e9900 */
[----:B------:R-:W5:Y:S04]  /*11a0*/  @!P4 LDG.E.CONSTANT R43, desc[UR6][R20.64+0x8] ;  /* 0x00000806142bc981 */ /* 0x000f68000c1e9900 */
[----:B------:R-:W5:Y:S04]  /*11b0*/  @!P1 LDG.E.CONSTANT R47, desc[UR6][R52.64+0x8] ;  /* 0x00000806342f9981 */ /* 0x000f68000c1e9900 */
[----:B------:R-:W5:Y:S04]  /*11c0*/  @!P0 LDG.E.CONSTANT R46, desc[UR6][R20.64+0xc] ;  /* 0x00000c06142e8981 */ /* 0x000f68000c1e9900 */
[----:B------:R-:W5:Y:S01]  /*11d0*/  @!P2 LDG.E.CONSTANT R45, desc[UR6][R52.64+0xc] ;  /* 0x00000c06342da981 */ /* 0x000f62000c1e9900 */
[----:B------:R-:W0:Y:S03]  /*11e0*/  S2R R6, SR_CgaCtaId ;  /* 0x0000000000067919 */ /* 0x000e260000008800 */
[----:B------:R-:W-:Y:S04]  /*11f0*/  STS [R2+0x110], R27 ;  /* 0x0001101b02007388 */ /* 0x000fe80000000800 */
[----:B------:R-:W-:Y:S04]  /*1200*/  STS [R3+0x208], R36 ;  /* 0x0002082403007388 */ /* 0x000fe80000000800 */
[----:B------:R1:W-:Y:S04]  /*1210*/  STS [R2+0x208], R37 ;  /* 0x0002082502007388 */ /* 0x0003e80000000800 */
[----:B------:R-:W-:Y:S01]  /*1220*/  STS [R3+0x20c], R48 ;  /* 0x00020c3003007388 */ /* 0x000fe20000000800 */
[----:B------:R-:W-:-:S04]  /*1230*/  MOV R5, 0x400 ;  /* 0x0000040000057802 */ /* 0x000fc80000000f00 */
[----:B------:R-:W-:Y:S02]  /*1240*/  IADD3 R7, PT, PT, R5, 0x4100, RZ ;  /* 0x0000410005077810 */ /* 0x000fe40007ffe0ff */
[C---:B0-----:R-:W-:Y:S02]  /*1250*/  LEA R8, R6.reuse, R5, 0x18 ;  /* 0x0000000506087211 */ /* 0x041fe400078ec0ff */
[----:B------:R-:W-:-:S03]  /*1260*/  LEA R7, R6, R7, 0x18 ;  /* 0x0000000706077211 */ /* 0x000fc600078ec0ff */
[----:B-1----:R-:W-:Y:S01]  /*1270*/  IMAD R37, R35, 0x104, R8 ;  /* 0x0000010423257824 */ /* 0x002fe200078e0208 */
[----:B------:R-:W-:Y:S01]  /*1280*/  LEA R36, R0, R7, 0x4 ;  /* 0x0000000700247211 */ /* 0x000fe200078e20ff */
[----:B------:R-:W-:Y:S04]  /*1290*/  STS [R2+0x20c], R13 ;  /* 0x00020c0d02007388 */ /* 0x000fe80000000800 */
[----:B------:R-:W-:Y:S04]  /*12a0*/  STS [R3+0x210], R22 ;  /* 0x0002101603007388 */ /* 0x000fe80000000800 */
[----:B---3--:R-:W-:Y:S04]  /*12b0*/  STS [R2+0x210], R23 ;  /* 0x0002101702007388 */ /* 0x008fe80000000800 */
[----:B--2---:R-:W-:Y:S04]  /*12c0*/  STS [R3+0x214], R26 ;  /* 0x0002141a03007388 */ /* 0x004fe80000000800 */
[----:B----4-:R-:W-:Y:S04]  /*12d0*/  STS [R2+0x214], R25 ;  /* 0x0002141902007388 */ /* 0x010fe80000000800 */
[----:B-----5:R-:W-:Y:S04]  /*12e0*/  STS [R3+0x30c], R50 ;  /* 0x00030c3203007388 */ /* 0x020fe80000000800 */
[----:B------:R-:W-:Y:S04]  /*12f0*/  STS [R2+0x30c], R41 ;  /* 0x00030c2902007388 */ /* 0x000fe80000000800 */
[----:B------:R-:W-:Y:S04]  /*1300*/  STS [R3+0x310], R4 ;  /* 0x0003100403007388 */ /* 0x000fe80000000800 */
[----:B------:R-:W-:Y:S04]  /*1310*/  STS [R2+0x310], R9 ;  /* 0x0003100902007388 */ /* 0x000fe80000000800 */
[----:B------:R-:W-:Y:S04]  /*1320*/  STS [R3+0x314], R43 ;  /* 0x0003142b03007388 */ /* 0x000fe80000000800 */
[----:B------:R-:W-:Y:S04]  /*1330*/  STS [R2+0x314], R47 ;  /* 0x0003142f02007388 */ /* 0x000fe80000000800 */
[----:B------:R-:W-:Y:S04]  /*1340*/  STS [R3+0x318], R46 ;  /* 0x0003182e03007388 */ /* 0x000fe80000000800 */
[----:B------:R-:W-:Y:S01]  /*1350*/  STS [R2+0x318], R45 ;  /* 0x0003182d02007388 */ /* 0x000fe20000000800 */
[----:B------:R-:W-:Y:S06]  /*1360*/  BAR.SYNC.DEFER_BLOCKING 0x0 ;  /* 0x0000000000007b1d */ /* 0x000fec0000010000 */
[----:B------:R-:W-:Y:S04]  /*1370*/  LDS.128 R20, [R37] ;  /* 0x0000000025147984 */ /* 0x000fe80000000c00 */
[----:B------:R-:W0:Y:S04]  /*1380*/  LDS.128 R24, [R36] ;  /* 0x0000000024187984 */ /* 0x000e280000000c00 */
[----:B------:R-:W1:Y:S04]  /*1390*/  LDS.128 R4, [R37+0x100] ;  /* 0x0001000025047984 */ /* 0x000e680000000c00 */
[----:B------:R-:W2:Y:S01]  /*13a0*/  LDS.128 R8, [R37+0x200] ;  /* 0x0002000025087984 */ /* 0x000ea20000000c00 */
[C---:B0-----:R-:W-:Y:S01]  /*13b0*/  FFMA R41, R20.reuse, R24, R15 ;  /* 0x0000001814297223 */ /* 0x041fe2000000000f */
[C---:B------:R-:W-:Y:S01]  /*13c0*/  FFMA R43, R20.reuse, R25, R12 ;  /* 0x00000019142b7223 */ /* 0x040fe2000000000c */
[C---:B------:R-:W-:Y:S01]  /*13d0*/  FFMA R39, R20.reuse, R26, R39 ;  /* 0x0000001a14277223 */ /* 0x040fe20000000027 */
[----:B------:R-:W-:-:S02]  /*13e0*/  FFMA R20, R20, R27, R14 ;  /* 0x0000001b14147223 */ /* 0x000fc4000000000e */
[----:B------:R-:W0:Y:S01]  /*13f0*/  LDS.128 R12, [R37+0x300] ;  /* 0x00030000250c7984 */ /* 0x000e220000000c00 */
[C---:B-1----:R-:W-:Y:S01]  /*1400*/  FFMA R45, R5.reuse, R25, R38 ;  /* 0x00000019052d7223 */ /* 0x042fe20000000026 */
[C---:B------:R-:W-:Y:S01]  /*1410*/  FFMA R4, R5.reuse, R24, R18 ;  /* 0x0000001805047223 */ /* 0x040fe20000000012 */
[C---:B------:R-:W-:Y:S01]  /*1420*/  FFMA R38, R5.reuse, R26, R19 ;  /* 0x0000001a05267223 */ /* 0x040fe20000000013 */
[----:B------:R-:W-:Y:S01]  /*1430*/  FFMA R5, R5, R27, R40 ;  /* 0x0000001b05057223 */ /* 0x000fe20000000028 */
[C---:B--2---:R-:W-:Y:S01]  /*1440*/  FFMA R40, R10.reuse, R24, R17 ;  /* 0x000000180a287223 */ /* 0x044fe20000000011 */
[----:B------:R-:W1:Y:S01]  /*1450*/  LDS R14, [R36+0x110] ;  /* 0x00011000240e7984 */ /* 0x000e620000000800 */
[CC--:B------:R-:W-:Y:S01]  /*1460*/  FFMA R42, R10.reuse, R25.reuse, R42 ;  /* 0x000000190a2a7223 */ /* 0x0c0fe2000000002a */
[----:B------:R-:W-:Y:S01]  /*1470*/  FFMA R9, R10, R26, R31 ;  /* 0x0000001a0a097223 */ /* 0x000fe2000000001f */
[C---:B0-----:R-:W-:Y:S02]  /*1480*/  FFMA R24, R15.reuse, R24, R16 ;  /* 0x000000180f187223 */ /* 0x041fe40000000010 */
[----:B------:R-:W0:Y:S01]  /*1490*/  LDS.128 R16, [R36+0x100] ;  /* 0x0001000024107984 */ /* 0x000e220000000c00 */
[C---:B------:R-:W-:Y:S01]  /*14a0*/  FFMA R25, R15.reuse, R25, R28 ;  /* 0x000000190f197223 */ /* 0x040fe2000000001c */
[C---:B------:R-:W-:Y:S01]  /*14b0*/  FFMA R26, R15.reuse, R26, R29 ;  /* 0x0000001a0f1a7223 */ /* 0x040fe2000000001d */
[----:B------:R-:W-:-:S02]  /*14c0*/  FFMA R15, R15, R27, R30 ;  /* 0x0000001b0f0f7223 */ /* 0x000fc4000000001e */
[----:B------:R-:W2:Y:S01]  /*14d0*/  LDS.128 R28, [R37+0x310] ;  /* 0x00031000251c7984 */ /* 0x000ea20000000c00 */
[----:B------:R-:W-:Y:S01]  /*14e0*/  FFMA R10, R10, R27, R44 ;  /* 0x0000001b0a0a7223 */ /* 0x000fe2000000002c */
[-C--:B-1----:R-:W-:Y:S01]  /*14f0*/  FFMA R20, R14, R21.reuse, R20 ;  /* 0x000000150e147223 */ /* 0x082fe20000000014 */
[----:B0-----:R-:W-:Y:S01]  /*1500*/  FFMA R41, R17, R21, R41 ;  /* 0x0000001511297223 */ /* 0x001fe20000000029 */
[CC--:B------:R-:W-:Y:S01]  /*1510*/  FFMA R43, R21.reuse, R18.reuse, R43 ;  /* 0x00000012152b7223 */ /* 0x0c0fe2000000002b */
[-C--:B------:R-:W-:Y:S01]  /*1520*/  FFMA R39, R21, R19.reuse, R39 ;  /* 0x0000001315277223 */ /* 0x080fe20000000027 */
[C---:B------:R-:W-:Y:S01]  /*1530*/  FFMA R44, R6.reuse, R18, R45 ;  /* 0x00000012062c7223 */ /* 0x040fe2000000002d */
[----:B------:R-:W-:Y:S01]  /*1540*/  FFMA R27, R6, R19, R38 ;  /* 0x00000013061b7223 */ /* 0x000fe20000000026 */
[C---:B------:R-:W-:Y:S01]  /*1550*/  FFMA R21, R17.reuse, R6, R4 ;  /* 0x0000000611157223 */ /* 0x040fe20000000004 */
[----:B------:R-:W-:Y:S01]  /*1560*/  FFMA R45, R17, R11, R40 ;  /* 0x0000000b112d7223 */ /* 0x000fe20000000028 */
[C---:B------:R-:W-:Y:S01]  /*1570*/  FFMA R42, R11.reuse, R18, R42 ;  /* 0x000000120b2a7223 */ /* 0x040fe2000000002a */
[----:B------:R-:W-:Y:S01]  /*1580*/  FFMA R9, R11, R19, R9 ;  /* 0x000000130b097223 */ /* 0x000fe20000000009 */
[C---:B------:R-:W-:Y:S01]  /*1590*/  FFMA R38, R14.reuse, R11, R10 ;  /* 0x0000000b0e267223 */ /* 0x040fe2000000000a */
[----:B------:R-:W-:Y:S01]  /*15a0*/  FFMA R6, R14, R6, R5 ;  /* 0x000000060e067223 */ /* 0x000fe20000000005 */
[----:B------:R-:W0:Y:S01]  /*15b0*/  LDS.64 R10, [R36+0x210] ;  /* 0x00021000240a7984 */ /* 0x000e220000000a00 */
[C---:B--2---:R-:W-:Y:S01]  /*15c0*/  FFMA R40, R28.reuse, R18, R25 ;  /* 0x000000121c287223 */ /* 0x044fe20000000019 */
[----:B------:R-:W-:-:S02]  /*15d0*/  FFMA R24, R28, R17, R24 ;  /* 0x000000111c187223 */ /* 0x000fc40000000018 */
[----:B------:R-:W1:Y:S01]  /*15e0*/  LDS.64 R4, [R36+0x208] ;  /* 0x0002080024047984 */ /* 0x000e620000000a00 */
[----:B------:R-:W-:-:S03]  /*15f0*/  FFMA R25, R28, R19, R26 ;  /* 0x000000131c197223 */ /* 0x000fc6000000001a */
[----:B------:R-:W2:Y:S01]  /*1600*/  LDS.128 R16, [R37+0x210] ;  /* 0x0002100025107984 */ /* 0x000ea20000000c00 */
[----:B------:R-:W-:Y:S01]  /*1610*/  FFMA R26, R28, R14, R15 ;  /* 0x0000000e1c1a7223 */ /* 0x000fe2000000000f */
[-C--:B0-----:R-:W-:Y:S01]  /*1620*/  FFMA R28, R10, R22.reuse, R39 ;  /* 0x000000160a1c7223 */ /* 0x081fe20000000027 */
[----:B------:R-:W-:Y:S01]  /*1630*/  FFMA R39, R22, R11, R20 ;  /* 0x0000000b16277223 */ /* 0x000fe20000000014 */
[----:B-1----:R-:W-:Y:S01]  /*1640*/  FFMA R14, R4, R22, R41 ;  /* 0x00000016040e7223 */ /* 0x002fe20000000029 */
[-C--:B------:R-:W-:Y:S01]  /*1650*/  FFMA R43, R22, R5.reuse, R43 ;  /* 0x00000005162b7223 */ /* 0x080fe2000000002b */
[----:B------:R-:W-:Y:S01]  /*1660*/  FFMA R15, R7, R5, R44 ;  /* 0x00000005070f7223 */ /* 0x000fe2000000002c */
[----:B------:R-:W-:Y:S01]  /*1670*/  FFMA R20, R4, R29, R24 ;  /* 0x0000001d04147223 */ /* 0x000fe20000000018 */
[C---:B------:R-:W-:Y:S01]  /*1680*/  FFMA R40, R29.reuse, R5, R40 ;  /* 0x000000051d287223 */ /* 0x040fe20000000028 */
[C---:B------:R-:W-:Y:S01]  /*1690*/  FFMA R22, R10.reuse, R29, R25 ;  /* 0x0000001d0a167223 */ /* 0x040fe20000000019 */
[----:B------:R-:W-:Y:S01]  /*16a0*/  FFMA R44, R10, R7, R27 ;  /* 0x000000070a2c7223 */ /* 0x000fe2000000001b */
[----:B------:R-:W-:Y:S01]  /*16b0*/  FFMA R29, R29, R11, R26 ;  /* 0x0000000b1d1d7223 */ /* 0x000fe2000000001a */
[----:B--2---:R-:W-:Y:S01]  /*16c0*/  FFMA R46, R16, R4, R45 ;  /* 0x00000004102e7223 */ /* 0x004fe2000000002d */
[----:B------:R-:W0:Y:S01]  /*16d0*/  LDS.128 R24, [R36+0x310] ;  /* 0x0003100024187984 */ /* 0x000e220000000c00 */
[----:B------:R-:W-:Y:S01]  /*16e0*/  FFMA R21, R4, R7, R21 ;  /* 0x0000000704157223 */ /* 0x000fe20000000015 */
[----:B------:R-:W-:Y:S01]  /*16f0*/  FFMA R41, R7, R11, R6 ;  /* 0x0000000b07297223 */ /* 0x000fe20000000006 */
[C---:B------:R-:W-:Y:S01]  /*1700*/  FFMA R47, R16.reuse, R5, R42 ;  /* 0x00000005102f7223 */ /* 0x040fe2000000002a */
[----:B------:R-:W1:Y:S04]  /*1710*/  LDS R45, [R36+0x30c] ;  /* 0x00030c00242d7984 */ /* 0x000e680000000800 */
[----:B------:R-:W2:Y:S01]  /*1720*/  LDS.128 R4, [R37+0x110] ;  /* 0x0001100025047984 */ /* 0x000ea20000000c00 */
[C---:B------:R-:W-:Y:S01]  /*1730*/  FFMA R42, R16.reuse, R10, R9 ;  /* 0x0000000a102a7223 */ /* 0x040fe20000000009 */
[----:B------:R-:W-:Y:S01]  /*1740*/  FFMA R49, R16, R11, R38 ;  /* 0x0000000b10317223 */ /* 0x000fe20000000026 */
[C---:B0-----:R-:W-:Y:S01]  /*1750*/  FFMA R10, R24.reuse, R23, R43 ;  /* 0x00000017180a7223 */ /* 0x041fe2000000002b */
[C---:B------:R-:W-:Y:S01]  /*1760*/  FFMA R9, R23.reuse, R25, R28 ;  /* 0x0000001917097223 */ /* 0x040fe2000000001c */
[-C--:B------:R-:W-:Y:S01]  /*1770*/  FFMA R16, R23, R26.reuse, R39 ;  /* 0x0000001a17107223 */ /* 0x080fe20000000027 */
[-C--:B------:R-:W-:Y:S01]  /*1780*/  FFMA R39, R24, R17.reuse, R47 ;  /* 0x0000001118277223 */ /* 0x080fe2000000002f */
[----:B-1----:R-:W-:Y:S01]  /*1790*/  FFMA R43, R45, R17, R46 ;  /* 0x000000112d2b7223 */ /* 0x002fe2000000002e */
[C---:B------:R-:W-:Y:S01]  /*17a0*/  FFMA R11, R17.reuse, R25, R42 ;  /* 0x00000019110b7223 */ /* 0x040fe2000000002a */
[----:B------:R-:W-:Y:S01]  /*17b0*/  FFMA R28, R17, R26, R49 ;  /* 0x0000001a111c7223 */ /* 0x000fe20000000031 */
[C---:B------:R-:W-:Y:S01]  /*17c0*/  FFMA R14, R45.reuse, R23, R14 ;  /* 0x000000172d0e7223 */ /* 0x040fe2000000000e */
[-C--:B------:R-:W-:Y:S01]  /*17d0*/  FFMA R17, R45, R30.reuse, R20 ;  /* 0x0000001e2d117223 */ /* 0x080fe20000000014 */
[----:B------:R-:W-:Y:S01]  /*17e0*/  FFMA R38, R30, R25, R22 ;  /* 0x000000191e267223 */ /* 0x000fe20000000016 */
[----:B--2---:R-:W-:Y:S01]  /*17f0*/  FFMA R45, R4, R45, R21 ;  /* 0x0000002d042d7223 */ /* 0x004fe20000000015 */
[----:B------:R-:W-:Y:S01]  /*1800*/  FFMA R40, R24, R30, R40 ;  /* 0x0000001e18287223 */ /* 0x000fe20000000028 */
[----:B------:R-:W0:Y:S01]  /*1810*/  LDS.128 R20, [R36+0x410] ;  /* 0x0004100024147984 */ /* 0x000e220000000c00 */
[----:B------:R-:W-:Y:S01]  /*1820*/  FFMA R30, R30, R26, R29 ;  /* 0x0000001a1e1e7223 */ /* 0x000fe2000000001d */
[C---:B------:R-:W-:Y:S01]  /*1830*/  FFMA R29, R4.reuse, R25, R44 ;  /* 0x00000019041d7223 */ /* 0x040fe2000000002c */
[C---:B------:R-:W-:Y:S01]  /*1840*/  FFMA R46, R4.reuse, R24, R15 ;  /* 0x00000018042e7223 */ /* 0x040fe2000000000f */
[----:B------:R-:W-:-:S02]  /*1850*/  FFMA R44, R4, R26, R41 ;  /* 0x0000001a042c7223 */ /* 0x000fc40000000029 */
[----:B------:R-:W1:Y:S01]  /*1860*/  LDS.128 R24, [R37+0x10] ;  /* 0x0000100025187984 */ /* 0x000e620000000c00 */
[C---:B0-----:R-:W-:Y:S01]  /*1870*/  FFMA R42, R20.reuse, R5, R45 ;  /* 0x00000005142a7223 */ /* 0x041fe2000000002d */
[C---:B------:R-:W-:Y:S01]  /*1880*/  FFMA R15, R5.reuse, R21, R46 ;  /* 0x00000015050f7223 */ /* 0x040fe2000000002e */
[C---:B------:R-:W-:Y:S01]  /*1890*/  FFMA R4, R5.reuse, R22, R29 ;  /* 0x0000001605047223 */ /* 0x040fe2000000001d */
[----:B------:R-:W-:Y:S01]  /*18a0*/  FFMA R5, R5, R23, R44 ;  /* 0x0000001705057223 */ /* 0x000fe2000000002c */
[C---:B------:R-:W-:Y:S01]  /*18b0*/  FFMA R44, R20.reuse, R18, R43 ;  /* 0x00000012142c7223 */ /* 0x040fe2000000002b */
[----:B------:R-:W-:Y:S01]  /*18c0*/  FFMA R43, R20, R31, R17 ;  /* 0x0000001f142b7223 */ /* 0x000fe20000000011 */
[CC--:B------:R-:W-:Y:S01]  /*18d0*/  FFMA R39, R18.reuse, R21.reuse, R39 ;  /* 0x0000001512277223 */ /* 0x0c0fe20000000027 */
[CC--:B------:R-:W-:Y:S01]  /*18e0*/  FFMA R11, R18.reuse, R22.reuse, R11 ;  /* 0x00000016120b7223 */ /* 0x0c0fe2000000000b */
[C---:B------:R-:W-:Y:S01]  /*18f0*/  FFMA R17, R31.reuse, R21, R40 ;  /* 0x000000151f117223 */ /* 0x040fe20000000028 */
[-C--:B------:R-:W-:Y:S01]  /*1900*/  FFMA R18, R18, R23.reuse, R28 ;  /* 0x0000001712127223 */ /* 0x080fe2000000001c */
[C---:B------:R-:W-:Y:S01]  /*1910*/  FFMA R38, R31.reuse, R22, R38 ;  /* 0x000000161f267223 */ /* 0x040fe20000000026 */
[----:B------:R-:W-:Y:S01]  /*1920*/  FFMA R41, R31, R23, R30 ;  /* 0x000000171f297223 */ /* 0x000fe2000000001e */
[C---:B-1----:R-:W-:Y:S01]  /*1930*/  FFMA R40, R24.reuse, R20, R14 ;  /* 0x0000001418287223 */ /* 0x042fe2000000000e */
[----:B------:R-:W0:Y:S04]  /*1940*/  LDS.128 R28, [R36+0x510] ;  /* 0x00051000241c7984 */ /* 0x000e280000000c00 */
[----:B------:R-:W1:Y:S01]  /*1950*/  LDS R14, [R36+0x520] ;  /* 0x00052000240e7984 */ /* 0x000e620000000800 */
[C---:B------:R-:W-:Y:S01]  /*1960*/  FFMA R10, R24.reuse, R21, R10 ;  /* 0x00000015180a7223 */ /* 0x040fe2000000000a */
[C---:B------:R-:W-:Y:S01]  /*1970*/  FFMA R46, R24.reuse, R22, R9 ;  /* 0x00000016182e7223 */ /* 0x040fe20000000009 */
[----:B------:R-:W-:-:S02]  /*1980*/  FFMA R47, R24, R23, R16 ;  /* 0x00000017182f7223 */ /* 0x000fc40000000010 */
[----:B------:R-:W2:Y:S01]  /*1990*/  LDS.128 R20, [R37+0x320] ;  /* 0x0003200025147984 */ /* 0x000ea20000000c00 */
[----:B0-----:R-:W-:Y:S01]  /*19a0*/  FFMA R24, R29, R25, R40 ;  /* 0x000000191d187223 */ /* 0x001fe20000000028 */
[CC--:B------:R-:W-:Y:S01]  /*19b0*/  FFMA R45, R25.reuse, R30.reuse, R10 ;  /* 0x0000001e192d7223 */ /* 0x0c0fe2000000000a */
[----:B------:R-:W-:Y:S01]  /*19c0*/  FFMA R9, R25, R31, R46 ;  /* 0x0000001f19097223 */ /* 0x000fe2000000002e */
[----:B------:R-:W-:Y:S01]  /*19d0*/  FFMA R40, R6, R30, R15 ;  /* 0x0000001e06287223 */ /* 0x000fe2000000000f */
[----:B-1----:R-:W-:Y:S01]  /*19e0*/  FFMA R28, R14, R25, R47 ;  /* 0x000000190e1c7223 */ /* 0x002fe2000000002f */
[-C--:B------:R-:W-:Y:S01]  /*19f0*/  FFMA R25, R29, R6.reuse, R42 ;  /* 0x000000061d197223 */ /* 0x080fe2000000002a */
[-C--:B------:R-:W-:Y:S01]  /*1a00*/  FFMA R15, R6, R31.reuse, R4 ;  /* 0x0000001f060f7223 */ /* 0x080fe20000000004 */
[C---:B------:R-:W-:Y:S01]  /*1a10*/  FFMA R42, R14.reuse, R6, R5 ;  /* 0x000000060e2a7223 */ /* 0x040fe20000000005 */
[C---:B------:R-:W-:Y:S01]  /*1a20*/  FFMA R6, R19.reuse, R30, R39 ;  /* 0x0000001e13067223 */ /* 0x040fe20000000027 */
[----:B------:R-:W-:Y:S01]  /*1a30*/  FFMA R39, R19, R31, R11 ;  /* 0x0000001f13277223 */ /* 0x000fe2000000000b */
[----:B------:R-:W0:Y:S01]  /*1a40*/  LDS.64 R4, [R36+0x618] ;  /* 0x0006180024047984 */ /* 0x000e220000000a00 */
[-C--:B------:R-:W-:Y:S01]  /*1a50*/  FFMA R46, R29, R19.reuse, R44 ;  /* 0x000000131d2e7223 */ /* 0x080fe2000000002c */
[----:B------:R-:W-:-:S02]  /*1a60*/  FFMA R44, R14, R19, R18 ;  /* 0x000000130e2c7223 */ /* 0x000fc40000000012 */
[----:B------:R-:W1:Y:S01]  /*1a70*/  LDS.64 R10, [R36+0x620] ;  /* 0x00062000240a7984 */ /* 0x000e620000000a00 */
[----:B--2---:R-:W-:-:S03]  /*1a80*/  FFMA R30, R20, R30, R17 ;  /* 0x0000001e141e7223 */ /* 0x004fc60000000011 */
[----:B------:R-:W2:Y:S01]  /*1a90*/  LDS.128 R16, [R37+0x220] ;  /* 0x0002200025107984 */ /* 0x000ea20000000c00 */
[C---:B------:R-:W-:Y:S01]  /*1aa0*/  FFMA R31, R20.reuse, R31, R38 ;  /* 0x0000001f141f7223 */ /* 0x040fe20000000026 */
[C---:B------:R-:W-:Y:S01]  /*1ab0*/  FFMA R43, R20.reuse, R29, R43 ;  /* 0x0000001d142b7223 */ /* 0x040fe2000000002b */
[----:B------:R-:W-:Y:S01]  /*1ac0*/  FFMA R38, R20, R14, R41 ;  /* 0x0000000e14267223 */ /* 0x000fe20000000029 */
[-C--:B0-----:R-:W-:Y:S01]  /*1ad0*/  FFMA R47, R21, R5.reuse, R30 ;  /* 0x00000005152f7223 */ /* 0x081fe2000000001e */
[-C--:B------:R-:W-:Y:S01]  /*1ae0*/  FFMA R24, R4, R26.reuse, R24 ;  /* 0x0000001a04187223 */ /* 0x080fe20000000018 */
[C---:B------:R-:W-:Y:S01]  /*1af0*/  FFMA R45, R26.reuse, R5, R45 ;  /* 0x000000051a2d7223 */ /* 0x040fe2000000002d */
[----:B-1----:R-:W-:Y:S01]  /*1b00*/  FFMA R41, R26, R11, R28 ;  /* 0x0000000b1a297223 */ /* 0x002fe2000000001c */
[C---:B------:R-:W-:Y:S01]  /*1b10*/  FFMA R49, R10.reuse, R21, R31 ;  /* 0x000000150a317223 */ /* 0x040fe2000000001f */
[C---:B------:R-:W-:Y:S01]  /*1b20*/  FFMA R14, R10.reuse, R26, R9 ;  /* 0x0000001a0a0e7223 */ /* 0x040fe20000000009 */
[----:B------:R-:W0:Y:S01]  /*1b30*/  LDS.128 R28, [R36+0x720] ;  /* 0x00072000241c7984 */ /* 0x000e220000000c00 */
[-C--:B------:R-:W-:Y:S01]  /*1b40*/  FFMA R20, R10, R7.reuse, R15 ;  /* 0x000000070a147223 */ /* 0x080fe2000000000f */
[C---:B------:R-:W-:Y:S01]  /*1b50*/  FFMA R25, R4.reuse, R7, R25 ;  /* 0x0000000704197223 */ /* 0x040fe20000000019 */
[C---:B------:R-:W-:Y:S01]  /*1b60*/  FFMA R9, R7.reuse, R5, R40 ;  /* 0x0000000507097223 */ /* 0x040fe20000000028 */
[----:B------:R-:W-:Y:S01]  /*1b70*/  FFMA R15, R7, R11, R42 ;  /* 0x0000000b070f7223 */ /* 0x000fe2000000002a */
[----:B------:R-:W-:Y:S01]  /*1b80*/  FFMA R43, R4, R21, R43 ;  /* 0x00000015042b7223 */ /* 0x000fe2000000002b */
[C---:B--2---:R-:W-:Y:S01]  /*1b90*/  FFMA R46, R16.reuse, R4, R46 ;  /* 0x00000004102e7223 */ /* 0x044fe2000000002e */
[C---:B------:R-:W-:Y:S01]  /*1ba0*/  FFMA R53, R16.reuse, R5, R6 ;  /* 0x0000000510357223 */ /* 0x040fe20000000006 */
[----:B------:R-:W1:Y:S04]  /*1bb0*/  LDS R26, [R36+0x71c] ;  /* 0x00071c00241a7984 */ /* 0x000e680000000800 */
[----:B------:R-:W2:Y:S01]  /*1bc0*/  LDS.128 R4, [R37+0x120] ;  /* 0x0001200025047984 */ /* 0x000ea20000000c00 */
[-C--:B------:R-:W-:Y:S01]  /*1bd0*/  FFMA R21, R21, R11.reuse, R38 ;  /* 0x0000000b15157223 */ /* 0x080fe20000000026 */
[C---:B------:R-:W-:Y:S01]  /*1be0*/  FFMA R38, R16.reuse, R10, R39 ;  /* 0x0000000a10267223 */ /* 0x040fe20000000027 */
[----:B------:R-:W-:Y:S01]  /*1bf0*/  FFMA R16, R16, R11, R44 ;  /* 0x0000000b10107223 */ /* 0x000fe2000000002c */
[C---:B0-----:R-:W-:Y:S01]  /*1c00*/  FFMA R11, R27.reuse, R29, R14 ;  /* 0x0000001d1b0b7223 */ /* 0x041fe2000000000e */
[C---:B------:R-:W-:Y:S01]  /*1c10*/  FFMA R10, R28.reuse, R27, R45 ;  /* 0x0000001b1c0a7223 */ /* 0x040fe2000000002d */
[-C--:B------:R-:W-:Y:S01]  /*1c20*/  FFMA R14, R27, R30.reuse, R41 ;  /* 0x0000001e1b0e7223 */ /* 0x080fe20000000029 */
[----:B------:R-:W-:Y:S01]  /*1c30*/  FFMA R41, R28, R17, R53 ;  /* 0x000000111c297223 */ /* 0x000fe20000000035 */
[C---:B------:R-:W-:Y:S01]  /*1c40*/  FFMA R39, R17.reuse, R29, R38 ;  /* 0x0000001d11277223 */ /* 0x040fe20000000026 */
[----:B------:R-:W-:Y:S01]  /*1c50*/  FFMA R16, R17, R30, R16 ;  /* 0x0000001e11107223 */ /* 0x000fe20000000010 */
[C---:B-1----:R-:W-:Y:S01]  /*1c60*/  FFMA R45, R26.reuse, R17, R46 ;  /* 0x000000111a2d7223 */ /* 0x042fe2000000002e */
[C---:B------:R-:W-:Y:S01]  /*1c70*/  FFMA R51, R26.reuse, R27, R24 ;  /* 0x0000001b1a337223 */ /* 0x040fe20000000018 */
[----:B------:R-:W-:Y:S01]  /*1c80*/  FFMA R43, R26, R22, R43 ;  /* 0x000000161a2b7223 */ /* 0x000fe2000000002b */
[----:B--2---:R-:W-:-:S02]  /*1c90*/  FFMA R17, R4, R26, R25 ;  /* 0x0000001a04117223 */ /* 0x004fc40000000019 */
[----:B------:R-:W0:Y:S01]  /*1ca0*/  LDS.128 R24, [R36+0x820] ;  /* 0x0008200024187984 */ /* 0x000e220000000c00 */
[----:B------:R-:W-:Y:S01]  /*1cb0*/  FFMA R38, R28, R22, R47 ;  /* 0x000000161c267223 */ /* 0x000fe2000000002f */
[CC--:B------:R-:W-:Y:S01]  /*1cc0*/  FFMA R49, R22.reuse, R29.reuse, R49 ;  /* 0x0000001d16317223 */ /* 0x0c0fe20000000031 */
[----:B------:R-:W-:Y:S01]  /*1cd0*/  FFMA R22, R22, R30, R21 ;  /* 0x0000001e16167223 */ /* 0x000fe20000000015 */
[C---:B------:R-:W-:Y:S01]  /*1ce0*/  FFMA R21, R4.reuse, R29, R20 ;  /* 0x0000001d04157223 */ /* 0x040fe20000000014 */
[C---:B------:R-:W-:Y:S01]  /*1cf0*/  FFMA R42, R4.reuse, R28, R9 ;  /* 0x0000001c042a7223 */ /* 0x040fe20000000009 */
[----:B------:R-:W-:Y:S02]  /*1d00*/  FFMA R20, R4, R30, R15 ;  /* 0x0000001e04147223 */ /* 0x000fe4000000000f */
[----:B------:R-:W1:Y:S01]  /*1d10*/  LDS.128 R28, [R37+0x20] ;  /* 0x00002000251c7984 */ /* 0x000e620000000c00 */
[CC--:B0-----:R-:W-:Y:S01]  /*1d20*/  FFMA R9, R5.reuse, R25.reuse, R42 ;  /* 0x0000001905097223 */ /* 0x0c1fe2000000002a */
[----:B------:R-:W-:Y:S01]  /*1d30*/  FFMA R42, R24, R18, R45 ;  /* 0x00000012182a7223 */ /* 0x000fe2000000002d */
[C---:B------:R-:W-:Y:S01]  /*1d40*/  FFMA R44, R18.reuse, R25, R41 ;  /* 0x00000019122c7223 */ /* 0x040fe20000000029 */
[-C--:B------:R-:W-:Y:S01]  /*1d50*/  FFMA R46, R18, R26.reuse, R39 ;  /* 0x0000001a122e7223 */ /* 0x080fe20000000027 */
[----:B------:R-:W-:Y:S01]  /*1d60*/  FFMA R40, R24, R5, R17 ;  /* 0x0000000518287223 */ /* 0x000fe20000000011 */
[CC--:B------:R-:W-:Y:S01]  /*1d70*/  FFMA R4, R5.reuse, R26.reuse, R21 ;  /* 0x0000001a05047223 */ /* 0x0c0fe20000000015 */
[-C--:B------:R-:W-:Y:S01]  /*1d80*/  FFMA R18, R18, R27.reuse, R16 ;  /* 0x0000001b12127223 */ /* 0x080fe20000000010 */
[----:B------:R-:W-:Y:S01]  /*1d90*/  FFMA R5, R5, R27, R20 ;  /* 0x0000001b05057223 */ /* 0x000fe20000000014 */
[----:B------:R-:W-:Y:S01]  /*1da0*/  FFMA R43, R24, R23, R43 ;  /* 0x00000017182b7223 */ /* 0x000fe2000000002b */
[C---:B------:R-:W-:Y:S01]  /*1db0*/  FFMA R15, R23.reuse, R25, R38 ;  /* 0x00000019170f7223 */ /* 0x040fe20000000026 */
[CC--:B------:R-:W-:Y:S01]  /*1dc0*/  FFMA R16, R23.reuse, R26.reuse, R49 ;  /* 0x0000001a17107223 */ /* 0x0c0fe20000000031 */
[----:B------:R-:W-:Y:S01]  /*1dd0*/  FFMA R17, R23, R27, R22 ;  /* 0x0000001b17117223 */ /* 0x000fe20000000016 */
[----:B------:R-:W0:Y:S01]  /*1de0*/  LDS R38, [R36+0x930] ;  /* 0x0009300024267984 */ /* 0x000e220000000800 */
[----:B-1----:R-:W-:-:S03]  /*1df0*/  FFMA R50, R28, R26, R11 ;  /* 0x0000001a1c327223 */ /* 0x002fc6000000000b */
[----:B------:R-:W1:Y:S01]  /*1e00*/  LDS.128 R20, [R36+0x920] ;  /* 0x0009200024147984 */ /* 0x000e620000000c00 */
[C---:B------:R-:W-:Y:S01]  /*1e10*/  FFMA R48, R28.reuse, R24, R51 ;  /* 0x000000181c307223 */ /* 0x040fe20000000033 */
[C---:B------:R-:W-:Y:S01]  /*1e20*/  FFMA R10, R28.reuse, R25, R10 ;  /* 0x000000191c0a7223 */ /* 0x040fe2000000000a */
[----:B------:R-:W-:Y:S02]  /*1e30*/  FFMA R11, R28, R27, R14 ;  /* 0x0000001b1c0b7223 */ /* 0x000fe4000000000e */
[----:B------:R-:W2:Y:S02]  /*1e40*/  LDS.128 R24, [R37+0x330] ;  /* 0x0003300025187984 */ /* 0x000ea40000000c00 */
[-C--:B0-----:R-:W-:Y:S01]  /*1e50*/  FFMA R14, R38, R29.reuse, R11 ;  /* 0x0000001d260e7223 */ /* 0x081fe2000000000b */
[----:B-1----:R-:W-:Y:S01]  /*1e60*/  FFMA R45, R21, R29, R48 ;  /* 0x0000001d152d7223 */ /* 0x002fe20000000030 */
[CC--:B------:R-:W-:Y:S01]  /*1e70*/  FFMA R41, R29.reuse, R22.reuse, R10 ;  /* 0x000000161d297223 */ /* 0x0c0fe2000000000a */
[-C--:B------:R-:W-:Y:S01]  /*1e80*/  FFMA R39, R29, R23.reuse, R50 ;  /* 0x000000171d277223 */ /* 0x080fe20000000032 */
[C---:B------:R-:W-:Y:S01]  /*1e90*/  FFMA R20, R6.reuse, R22, R9 ;  /* 0x0000001606147223 */ /* 0x040fe20000000009 */
[-C--:B------:R-:W-:Y:S01]  /*1ea0*/  FFMA R29, R21, R6.reuse, R40 ;  /* 0x00000006151d7223 */ /* 0x080fe20000000028 */
[-C--:B------:R-:W-:Y:S01]  /*1eb0*/  FFMA R9, R6, R23.reuse, R4 ;  /* 0x0000001706097223 */ /* 0x080fe20000000004 */
[----:B------:R-:W-:Y:S01]  /*1ec0*/  FFMA R6, R38, R6, R5 ;  /* 0x0000000626067223 */ /* 0x000fe20000000005 */
[----:B------:R-:W0:Y:S01]  /*1ed0*/  LDS.64 R10, [R36+0xa30] ;  /* 0x000a3000240a7984 */ /* 0x000e220000000a00 */
[----:B------:R-:W-:Y:S01]  /*1ee0*/  FFMA R47, R19, R23, R46 ;  /* 0x00000017132f7223 */ /* 0x000fe2000000002e */
[----:B------:R-:W-:-:S02]  /*1ef0*/  FFMA R49, R21, R19, R42 ;  /* 0x0000001315317223 */ /* 0x000fc4000000002a */
[----:B------:R-:W1:Y:S01]  /*1f00*/  LDS.64 R4, [R36+0xa28] ;  /* 0x000a280024047984 */ /* 0x000e620000000a00 */
[----:B------:R-:W-:Y:S01]  /*1f10*/  FFMA R44, R19, R22, R44 ;  /* 0x00000016132c7223 */ /* 0x000fe2000000002c */
[----:B------:R-:W-:Y:S01]  /*1f20*/  FFMA R28, R38, R19, R18 ;  /* 0x00000013261c7223 */ /* 0x000fe20000000012 */
[C---:B--2---:R-:W-:Y:S01]  /*1f30*/  FFMA R23, R24.reuse, R23, R16 ;  /* 0x0000001718177223 */ /* 0x044fe20000000010 */
[C---:B------:R-:W-:Y:S02]  /*1f40*/  FFMA R40, R24.reuse, R38, R17 ;  /* 0x0000002618287223 */ /* 0x040fe40000000011 */
[----:B------:R-:W2:Y:S01]  /*1f50*/  LDS.128 R16, [R37+0x230] ;  /* 0x0002300025107984 */ /* 0x000ea20000000c00 */
[C---:B------:R-:W-:Y:S01]  /*1f60*/  FFMA R22, R24.reuse, R22, R15 ;  /* 0x0000001618167223 */ /* 0x040fe2000000000f */
[----:B------:R-:W-:Y:S01]  /*1f70*/  FFMA R43, R24, R21, R43 ;  /* 0x00000015182b7223 */ /* 0x000fe2000000002b */
[-C--:B0-----:R-:W-:Y:S01]  /*1f80*/  FFMA R38, R10, R30.reuse, R39 ;  /* 0x0000001e0a267223 */ /* 0x081fe20000000027 */
[----:B------:R-:W-:Y:S01]  /*1f90*/  FFMA R39, R30, R11, R14 ;  /* 0x0000000b1e277223 */ /* 0x000fe2000000000e */
[----:B------:R-:W-:Y:S01]  /*1fa0*/  FFMA R51, R10, R25, R23 ;  /* 0x000000190a337223 */ /* 0x000fe20000000017 */
[----:B-1----:R-:W-:Y:S01]  /*1fb0*/  FFMA R24, R4, R30, R45 ;  /* 0x0000001e04187223 */ /* 0x002fe2000000002d */
[-C--:B------:R-:W-:Y:S01]  /*1fc0*/  FFMA R41, R30, R5.reuse, R41 ;  /* 0x000000051e297223 */ /* 0x080fe20000000029 */
[----:B------:R-:W-:Y:S01]  /*1fd0*/  FFMA R15, R7, R5, R20 ;  /* 0x00000005070f7223 */ /* 0x000fe20000000014 */
[----:B------:R-:W-:Y:S01]  /*1fe0*/  FFMA R43, R4, R25, R43 ;  /* 0x00000019042b7223 */ /* 0x000fe2000000002b */
[C---:B------:R-:W-:Y:S01]  /*1ff0*/  FFMA R45, R25.reuse, R5, R22 ;  /* 0x00000005192d7223 */ /* 0x040fe20000000016 */
[----:B------:R-:W-:Y:S01]  /*2000*/  FFMA R14, R10, R7, R9 ;  /* 0x000000070a0e7223 */ /* 0x000fe20000000009 */
[----:B------:R-:W-:Y:S01]  /*2010*/  FFMA R25, R25, R11, R40 ;  /* 0x0000000b19197223 */ /* 0x000fe20000000028 */
[----:B------:R-:W0:Y:S01]  /*2020*/  LDS.128 R20, [R36+0xb30] ;  /* 0x000b300024147984 */ /* 0x000e220000000c00 */
[----:B------:R-:W-:Y:S01]  /*2030*/  FFMA R29, R4, R7, R29 ;  /* 0x00000007041d7223 */ /* 0x000fe2000000001d */
[----:B------:R-:W-:Y:S01]  /*2040*/  FFMA R9, R7, R11, R6 ;  /* 0x0000000b07097223 */ /* 0x000fe20000000006 */
[C---:B--2---:R-:W-:Y:S01]  /*2050*/  FFMA R40, R16.reuse, R4, R49 ;  /* 0x0000000410287223 */ /* 0x044fe20000000031 */
[----:B------:R-:W1:Y:S01]  /*2060*/  LDS R30, [R36+0xb2c] ;  /* 0x000b2c00241e7984 */ /* 0x000e620000000800 */
[----:B------:R-:W-:-:S03]  /*2070*/  FFMA R53, R16, R5, R44 ;  /* 0x0000000510357223 */ /* 0x000fc6000000002c */
[----:B------:R-:W2:Y:S01]  /*2080*/  LDS.128 R4, [R37+0x130] ;  /* 0x0001300025047984 */ /* 0x000ea20000000c00 */
[C---:B------:R-:W-:Y:S01]  /*2090*/  FFMA R42, R16.reuse, R10, R47 ;  /* 0x0000000a102a7223 */ /* 0x040fe2000000002f */
[----:B------:R-:W-:Y:S01]  /*20a0*/  FFMA R28, R16, R11, R28 ;  /* 0x0000000b101c7223 */ /* 0x000fe2000000001c */
[C---:B0-----:R-:W-:Y:S01]  /*20b0*/  FFMA R10, R20.reuse, R31, R41 ;  /* 0x0000001f140a7223 */ /* 0x041fe20000000029 */
[-C--:B------:R-:W-:Y:S01]  /*20c0*/  FFMA R16, R31, R22.reuse, R39 ;  /* 0x000000161f107223 */ /* 0x080fe20000000027 */
[----:B------:R-:W-:Y:S01]  /*20d0*/  FFMA R41, R20, R17, R53 ;  /* 0x0000001114297223 */ /* 0x000fe20000000035 */
[C---:B------:R-:W-:Y:S01]  /*20e0*/  FFMA R39, R17.reuse, R21, R42 ;  /* 0x0000001511277223 */ /* 0x040fe2000000002a */
[C---:B-1----:R-:W-:Y:S01]  /*20f0*/  FFMA R49, R30.reuse, R31, R24 ;  /* 0x0000001f1e317223 */ /* 0x042fe20000000018 */
[C---:B------:R-:W-:Y:S01]  /*2100*/  FFMA R47, R30.reuse, R17, R40 ;  /* 0x000000111e2f7223 */ /* 0x040fe20000000028 */
[----:B------:R-:W-:Y:S01]  /*2110*/  FFMA R24, R17, R22, R28 ;  /* 0x0000001611187223 */ /* 0x000fe2000000001c */
[----:B------:R-:W-:Y:S01]  /*2120*/  FFMA R11, R31, R21, R38 ;  /* 0x000000151f0b7223 */ /* 0x000fe20000000026 */
[----:B------:R-:W-:Y:S01]  /*2130*/  FFMA R43, R30, R26, R43 ;  /* 0x0000001a1e2b7223 */ /* 0x000fe2000000002b */
[----:B--2---:R-:W-:-:S02]  /*2140*/  FFMA R17, R4, R30, R29 ;  /* 0x0000001e04117223 */ /* 0x004fc4000000001d */
[----:B------:R-:W0:Y:S01]  /*2150*/  LDS.128 R28, [R36+0xc30] ;  /* 0x000c3000241c7984 */ /* 0x000e220000000c00 */
[----:B------:R-:W-:Y:S01]  /*2160*/  FFMA R38, R20, R26, R45 ;  /* 0x0000001a14267223 */ /* 0x000fe2000000002d */
[-C--:B------:R-:W-:Y:S01]  /*2170*/  FFMA R51, R26, R21.reuse, R51 ;  /* 0x000000151a337223 */ /* 0x080fe20000000033 */
[----:B------:R-:W-:Y:S01]  /*2180*/  FFMA R40, R4, R20, R15 ;  /* 0x0000001404287223 */ /* 0x000fe2000000000f */
[-C--:B------:R-:W-:Y:S01]  /*2190*/  FFMA R26, R26, R22.reuse, R25 ;  /* 0x000000161a1a7223 */ /* 0x080fe20000000019 */
[C---:B------:R-:W-:Y:S01]  /*21a0*/  FFMA R15, R4.reuse, R21, R14 ;  /* 0x00000015040f7223 */ /* 0x040fe2000000000e */
[----:B------:R-:W-:Y:S02]  /*21b0*/  FFMA R42, R4, R22, R9 ;  /* 0x00000016042a7223 */ /* 0x000fe40000000009 */
[----:B------:R-:W1:Y:S01]  /*21c0*/  LDS.128 R20, [R37+0x30] ;  /* 0x0000300025147984 */ /* 0x000e620000000c00 */
[C---:B0-----:R-:W-:Y:S01]  /*21d0*/  FFMA R14, R28.reuse, R5, R17 ;  /* 0x000000051c0e7223 */ /* 0x041fe20000000011 */
[C---:B------:R-:W-:Y:S01]  /*21e0*/  FFMA R9, R5.reuse, R29, R40 ;  /* 0x0000001d05097223 */ /* 0x040fe20000000028 */
[C---:B------:R-:W-:Y:S01]  /*21f0*/  FFMA R4, R5.reuse, R30, R15 ;  /* 0x0000001e05047223 */ /* 0x040fe2000000000f */
[----:B------:R-:W-:Y:S01]  /*2200*/  FFMA R5, R5, R31, R42 ;  /* 0x0000001f05057223 */ /* 0x000fe2000000002a */
[----:B------:R-:W-:Y:S01]  /*2210*/  FFMA R40, R28, R18, R47 ;  /* 0x000000121c287223 */ /* 0x000fe2000000002f */
[C---:B------:R-:W-:Y:S01]  /*2220*/  FFMA R42, R18.reuse, R29, R41 ;  /* 0x0000001d122a7223 */ /* 0x040fe20000000029 */
[CC--:B------:R-:W-:Y:S01]  /*2230*/  FFMA R44, R18.reuse, R30.reuse, R39 ;  /* 0x0000001e122c7223 */ /* 0x0c0fe20000000027 */
[----:B------:R-:W-:Y:S01]  /*2240*/  FFMA R46, R18, R31, R24 ;  /* 0x0000001f122e7223 */ /* 0x000fe20000000018 */
[----:B------:R-:W-:Y:S01]  /*2250*/  FFMA R43, R28, R27, R43 ;  /* 0x0000001b1c2b7223 */ /* 0x000fe2000000002b */
[C---:B------:R-:W-:Y:S01]  /*2260*/  FFMA R15, R27.reuse, R29, R38 ;  /* 0x0000001d1b0f7223 */ /* 0x040fe20000000026 */
[CC--:B------:R-:W-:Y:S01]  /*2270*/  FFMA R18, R27.reuse, R30.reuse, R51 ;  /* 0x0000001e1b127223 */ /* 0x0c0fe20000000033 */
[----:B------:R-:W-:Y:S01]  /*2280*/  FFMA R17, R27, R31, R26 ;  /* 0x0000001f1b117223 */ /* 0x000fe2000000001a */
[----:B------:R-:W0:Y:S04]  /*2290*/  LDS R38, [R36+0xd40] ;  /* 0x000d400024267984 */ /* 0x000e280000000800 */
[----:B------:R-:W2:Y:S01]  /*22a0*/  LDS.128 R24, [R36+0xd30] ;  /* 0x000d300024187984 */ /* 0x000ea20000000c00 */
[C---:B-1----:R-:W-:Y:S01]  /*22b0*/  FFMA R50, R20.reuse, R30, R11 ;  /* 0x0000001e14327223 */ /* 0x042fe2000000000b */
[C---:B------:R-:W-:Y:S01]  /*22c0*/  FFMA R48, R20.reuse, R28, R49 ;  /* 0x0000001c14307223 */ /* 0x040fe20000000031 */
[C---:B------:R-:W-:Y:S01]  /*22d0*/  FFMA R10, R20.reuse, R29, R10 ;  /* 0x0000001d140a7223 */ /* 0x040fe2000000000a */
[----:B------:R-:W-:-:S02]  /*22e0*/  FFMA R11, R20, R31, R16 ;  /* 0x0000001f140b7223 */ /* 0x000fc40000000010 */
[----:B------:R-:W1:Y:S02]  /*22f0*/  LDS.128 R28, [R37+0x340] ;  /* 0x00034000251c7984 */ /* 0x000e640000000c00 */
[-C--:B0-----:R-:W-:Y:S01]  /*2300*/  FFMA R20, R38, R21.reuse, R11 ;  /* 0x0000001526147223 */ /* 0x081fe2000000000b */
[----:B--2---:R-:W-:Y:S01]  /*2310*/  FFMA R45, R25, R21, R48 ;  /* 0x00000015192d7223 */ /* 0x004fe20000000030 */
[C---:B------:R-:W-:Y:S01]  /*2320*/  FFMA R41, R21.reuse, R26, R10 ;  /* 0x0000001a15297223 */ /* 0x040fe2000000000a */
[-C--:B------:R-:W-:Y:S01]  /*2330*/  FFMA R39, R21, R27.reuse, R50 ;  /* 0x0000001b15277223 */ /* 0x080fe20000000032 */
[----:B------:R-:W-:Y:S01]  /*2340*/  FFMA R21, R25, R6, R14 ;  /* 0x0000000619157223 */ /* 0x000fe2000000000e */
[C---:B------:R-:W-:Y:S01]  /*2350*/  FFMA R14, R6.reuse, R26, R9 ;  /* 0x0000001a060e7223 */ /* 0x040fe20000000009 */
[-C--:B------:R-:W-:Y:S01]  /*2360*/  FFMA R9, R6, R27.reuse, R4 ;  /* 0x0000001b06097223 */ /* 0x080fe20000000004 */
[----:B------:R-:W-:Y:S01]  /*2370*/  FFMA R6, R38, R6, R5 ;  /* 0x0000000626067223 */ /* 0x000fe20000000005 */
[----:B------:R-:W0:Y:S01]  /*2380*/  LDS.64 R10, [R36+0xe40] ;  /* 0x000e4000240a7984 */ /* 0x000e220000000a00 */
[----:B------:R-:W-:-:S03]  /*2390*/  FFMA R47, R19, R27, R44 ;  /* 0x0000001b132f7223 */ /* 0x000fc6000000002c */
[----:B------:R-:W2:Y:S01]  /*23a0*/  LDS.64 R4, [R36+0xe38] ;  /* 0x000e380024047984 */ /* 0x000ea20000000a00 */
[-C--:B------:R-:W-:Y:S01]  /*23b0*/  FFMA R49, R25, R19.reuse, R40 ;  /* 0x0000001319317223 */ /* 0x080fe20000000028 */
[----:B------:R-:W-:Y:S01]  /*23c0*/  FFMA R42, R19, R26, R42 ;  /* 0x0000001a132a7223 */ /* 0x000fe2000000002a */
[----:B------:R-:W-:Y:S01]  /*23d0*/  FFMA R46, R38, R19, R46 ;  /* 0x00000013262e7223 */ /* 0x000fe2000000002e */
[C---:B-1----:R-:W-:Y:S01]  /*23e0*/  FFMA R27, R28.reuse, R27, R18 ;  /* 0x0000001b1c1b7223 */ /* 0x042fe20000000012 */
[C---:B------:R-:W-:Y:S02]  /*23f0*/  FFMA R24, R28.reuse, R38, R17 ;  /* 0x000000261c187223 */ /* 0x040fe40000000011 */
[----:B------:R-:W1:Y:S01]  /*2400*/  LDS.128 R16, [R37+0x240] ;  /* 0x0002400025107984 */ /* 0x000e620000000c00 */
[C---:B------:R-:W-:Y:S01]  /*2410*/  FFMA R43, R28.reuse, R25, R43 ;  /* 0x000000191c2b7223 */ /* 0x040fe2000000002b */
[----:B------:R-:W-:Y:S01]  /*2420*/  FFMA R26, R28, R26, R15 ;  /* 0x0000001a1c1a7223 */ /* 0x000fe2000000000f */
[CC--:B0-----:R-:W-:Y:S01]  /*2430*/  FFMA R38, R10.reuse, R22.reuse, R39 ;  /* 0x000000160a267223 */ /* 0x0c1fe20000000027 */
[----:B------:R-:W-:Y:S01]  /*2440*/  FFMA R51, R10, R29, R27 ;  /* 0x0000001d0a337223 */ /* 0x000fe2000000001b */
[----:B------:R-:W-:Y:S01]  /*2450*/  FFMA R39, R22, R11, R20 ;  /* 0x0000000b16277223 */ /* 0x000fe20000000014 */
[C---:B--2---:R-:W-:Y:S01]  /*2460*/  FFMA R28, R4.reuse, R22, R45 ;  /* 0x00000016041c7223 */ /* 0x044fe2000000002d */
[----:B------:R-:W-:Y:S01]  /*2470*/  FFMA R43, R4, R29, R43 ;  /* 0x0000001d042b7223 */ /* 0x000fe2000000002b */
[-C--:B------:R-:W-:Y:S01]  /*2480*/  FFMA R45, R29, R5.reuse, R26 ;  /* 0x000000051d2d7223 */ /* 0x080fe2000000001a */
[----:B------:R-:W-:Y:S01]  /*2490*/  FFMA R15, R7, R5, R14 ;  /* 0x00000005070f7223 */ /* 0x000fe2000000000e */
[----:B------:R-:W-:Y:S01]  /*24a0*/  FFMA R29, R29, R11, R24 ;  /* 0x0000000b1d1d7223 */ /* 0x000fe20000000018 */
[----:B------:R-:W-:Y:S01]  /*24b0*/  FFMA R41, R22, R5, R41 ;  /* 0x0000000516297223 */ /* 0x000fe20000000029 */
[-C--:B------:R-:W-:Y:S01]  /*24c0*/  FFMA R14, R10, R7.reuse, R9 ;  /* 0x000000070a0e7223 */ /* 0x080fe20000000009 */
[----:B------:R-:W0:Y:S01]  /*24d0*/  LDS.128 R24, [R36+0xf40] ;  /* 0x000f400024187984 */ /* 0x000e220000000c00 */
[----:B------:R-:W-:Y:S01]  /*24e0*/  FFMA R21, R4, R7, R21 ;  /* 0x0000000704157223 */ /* 0x000fe20000000015 */
[----:B------:R-:W-:Y:S01]  /*24f0*/  FFMA R9, R7, R11, R6 ;  /* 0x0000000b07097223 */ /* 0x000fe20000000006 */
[C---:B-1----:R-:W-:Y:S01]  /*2500*/  FFMA R22, R16.reuse, R4, R49 ;  /* 0x0000000410167223 */ /* 0x042fe20000000031 */
        /* <DEDUP_REMOVED lines=110> */
[----:B------:R-:W0:Y:S01]  /*2bf0*/  LDS R38, [R36+0x1560] ;  /* 0x0015600024267984 */ /* 0x000e220000000800 */
[C---:B-1----:R-:W-:Y:S01]  /*2c00*/  FFMA R50, R28.reuse, R26, R11 ;  /* 0x0000001a1c327223 */ /* 0x042fe2000000000b */
[----:B------:R-:W-:-:S02]  /*2c10*/  FFMA R48, R28, R24, R49 ;  /* 0x000000181c307223 */ /* 0x000fc40000000031 */
[----:B------:R-:W1:Y:S01]  /*2c20*/  LDS.128 R20, [R36+0x1550] ;  /* 0x0015500024147984 */ /* 0x000e620000000c00 */
[C---:B------:R-:W-:Y:S01]  /*2c30*/  FFMA R10, R28.reuse, R25, R10 ;  /* 0x000000191c0a7223 */ /* 0x040fe2000000000a */
[----:B------:R-:W-:Y:S02]  /*2c40*/  FFMA R11, R28, R27, R16 ;  /* 0x0000001b1c0b7223 */ /* 0x000fe40000000010 */
[----:B------:R-:W2:Y:S01]  /*2c50*/  LDS.128 R24, [R37+0x360] ;  /* 0x0003600025187984 */ /* 0x000ea20000000c00 */
[C---:B0-----:R-:W-:Y:S01]  /*2c60*/  FFMA R46, R38.reuse, R19, R46 ;  /* 0x00000013262e7223 */ /* 0x041fe2000000002e */
[----:B-1----:R-:W-:Y:S01]  /*2c70*/  FFMA R47, R21, R29, R48 ;  /* 0x0000001d152f7223 */ /* 0x002fe20000000030 */
[CC--:B------:R-:W-:Y:S01]  /*2c80*/  FFMA R45, R29.reuse, R22.reuse, R10 ;  /* 0x000000161d2d7223 */ /* 0x0c0fe2000000000a */
[----:B------:R-:W-:Y:S01]  /*2c90*/  FFMA R41, R29, R23, R50 ;  /* 0x000000171d297223 */ /* 0x000fe20000000032 */
[----:B------:R-:W-:Y:S01]  /*2ca0*/  FFMA R20, R38, R29, R11 ;  /* 0x0000001d26147223 */ /* 0x000fe2000000000b */
[C---:B------:R-:W-:Y:S01]  /*2cb0*/  FFMA R28, R6.reuse, R22, R9 ;  /* 0x00000016061c7223 */ /* 0x040fe20000000009 */
[-C--:B------:R-:W-:Y:S01]  /*2cc0*/  FFMA R29, R21, R6.reuse, R14 ;  /* 0x00000006151d7223 */ /* 0x080fe2000000000e */
[-C--:B------:R-:W-:Y:S01]  /*2cd0*/  FFMA R9, R6, R23.reuse, R4 ;  /* 0x0000001706097223 */ /* 0x080fe20000000004 */
[----:B------:R-:W-:Y:S01]  /*2ce0*/  FFMA R6, R38, R6, R5 ;  /* 0x0000000626067223 */ /* 0x000fe20000000005 */
[CC--:B------:R-:W-:Y:S01]  /*2cf0*/  FFMA R42, R19.reuse, R22.reuse, R42 ;  /* 0x00000016132a7223 */ /* 0x0c0fe2000000002a */
[----:B------:R-:W-:Y:S01]  /*2d00*/  FFMA R49, R19, R23, R44 ;  /* 0x0000001713317223 */ /* 0x000fe2000000002c */
[----:B------:R-:W0:Y:S01]  /*2d10*/  LDS.64 R10, [R36+0x1658] ;  /* 0x00165800240a7984 */ /* 0x000e220000000a00 */
[----:B------:R-:W-:Y:S01]  /*2d20*/  FFMA R5, R21, R19, R40 ;  /* 0x0000001315057223 */ /* 0x000fe20000000028 */
[C---:B--2---:R-:W-:Y:S01]  /*2d30*/  FFMA R22, R24.reuse, R22, R17 ;  /* 0x0000001618167223 */ /* 0x044fe20000000011 */
[C---:B------:R-:W-:Y:S01]  /*2d40*/  FFMA R23, R24.reuse, R23, R18 ;  /* 0x0000001718177223 */ /* 0x040fe20000000012 */
[----:B------:R-:W1:Y:S04]  /*2d50*/  LDS.64 R14, [R36+0x1660] ;  /* 0x00166000240e7984 */ /* 0x000e680000000a00 */
[----:B------:R-:W2:Y:S01]  /*2d60*/  LDS.128 R16, [R37+0x260] ;  /* 0x0002600025107984 */ /* 0x000ea20000000c00 */
[C---:B------:R-:W-:Y:S01]  /*2d70*/  FFMA R43, R24.reuse, R21, R43 ;  /* 0x00000015182b7223 */ /* 0x040fe2000000002b */
[----:B------:R-:W-:Y:S01]  /*2d80*/  FFMA R4, R24, R38, R39 ;  /* 0x0000002618047223 */ /* 0x000fe20000000027 */
[-C--:B0-----:R-:W-:Y:S01]  /*2d90*/  FFMA R24, R10, R30.reuse, R47 ;  /* 0x0000001e0a187223 */ /* 0x081fe2000000002f */
[----:B------:R-:W-:Y:S01]  /*2da0*/  FFMA R45, R30, R11, R45 ;  /* 0x0000000b1e2d7223 */ /* 0x000fe2000000002d */
[----:B------:R-:W-:Y:S01]  /*2db0*/  FFMA R43, R10, R25, R43 ;  /* 0x000000190a2b7223 */ /* 0x000fe2000000002b */
[----:B------:R-:W-:Y:S01]  /*2dc0*/  FFMA R47, R25, R11, R22 ;  /* 0x0000000b192f7223 */ /* 0x000fe20000000016 */
[----:B-1----:R-:W-:Y:S01]  /*2dd0*/  FFMA R38, R14, R30, R41 ;  /* 0x0000001e0e267223 */ /* 0x002fe20000000029 */
[----:B------:R-:W-:Y:S01]  /*2de0*/  FFMA R41, R30, R15, R20 ;  /* 0x0000000f1e297223 */ /* 0x000fe20000000014 */
[C---:B------:R-:W-:Y:S01]  /*2df0*/  FFMA R40, R14.reuse, R7, R9 ;  /* 0x000000070e287223 */ /* 0x040fe20000000009 */
[----:B------:R-:W-:Y:S01]  /*2e00*/  FFMA R51, R14, R25, R23 ;  /* 0x000000190e337223 */ /* 0x000fe20000000017 */
[----:B------:R-:W-:Y:S01]  /*2e10*/  FFMA R29, R10, R7, R29 ;  /* 0x000000070a1d7223 */ /* 0x000fe2000000001d */
[C---:B------:R-:W-:Y:S01]  /*2e20*/  FFMA R39, R7.reuse, R11, R28 ;  /* 0x0000000b07277223 */ /* 0x040fe2000000001c */
[-C--:B------:R-:W-:Y:S01]  /*2e30*/  FFMA R9, R7, R15.reuse, R6 ;  /* 0x0000000f07097223 */ /* 0x080fe20000000006 */
[----:B------:R-:W-:Y:S01]  /*2e40*/  FFMA R25, R25, R15, R4 ;  /* 0x0000000f19197223 */ /* 0x000fe20000000004 */
[C---:B--2---:R-:W-:Y:S01]  /*2e50*/  FFMA R30, R16.reuse, R10, R5 ;  /* 0x0000000a101e7223 */ /* 0x044fe20000000005 */
[----:B------:R-:W0:Y:S04]  /*2e60*/  LDS R28, [R36+0x175c] ;  /* 0x00175c00241c7984 */ /* 0x000e280000000800 */
[----:B------:R-:W1:Y:S04]  /*2e70*/  LDS.128 R4, [R36+0x1760] ;  /* 0x0017600024047984 */ /* 0x000e680000000c00 */
[----:B------:R-:W2:Y:S01]  /*2e80*/  LDS.128 R20, [R37+0x160] ;  /* 0x0001600025147984 */ /* 0x000ea20000000c00 */
[C---:B------:R-:W-:Y:S01]  /*2e90*/  FFMA R53, R16.reuse, R11, R42 ;  /* 0x0000000b10357223 */ /* 0x040fe2000000002a */
[C---:B------:R-:W-:Y:S01]  /*2ea0*/  FFMA R42, R16.reuse, R14, R49 ;  /* 0x0000000e102a7223 */ /* 0x040fe20000000031 */
[----:B------:R-:W-:-:S02]  /*2eb0*/  FFMA R16, R16, R15, R46 ;  /* 0x0000000f10107223 */ /* 0x000fc4000000002e */
[----:B------:R-:W-:Y:S01]  /*2ec0*/  LDS R46, [R36+0x1970] ;  /* 0x00197000242e7984 */ /* 0x000fe20000000800 */
[CC--:B0-----:R-:W-:Y:S01]  /*2ed0*/  FFMA R49, R28.reuse, R31.reuse, R24 ;  /* 0x0000001f1c317223 */ /* 0x0c1fe20000000018 */
[----:B------:R-:W-:Y:S01]  /*2ee0*/  FFMA R43, R28, R26, R43 ;  /* 0x0000001a1c2b7223 */ /* 0x000fe2000000002b */
[----:B-1----:R-:W-:Y:S01]  /*2ef0*/  FFMA R10, R4, R31, R45 ;  /* 0x0000001f040a7223 */ /* 0x002fe2000000002d */
[-C--:B------:R-:W-:Y:S01]  /*2f00*/  FFMA R14, R31, R6.reuse, R41 ;  /* 0x000000061f0e7223 */ /* 0x080fe20000000029 */
[-C--:B------:R-:W-:Y:S01]  /*2f10*/  FFMA R45, R28, R17.reuse, R30 ;  /* 0x000000111c2d7223 */ /* 0x080fe2000000001e */
[----:B------:R-:W-:Y:S01]  /*2f20*/  FFMA R41, R4, R17, R53 ;  /* 0x0000001104297223 */ /* 0x000fe20000000035 */
[CC--:B------:R-:W-:Y:S01]  /*2f30*/  FFMA R15, R17.reuse, R5.reuse, R42 ;  /* 0x00000005110f7223 */ /* 0x0c0fe2000000002a */
[----:B------:R-:W-:Y:S01]  /*2f40*/  FFMA R16, R17, R6, R16 ;  /* 0x0000000611107223 */ /* 0x000fe20000000010 */
        /* <DEDUP_REMOVED lines=20> */
[C---:B------:R-:W-:Y:S01]  /*3090*/  FFMA R16, R27.reuse, R30, R51 ;  /* 0x0000001e1b107223 */ /* 0x040fe20000000033 */
[----:B------:R-:W-:-:S02]  /*30a0*/  FFMA R17, R27, R31, R26 ;  /* 0x0000001f1b117223 */ /* 0x000fc4000000001a */
[----:B------:R-:W0:Y:S01]  /*30b0*/  LDS.128 R24, [R36+0x1960] ;  /* 0x0019600024187984 */ /* 0x000e220000000c00 */
[C---:B-1----:R-:W-:Y:S01]  /*30c0*/  FFMA R50, R4.reuse, R30, R11 ;  /* 0x0000001e04327223 */ /* 0x042fe2000000000b */
[C---:B------:R-:W-:Y:S01]  /*30d0*/  FFMA R48, R4.reuse, R28, R49 ;  /* 0x0000001c04307223 */ /* 0x040fe20000000031 */
[C---:B------:R-:W-:Y:S01]  /*30e0*/  FFMA R10, R4.reuse, R29, R10 ;  /* 0x0000001d040a7223 */ /* 0x040fe2000000000a */
[----:B------:R-:W-:Y:S02]  /*30f0*/  FFMA R11, R4, R31, R14 ;  /* 0x0000001f040b7223 */ /* 0x000fe4000000000e */
[----:B------:R-:W1:Y:S02]  /*3100*/  LDS.128 R28, [R37+0x370] ;  /* 0x00037000251c7984 */ /* 0x000e640000000c00 */
[----:B------:R-:W-:Y:S01]  /*3110*/  FFMA R14, R46, R5, R11 ;  /* 0x000000052e0e7223 */ /* 0x000fe2000000000b */
[C---:B0-----:R-:W-:Y:S01]  /*3120*/  FFMA R24, R22.reuse, R26, R9 ;  /* 0x0000001a16187223 */ /* 0x041fe20000000009 */
[C---:B------:R-:W-:Y:S01]  /*3130*/  FFMA R47, R25.reuse, R22, R38 ;  /* 0x00000016192f7223 */ /* 0x040fe20000000026 */
[----:B------:R-:W-:Y:S01]  /*3140*/  FFMA R9, R22, R27, R20 ;  /* 0x0000001b16097223 */ /* 0x000fe20000000014 */
[----:B------:R-:W-:Y:S01]  /*3150*/  FFMA R45, R25, R5, R48 ;  /* 0x00000005192d7223 */ /* 0x000fe20000000030 */
[C---:B------:R-:W-:Y:S01]  /*3160*/  FFMA R41, R5.reuse, R26, R10 ;  /* 0x0000001a05297223 */ /* 0x040fe2000000000a */
[-C--:B------:R-:W-:Y:S01]  /*3170*/  FFMA R39, R5, R27.reuse, R50 ;  /* 0x0000001b05277223 */ /* 0x080fe20000000032 */
[C---:B------:R-:W-:Y:S01]  /*3180*/  FFMA R22, R46.reuse, R22, R21 ;  /* 0x000000162e167223 */ /* 0x040fe20000000015 */
[----:B------:R-:W-:Y:S01]  /*3190*/  FFMA R21, R19, R27, R44 ;  /* 0x0000001b13157223 */ /* 0x000fe2000000002c */
[-C--:B------:R-:W-:Y:S01]  /*31a0*/  FFMA R20, R46, R19.reuse, R18 ;  /* 0x000000132e147223 */ /* 0x080fe20000000012 */
[----:B------:R-:W0:Y:S01]  /*31b0*/  LDS.64 R4, [R36+0x1a68] ;  /* 0x001a680024047984 */ /* 0x000e220000000a00 */
[----:B------:R-:W-:Y:S01]  /*31c0*/  FFMA R49, R25, R19, R40 ;  /* 0x0000001319317223 */ /* 0x000fe20000000028 */
[----:B------:R-:W-:Y:S01]  /*31d0*/  FFMA R42, R19, R26, R42 ;  /* 0x0000001a132a7223 */ /* 0x000fe2000000002a */
[C---:B-1----:R-:W-:Y:S01]  /*31e0*/  FFMA R27, R28.reuse, R27, R16 ;  /* 0x0000001b1c1b7223 */ /* 0x042fe20000000010 */
[----:B------:R-:W1:Y:S01]  /*31f0*/  LDS.64 R10, [R36+0x1a70] ;  /* 0x001a7000240a7984 */ /* 0x000e620000000a00 */
[----:B------:R-:W-:-:S03]  /*3200*/  FFMA R46, R28, R46, R17 ;  /* 0x0000002e1c2e7223 */ /* 0x000fc60000000011 */
[----:B------:R-:W2:Y:S01]  /*3210*/  LDS.128 R16, [R37+0x270] ;  /* 0x0002700025107984 */ /* 0x000ea20000000c00 */
[C---:B------:R-:W-:Y:S01]  /*3220*/  FFMA R26, R28.reuse, R26, R15 ;  /* 0x0000001a1c1a7223 */ /* 0x040fe2000000000f */
[----:B------:R-:W-:Y:S01]  /*3230*/  FFMA R43, R28, R25, R43 ;  /* 0x000000191c2b7223 */ /* 0x000fe2000000002b */
[-C--:B0-----:R-:W-:Y:S01]  /*3240*/  FFMA R28, R4, R6.reuse, R45 ;  /* 0x00000006041c7223 */ /* 0x081fe2000000002d */
[-C--:B------:R-:W-:Y:S01]  /*3250*/  FFMA R41, R6, R5.reuse, R41 ;  /* 0x0000000506297223 */ /* 0x080fe20000000029 */
[-C--:B------:R-:W-:Y:S01]  /*3260*/  FFMA R15, R23, R5.reuse, R24 ;  /* 0x00000005170f7223 */ /* 0x080fe20000000018 */
[----:B------:R-:W-:Y:S01]  /*3270*/  FFMA R45, R29, R5, R26 ;  /* 0x000000051d2d7223 */ /* 0x000fe2000000001a */
[----:B-1----:R-:W-:Y:S01]  /*3280*/  FFMA R38, R10, R6, R39 ;  /* 0x000000060a267223 */ /* 0x002fe20000000027 */
[----:B------:R-:W-:Y:S01]  /*3290*/  FFMA R39, R6, R11, R14 ;  /* 0x0000000b06277223 */ /* 0x000fe2000000000e */
[C---:B------:R-:W-:Y:S01]  /*32a0*/  FFMA R14, R10.reuse, R23, R9 ;  /* 0x000000170a0e7223 */ /* 0x040fe20000000009 */
[----:B------:R-:W-:Y:S01]  /*32b0*/  FFMA R51, R10, R29, R27 ;  /* 0x0000001d0a337223 */ /* 0x000fe2000000001b */
[----:B--2---:R-:W-:Y:S01]  /*32c0*/  FFMA R5, R16, R5, R42 ;  /* 0x0000000510057223 */ /* 0x004fe2000000002a */
[C---:B------:R-:W-:Y:S01]  /*32d0*/  FFMA R47, R4.reuse, R23, R47 ;  /* 0x00000017042f7223 */ /* 0x040fe2000000002f */
[----:B------:R-:W-:Y:S01]  /*32e0*/  FFMA R9, R23, R11, R22 ;  /* 0x0000000b17097223 */ /* 0x000fe20000000016 */
[----:B------:R-:W-:Y:S01]  /*32f0*/  FFMA R43, R4, R29, R43 ;  /* 0x0000001d042b7223 */ /* 0x000fe2000000002b */
[C---:B------:R-:W-:Y:S01]  /*3300*/  FFMA R6, R16.reuse, R4, R49 ;  /* 0x0000000410067223 */ /* 0x040fe20000000031 */
[----:B------:R-:W0:Y:S01]  /*3310*/  LDS.128 R24, [R36+0x1b70] ;  /* 0x001b700024187984 */ /* 0x000e220000000c00 */
[C---:B------:R-:W-:Y:S01]  /*3320*/  FFMA R40, R16.reuse, R10, R21 ;  /* 0x0000000a10287223 */ /* 0x040fe20000000015 */
[----:B------:R-:W-:-:S02]  /*3330*/  FFMA R42, R16, R11, R20 ;  /* 0x0000000b102a7223 */ /* 0x000fc40000000014 */
[----:B------:R-:W1:Y:S04]  /*3340*/  LDS R4, [R36+0x1b6c] ;  /* 0x001b6c0024047984 */ /* 0x000e680000000800 */
[----:B------:R-:W2:Y:S01]  /*3350*/  LDS.128 R20, [R37+0x170] ;  /* 0x0001700025147984 */ /* 0x000ea20000000c00 */
[----:B------:R-:W-:Y:S01]  /*3360*/  FFMA R29, R29, R11, R46 ;  /* 0x0000000b1d1d7223 */ /* 0x000fe2000000002e */
[C---:B0-----:R-:W-:Y:S01]  /*3370*/  FFMA R10, R24.reuse, R7, R41 ;  /* 0x00000007180a7223 */ /* 0x041fe20000000029 */
[C---:B------:R-:W-:Y:S01]  /*3380*/  FFMA R11, R7.reuse, R25, R38 ;  /* 0x00000019070b7223 */ /* 0x040fe20000000026 */
[----:B------:R-:W-:Y:S01]  /*3390*/  FFMA R16, R7, R26, R39 ;  /* 0x0000001a07107223 */ /* 0x000fe20000000027 */
[----:B------:R-:W-:Y:S01]  /*33a0*/  FFMA R41, R24, R17, R5 ;  /* 0x0000001118297223 */ /* 0x000fe20000000005 */
[C---:B-1----:R-:W-:Y:S01]  /*33b0*/  FFMA R53, R4.reuse, R7, R28 ;  /* 0x0000000704357223 */ /* 0x042fe2000000001c */
[C---:B------:R-:W-:Y:S01]  /*33c0*/  FFMA R49, R4.reuse, R17, R6 ;  /* 0x0000001104317223 */ /* 0x040fe20000000006 */
[----:B------:R-:W-:Y:S01]  /*33d0*/  FFMA R43, R4, R30, R43 ;  /* 0x0000001e042b7223 */ /* 0x000fe2000000002b */
[----:B--2---:R-:W-:-:S02]  /*33e0*/  FFMA R47, R20, R4, R47 ;  /* 0x00000004142f7223 */ /* 0x004fc4000000002f */
[----:B------:R-:W0:Y:S01]  /*33f0*/  LDS.128 R4, [R36+0x1c70] ;  /* 0x001c700024047984 */ /* 0x000e220000000c00 */
[CC--:B------:R-:W-:Y:S01]  /*3400*/  FFMA R39, R17.reuse, R25.reuse, R40 ;  /* 0x0000001911277223 */ /* 0x0c0fe20000000028 */
[----:B------:R-:W-:Y:S01]  /*3410*/  FFMA R28, R17, R26, R42 ;  /* 0x0000001a111c7223 */ /* 0x000fe2000000002a */
        /* <DEDUP_REMOVED lines=33> */
[C---:B------:R-:W-:Y:S01]  /*3630*/  FFMA R22, R38.reuse, R22, R21 ;  /* 0x0000001626167223 */ /* 0x040fe20000000015 */
[----:B------:R-:W0:Y:S01]  /*3640*/  LDS.64 R10, [R36+0x1e78] ;  /* 0x001e7800240a7984 */ /* 0x000e220000000a00 */
[CC--:B------:R-:W-:Y:S01]  /*3650*/  FFMA R42, R19.reuse, R30.reuse, R42 ;  /* 0x0000001e132a7223 */ /* 0x0c0fe2000000002a */
[----:B------:R-:W-:Y:S01]  /*3660*/  FFMA R21, R19, R31, R44 ;  /* 0x0000001f13157223 */ /* 0x000fe2000000002c */
[-C--:B------:R-:W-:Y:S01]  /*3670*/  FFMA R49, R29, R19.reuse, R40 ;  /* 0x000000131d317223 */ /* 0x080fe20000000028 */
[----:B------:R-:W2:Y:S01]  /*3680*/  LDS.64 R14, [R36+0x1e80] ;  /* 0x001e8000240e7984 */ /* 0x000ea20000000a00 */
[----:B------:R-:W-:Y:S01]  /*3690*/  FFMA R46, R38, R19, R46 ;  /* 0x00000013262e7223 */ /* 0x000fe2000000002e */
[C---:B-1----:R-:W-:Y:S01]  /*36a0*/  FFMA R30, R4.reuse, R30, R17 ;  /* 0x0000001e041e7223 */ /* 0x042fe20000000011 */
[----:B------:R-:W-:-:S02]  /*36b0*/  FFMA R31, R4, R31, R18 ;  /* 0x0000001f041f7223 */ /* 0x000fc40000000012 */
[----:B------:R-:W1:Y:S01]  /*36c0*/  LDS.128 R16, [R37+0x280] ;  /* 0x0002800025107984 */ /* 0x000e620000000c00 */
[C---:B------:R-:W-:Y:S01]  /*36d0*/  FFMA R43, R4.reuse, R29, R43 ;  /* 0x0000001d042b7223 */ /* 0x040fe2000000002b */
[----:B------:R-:W-:Y:S01]  /*36e0*/  FFMA R28, R4, R38, R39 ;  /* 0x00000026041c7223 */ /* 0x000fe20000000027 */
[CC--:B0-----:R-:W-:Y:S02]  /*36f0*/  FFMA R4, R10.reuse, R26.reuse, R47 ;  /* 0x0000001a0a047223 */ /* 0x0c1fe4000000002f */
[----:B------:R-:W-:Y:S01]  /*3700*/  FFMA R43, R10, R5, R43 ;  /* 0x000000050a2b7223 */ /* 0x000fe2000000002b */
[C---:B------:R-:W-:Y:S01]  /*3710*/  FFMA R47, R5.reuse, R11, R30 ;  /* 0x0000000b052f7223 */ /* 0x040fe2000000001e */
[C---:B--2---:R-:W-:Y:S01]  /*3720*/  FFMA R38, R14.reuse, R26, R41 ;  /* 0x0000001a0e267223 */ /* 0x044fe20000000029 */
[----:B------:R-:W-:Y:S01]  /*3730*/  FFMA R51, R14, R5, R31 ;  /* 0x000000050e337223 */ /* 0x000fe2000000001f */
[-C--:B------:R-:W-:Y:S01]  /*3740*/  FFMA R41, R26, R15.reuse, R24 ;  /* 0x0000000f1a297223 */ /* 0x080fe20000000018 */
[----:B------:R-:W-:Y:S01]  /*3750*/  FFMA R5, R5, R15, R28 ;  /* 0x0000000f05057223 */ /* 0x000fe2000000001c */
[----:B------:R-:W-:Y:S01]  /*3760*/  FFMA R40, R14, R23, R9 ;  /* 0x000000170e287223 */ /* 0x000fe20000000009 */
[----:B------:R-:W0:Y:S01]  /*3770*/  LDS.128 R28, [R36+0x1f80] ;  /* 0x001f8000241c7984 */ /* 0x000e220000000c00 */
[----:B-1----:R-:W-:Y:S01]  /*3780*/  FFMA R53, R16, R11, R42 ;  /* 0x0000000b10357223 */ /* 0x002fe2000000002a */
[----:B------:R-:W-:Y:S01]  /*3790*/  FFMA R25, R10, R23, R25 ;  /* 0x000000170a197223 */ /* 0x000fe20000000019 */
[C---:B------:R-:W-:Y:S01]  /*37a0*/  FFMA R39, R23.reuse, R11, R20 ;  /* 0x0000000b17277223 */ /* 0x040fe20000000014 */
[----:B------:R-:W1:Y:S01]  /*37b0*/  LDS R24, [R36+0x1f7c] ;  /* 0x001f7c0024187984 */ /* 0x000e620000000800 */
[----:B------:R-:W-:Y:S01]  /*37c0*/  FFMA R9, R23, R15, R22 ;  /* 0x0000000f17097223 */ /* 0x000fe20000000016 */
[----:B------:R-:W-:-:S02]  /*37d0*/  FFMA R42, R16, R14, R21 ;  /* 0x0000000e102a7223 */ /* 0x000fc40000000015 */
[----:B------:R-:W2:Y:S01]  /*37e0*/  LDS.128 R20, [R37+0x180] ;  /* 0x0001800025147984 */ /* 0x000ea20000000c00 */
[----:B------:R-:W-:Y:S01]  /*37f0*/  FFMA R45, R26, R11, R45 ;  /* 0x0000000b1a2d7223 */ /* 0x000fe2000000002d */
[C---:B------:R-:W-:Y:S01]  /*3800*/  FFMA R26, R16.reuse, R10, R49 ;  /* 0x0000000a101a7223 */ /* 0x040fe20000000031 */
[----:B------:R-:W-:Y:S01]  /*3810*/  FFMA R46, R16, R15, R46 ;  /* 0x0000000f102e7223 */ /* 0x000fe2000000002e */
[-C--:B0-----:R-:W-:Y:S01]  /*3820*/  FFMA R16, R28, R6.reuse, R47 ;  /* 0x000000061c107223 */ /* 0x081fe2000000002f */
[----:B------:R-:W-:Y:S01]  /*3830*/  FFMA R51, R6, R29, R51 ;  /* 0x0000001d06337223 */ /* 0x000fe20000000033 */
[----:B------:R-:W-:Y:S01]  /*3840*/  FFMA R10, R28, R27, R45 ;  /* 0x0000001b1c0a7223 */ /* 0x000fe2000000002d */
[----:B-1----:R-:W-:Y:S01]  /*3850*/  FFMA R43, R24, R6, R43 ;  /* 0x00000006182b7223 */ /* 0x002fe2000000002b */
[-C--:B------:R-:W-:Y:S01]  /*3860*/  FFMA R6, R6, R30.reuse, R5 ;  /* 0x0000001e06067223 */ /* 0x080fe20000000005 */
[C---:B------:R-:W-:Y:S01]  /*3870*/  FFMA R11, R27.reuse, R29, R38 ;  /* 0x0000001d1b0b7223 */ /* 0x040fe20000000026 */
[----:B------:R-:W-:Y:S01]  /*3880*/  FFMA R14, R27, R30, R41 ;  /* 0x0000001e1b0e7223 */ /* 0x000fe20000000029 */
        /* <DEDUP_REMOVED lines=9> */
[----:B------:R-:W-:Y:S01]  /*3920*/  FFMA R40, R20, R30, R9 ;  /* 0x0000001e14287223 */ /* 0x000fe20000000009 */
[----:B------:R-:W-:Y:S04]  /*3930*/  LDS R46, [R36+0x2190] ;  /* 0x00219000242e7984 */ /* 0x000fe80000000800 */
[----:B------:R-:W1:Y:S01]  /*3940*/  LDS.128 R28, [R37+0x80] ;  /* 0x00008000251c7984 */ /* 0x000e620000000c00 */
[C---:B0-----:R-:W-:Y:S01]  /*3950*/  FFMA R38, R24.reuse, R21, R5 ;  /* 0x0000001518267223 */ /* 0x041fe20000000005 */
[C---:B------:R-:W-:Y:S01]  /*3960*/  FFMA R9, R21.reuse, R25, R42 ;  /* 0x0000001915097223 */ /* 0x040fe2000000002a */
[C---:B------:R-:W-:Y:S01]  /*3970*/  FFMA R20, R21.reuse, R26, R17 ;  /* 0x0000001a15147223 */ /* 0x040fe20000000011 */
[----:B------:R-:W-:Y:S01]  /*3980*/  FFMA R21, R21, R27, R40 ;  /* 0x0000001b15157223 */ /* 0x000fe20000000028 */
[----:B------:R-:W-:Y:S01]  /*3990*/  FFMA R40, R24, R18, R45 ;  /* 0x0000001218287223 */ /* 0x000fe2000000002d */
[CC--:B------:R-:W-:Y:S01]  /*39a0*/  FFMA R42, R18.reuse, R25.reuse, R41 ;  /* 0x00000019122a7223 */ /* 0x0c0fe20000000029 */
[CC--:B------:R-:W-:Y:S01]  /*39b0*/  FFMA R44, R18.reuse, R26.reuse, R15 ;  /* 0x0000001a122c7223 */ /* 0x0c0fe2000000000f */
[C---:B------:R-:W-:Y:S01]  /*39c0*/  FFMA R17, R7.reuse, R25, R16 ;  /* 0x0000001907117223 */ /* 0x040fe20000000010 */
[----:B------:R-:W-:Y:S01]  /*39d0*/  FFMA R18, R18, R27, R4 ;  /* 0x0000001b12127223 */ /* 0x000fe20000000004 */
[----:B------:R-:W-:Y:S01]  /*39e0*/  FFMA R43, R24, R7, R43 ;  /* 0x00000007182b7223 */ /* 0x000fe2000000002b */
        /* <DEDUP_REMOVED lines=8> */
[-C--:B------:R-:W-:Y:S02]  /*3a70*/  FFMA R28, R46, R29.reuse, R11 ;  /* 0x0000001d2e1c7223 */ /* 0x080fe4000000000b */
[----:B------:R-:W2:Y:S01]  /*3a80*/  LDS.64 R14, [R36+0x2290] ;  /* 0x00229000240e7984 */ /* 0x000ea20000000a00 */
[----:B0-----:R-:W-:Y:S01]  /*3a90*/  FFMA R47, R5, R29, R48 ;  /* 0x0000001d052f7223 */ /* 0x001fe20000000030 */
[C---:B------:R-:W-:Y:S01]  /*3aa0*/  FFMA R45, R29.reuse, R6, R10 ;  /* 0x000000061d2d7223 */ /* 0x040fe2000000000a */
[-C--:B------:R-:W-:Y:S01]  /*3ab0*/  FFMA R41, R29, R7.reuse, R50 ;  /* 0x000000071d297223 */ /* 0x080fe20000000032 */
[C---:B------:R-:W-:Y:S01]  /*3ac0*/  FFMA R29, R5.reuse, R22, R38 ;  /* 0x00000016051d7223 */ /* 0x040fe20000000026 */
[C---:B------:R-:W-:Y:S01]  /*3ad0*/  FFMA R38, R22.reuse, R6, R9 ;  /* 0x0000000616267223 */ /* 0x040fe20000000009 */
[----:B------:R-:W-:Y:S01]  /*3ae0*/  FFMA R9, R22, R7, R20 ;  /* 0x0000000716097223 */ /* 0x000fe20000000014 */
[----:B------:R-:W-:Y:S01]  /*3af0*/  FFMA R22, R46, R22, R21 ;  /* 0x000000162e167223 */ /* 0x000fe20000000015 */
[----:B------:R-:W0:Y:S01]  /*3b00*/  LDS.64 R10, [R36+0x2288] ;  /* 0x00228800240a7984 */ /* 0x000e220000000a00 */
[CC--:B-1----:R-:W-:Y:S01]  /*3b10*/  FFMA R20, R24.reuse, R6.reuse, R17 ;  /* 0x0000000618147223 */ /* 0x0c2fe20000000011 */
[----:B------:R-:W-:Y:S01]  /*3b20*/  FFMA R21, R5, R19, R40 ;  /* 0x0000001305157223 */ /* 0x000fe20000000028 */
[C---:B------:R-:W-:Y:S01]  /*3b30*/  FFMA R42, R19.reuse, R6, R42 ;  /* 0x00000006132a7223 */ /* 0x040fe2000000002a */
[----:B------:R-:W-:Y:S01]  /*3b40*/  FFMA R49, R19, R7, R44 ;  /* 0x0000000713317223 */ /* 0x000fe2000000002c */
[C---:B------:R-:W-:Y:S01]  /*3b50*/  FFMA R43, R24.reuse, R5, R43 ;  /* 0x00000005182b7223 */ /* 0x040fe2000000002b */
[----:B------:R-:W-:-:S02]  /*3b60*/  FFMA R17, R24, R7, R16 ;  /* 0x0000000718117223 */ /* 0x000fc40000000010 */
[----:B------:R-:W1:Y:S01]  /*3b70*/  LDS.128 R4, [R37+0x290] ;  /* 0x0002900025047984 */ /* 0x000e620000000c00 */
[----:B------:R-:W-:Y:S01]  /*3b80*/  FFMA R18, R46, R19, R18 ;  /* 0x000000132e127223 */ /* 0x000fe20000000012 */
[----:B------:R-:W-:Y:S01]  /*3b90*/  FFMA R46, R24, R46, R39 ;  /* 0x0000002e182e7223 */ /* 0x000fe20000000027 */
[-C--:B--2---:R-:W-:Y:S01]  /*3ba0*/  FFMA R40, R14, R30.reuse, R41 ;  /* 0x0000001e0e287223 */ /* 0x084fe20000000029 */
[----:B------:R-:W-:Y:S01]  /*3bb0*/  FFMA R41, R30, R15, R28 ;  /* 0x0000000f1e297223 */ /* 0x000fe2000000001c */
[----:B------:R-:W-:Y:S01]  /*3bc0*/  FFMA R51, R14, R25, R17 ;  /* 0x000000190e337223 */ /* 0x000fe20000000011 */
[----:B------:R-:W2:Y:S01]  /*3bd0*/  LDS R28, [R36+0x238c] ;  /* 0x00238c00241c7984 */ /* 0x000ea20000000800 */
[CC--:B0-----:R-:W-:Y:S01]  /*3be0*/  FFMA R39, R23.reuse, R11.reuse, R38 ;  /* 0x0000000b17277223 */ /* 0x0c1fe20000000026 */
[----:B------:R-:W-:Y:S01]  /*3bf0*/  FFMA R24, R10, R30, R47 ;  /* 0x0000001e0a187223 */ /* 0x000fe2000000002f */
[----:B------:R-:W-:Y:S01]  /*3c00*/  FFMA R45, R30, R11, R45 ;  /* 0x0000000b1e2d7223 */ /* 0x000fe2000000002d */
[-C--:B------:R-:W-:Y:S01]  /*3c10*/  FFMA R38, R14, R23.reuse, R9 ;  /* 0x000000170e267223 */ /* 0x080fe20000000009 */
[----:B------:R-:W-:Y:S01]  /*3c20*/  FFMA R29, R10, R23, R29 ;  /* 0x000000170a1d7223 */ /* 0x000fe2000000001d */
[----:B------:R-:W-:Y:S01]  /*3c30*/  FFMA R9, R23, R15, R22 ;  /* 0x0000000f17097223 */ /* 0x000fe20000000016 */
[-C--:B------:R-:W-:Y:S01]  /*3c40*/  FFMA R47, R25, R11.reuse, R20 ;  /* 0x0000000b192f7223 */ /* 0x080fe20000000014 */
[C---:B-1----:R-:W-:Y:S01]  /*3c50*/  FFMA R30, R4.reuse, R10, R21 ;  /* 0x0000000a041e7223 */ /* 0x042fe20000000015 */
[C---:B------:R-:W-:Y:S01]  /*3c60*/  FFMA R53, R4.reuse, R11, R42 ;  /* 0x0000000b04357223 */ /* 0x040fe2000000002a */
[----:B------:R-:W0:Y:S01]  /*3c70*/  LDS.128 R20, [R36+0x2390] ;  /* 0x0023900024147984 */ /* 0x000e220000000c00 */
[----:B------:R-:W-:-:S03]  /*3c80*/  FFMA R42, R4, R15, R18 ;  /* 0x0000000f042a7223 */ /* 0x000fc60000000012 */
[----:B------:R-:W1:Y:S01]  /*3c90*/  LDS.128 R16, [R37+0x190] ;  /* 0x0001900025107984 */ /* 0x000e620000000c00 */
[----:B------:R-:W-:Y:S01]  /*3ca0*/  FFMA R14, R4, R14, R49 ;  /* 0x0000000e040e7223 */ /* 0x000fe20000000031 */
[----:B------:R-:W-:Y:S01]  /*3cb0*/  FFMA R43, R10, R25, R43 ;  /* 0x000000190a2b7223 */ /* 0x000fe2000000002b */
[----:B------:R-:W-:Y:S01]  /*3cc0*/  FFMA R25, R25, R15, R46 ;  /* 0x0000000f19197223 */ /* 0x000fe2000000002e */
[CC--:B--2---:R-:W-:Y:S01]  /*3cd0*/  FFMA R49, R28.reuse, R31.reuse, R24 ;  /* 0x0000001f1c317223 */ /* 0x0c4fe20000000018 */
[----:B------:R-:W-:Y:S01]  /*3ce0*/  LDS R46, [R36+0x25a0] ;  /* 0x0025a000242e7984 */ /* 0x000fe20000000800 */
[----:B------:R-:W-:Y:S01]  /*3cf0*/  FFMA R43, R28, R26, R43 ;  /* 0x0000001a1c2b7223 */ /* 0x000fe2000000002b */
[----:B0-----:R-:W-:Y:S01]  /*3d00*/  FFMA R4, R20, R31, R45 ;  /* 0x0000001f14047223 */ /* 0x001fe2000000002d */
[-C--:B------:R-:W-:Y:S01]  /*3d10*/  FFMA R10, R31, R22.reuse, R41 ;  /* 0x000000161f0a7223 */ /* 0x080fe20000000029 */
[C---:B------:R-:W-:Y:S01]  /*3d20*/  FFMA R15, R5.reuse, R21, R14 ;  /* 0x00000015050f7223 */ /* 0x040fe2000000000e */
[-C--:B------:R-:W-:Y:S01]  /*3d30*/  FFMA R45, R28, R5.reuse, R30 ;  /* 0x000000051c2d7223 */ /* 0x080fe2000000001e */
[----:B------:R-:W-:Y:S01]  /*3d40*/  FFMA R41, R20, R5, R53 ;  /* 0x0000000514297223 */ /* 0x000fe20000000035 */
[----:B------:R-:W-:Y:S01]  /*3d50*/  FFMA R14, R5, R22, R42 ;  /* 0x00000016050e7223 */ /* 0x000fe2000000002a */
[----:B------:R-:W-:Y:S01]  /*3d60*/  FFMA R11, R31, R21, R40 ;  /* 0x000000151f0b7223 */ /* 0x000fe20000000028 */
[----:B-1----:R-:W-:-:S02]  /*3d70*/  FFMA R5, R16, R28, R29 ;  /* 0x0000001c10057223 */ /* 0x002fc4000000001d */
        /* <DEDUP_REMOVED lines=31> */
[----:B------:R-:W-:Y:S01]  /*3f70*/  FFMA R21, R25, R18, R38 ;  /* 0x0000001219157223 */ /* 0x000fe20000000026 */
[C---:B------:R-:W-:Y:S01]  /*3f80*/  FFMA R24, R18.reuse, R26, R5 ;  /* 0x0000001a12187223 */ /* 0x040fe20000000005 */
[----:B------:R-:W-:Y:S01]  /*3f90*/  FFMA R49, R18, R27, R16 ;  /* 0x0000001b12317223 */ /* 0x000fe20000000010 */
[C---:B------:R-:W-:Y:S01]  /*3fa0*/  FFMA R18, R46.reuse, R18, R17 ;  /* 0x000000122e127223 */ /* 0x040fe20000000011 */
[----:B------:R-:W-:Y:S01]  /*3fb0*/  FFMA R16, R46, R7, R14 ;  /* 0x000000072e107223 */ /* 0x000fe2000000000e */
[----:B------:R-:W-:Y:S01]  /*3fc0*/  FFMA R17, R7, R27, R44 ;  /* 0x0000001b07117223 */ /* 0x000fe2000000002c */
[----:B------:R-:W0:Y:S01]  /*3fd0*/  LDS.64 R14, [R36+0x26a0] ;  /* 0x0026a000240e7984 */ /* 0x000e220000000a00 */
[----:B------:R-:W-:Y:S01]  /*3fe0*/  FFMA R51, R25, R7, R40 ;  /* 0x0000000719337223 */ /* 0x000fe20000000028 */
[----:B------:R-:W-:Y:S01]  /*3ff0*/  FFMA R42, R7, R26, R42 ;  /* 0x0000001a072a7223 */ /* 0x000fe2000000002a */
[----:B-1----:R-:W-:-:S02]  /*4000*/  FFMA R27, R28, R27, R6 ;  /* 0x0000001b1c1b7223 */ /* 0x002fc40000000006 */
[----:B------:R-:W1:Y:S01]  /*4010*/  LDS.128 R4, [R37+0x2a0] ;  /* 0x0002a00025047984 */ /* 0x000e620000000c00 */
[C---:B------:R-:W-:Y:S01]  /*4020*/  FFMA R26, R28.reuse, R26, R9 ;  /* 0x0000001a1c1a7223 */ /* 0x040fe20000000009 */
[C---:B------:R-:W-:Y:S01]  /*4030*/  FFMA R43, R28.reuse, R25, R43 ;  /* 0x000000191c2b7223 */ /* 0x040fe2000000002b */
[----:B------:R-:W-:Y:S01]  /*4040*/  FFMA R46, R28, R46, R39 ;  /* 0x0000002e1c2e7223 */ /* 0x000fe20000000027 */
[CC--:B--2---:R-:W-:Y:S01]  /*4050*/  FFMA R28, R10.reuse, R22.reuse, R47 ;  /* 0x000000160a1c7223 */ /* 0x0c4fe2000000002f */
[-C--:B------:R-:W-:Y:S01]  /*4060*/  FFMA R9, R19, R11.reuse, R24 ;  /* 0x0000000b13097223 */ /* 0x080fe20000000018 */
[----:B------:R-:W-:Y:S01]  /*4070*/  FFMA R47, R29, R11, R26 ;  /* 0x0000000b1d2f7223 */ /* 0x000fe2000000001a */
[-C--:B------:R-:W-:Y:S01]  /*4080*/  FFMA R21, R10, R19.reuse, R21 ;  /* 0x000000130a157223 */ /* 0x080fe20000000015 */
[C---:B0-----:R-:W-:Y:S01]  /*4090*/  FFMA R40, R14.reuse, R19, R49 ;  /* 0x000000130e287223 */ /* 0x041fe20000000031 */
[C---:B------:R-:W-:Y:S01]  /*40a0*/  FFMA R49, R14.reuse, R29, R27 ;  /* 0x0000001d0e317223 */ /* 0x040fe2000000001b */
[----:B------:R-:W-:Y:S01]  /*40b0*/  FFMA R38, R14, R22, R41 ;  /* 0x000000160e267223 */ /* 0x000fe20000000029 */
[----:B------:R-:W-:Y:S01]  /*40c0*/  FFMA R39, R22, R15, R20 ;  /* 0x0000000f16277223 */ /* 0x000fe20000000014 */
[----:B------:R-:W0:Y:S01]  /*40d0*/  LDS.128 R24, [R36+0x27a0] ;  /* 0x0027a00024187984 */ /* 0x000e220000000c00 */
[C---:B-1----:R-:W-:Y:S01]  /*40e0*/  FFMA R53, R4.reuse, R11, R42 ;  /* 0x0000000b04357223 */ /* 0x042fe2000000002a */
[-C--:B------:R-:W-:Y:S01]  /*40f0*/  FFMA R41, R19, R15.reuse, R18 ;  /* 0x0000000f13297223 */ /* 0x080fe20000000012 */
[C---:B------:R-:W-:Y:S01]  /*4100*/  FFMA R14, R4.reuse, R14, R17 ;  /* 0x0000000e040e7223 */ /* 0x040fe20000000011 */
[----:B------:R-:W1:Y:S01]  /*4110*/  LDS R20, [R36+0x279c] ;  /* 0x00279c0024147984 */ /* 0x000e620000000800 */
[----:B------:R-:W-:-:S03]  /*4120*/  FFMA R42, R4, R15, R16 ;  /* 0x0000000f042a7223 */ /* 0x000fc60000000010 */
[----:B------:R-:W2:Y:S01]  /*4130*/  LDS.128 R16, [R37+0x1a0] ;  /* 0x0001a00025107984 */ /* 0x000ea20000000c00 */
[----:B------:R-:W-:Y:S01]  /*4140*/  FFMA R45, R22, R11, R45 ;  /* 0x0000000b162d7223 */ /* 0x000fe2000000002d */
[----:B------:R-:W-:Y:S01]  /*4150*/  FFMA R22, R4, R10, R51 ;  /* 0x0000000a04167223 */ /* 0x000fe20000000033 */
[----:B------:R-:W-:Y:S01]  /*4160*/  FFMA R43, R10, R29, R43 ;  /* 0x0000001d0a2b7223 */ /* 0x000fe2000000002b */
[----:B------:R-:W-:Y:S02]  /*4170*/  FFMA R29, R29, R15, R46 ;  /* 0x0000000f1d1d7223 */ /* 0x000fe4000000002e */
[----:B------:R-:W-:Y:S01]  /*4180*/  LDS R46, [R36+0x29b0] ;  /* 0x0029b000242e7984 */ /* 0x000fe20000000800 */
[C---:B0-----:R-:W-:Y:S01]  /*4190*/  FFMA R4, R24.reuse, R23, R45 ;  /* 0x0000001718047223 */ /* 0x041fe2000000002d */
[-C--:B------:R-:W-:Y:S01]  /*41a0*/  FFMA R10, R23, R26.reuse, R39 ;  /* 0x0000001a170a7223 */ /* 0x080fe20000000027 */
[C---:B------:R-:W-:Y:S01]  /*41b0*/  FFMA R15, R5.reuse, R25, R14 ;  /* 0x00000019050f7223 */ /* 0x040fe2000000000e */
[-C--:B------:R-:W-:Y:S01]  /*41c0*/  FFMA R39, R24, R5.reuse, R53 ;  /* 0x0000000518277223 */ /* 0x080fe20000000035 */
[C---:B-1----:R-:W-:Y:S01]  /*41d0*/  FFMA R45, R20.reuse, R5, R22 ;  /* 0x00000005142d7223 */ /* 0x042fe20000000016 */
[----:B------:R-:W-:Y:S01]  /*41e0*/  FFMA R14, R5, R26, R42 ;  /* 0x0000001a050e7223 */ /* 0x000fe2000000002a */
[----:B------:R-:W-:Y:S01]  /*41f0*/  FFMA R11, R23, R25, R38 ;  /* 0x00000019170b7223 */ /* 0x000fe20000000026 */
[C---:B------:R-:W-:Y:S01]  /*4200*/  FFMA R51, R20.reuse, R23, R28 ;  /* 0x0000001714337223 */ /* 0x040fe2000000001c */
[----:B------:R-:W-:Y:S01]  /*4210*/  FFMA R43, R20, R30, R43 ;  /* 0x0000001e142b7223 */ /* 0x000fe2000000002b */
[----:B--2---:R-:W-:-:S02]  /*4220*/  FFMA R5, R16, R20, R21 ;  /* 0x0000001410057223 */ /* 0x004fc40000000015 */
[----:B------:R-:W0:Y:S01]  /*4230*/  LDS.128 R20, [R36+0x28a0] ;  /* 0x0028a00024147984 */ /* 0x000e220000000c00 */
[----:B------:R-:W-:Y:S01]  /*4240*/  FFMA R42, R16, R24, R9 ;  /* 0x00000018102a7223 */ /* 0x000fe20000000009 */
[----:B------:R-:W-:Y:S01]  /*4250*/  FFMA R28, R24, R30, R47 ;  /* 0x0000001e181c7223 */ /* 0x000fe2000000002f */
[-C--:B------:R-:W-:Y:S01]  /*4260*/  FFMA R49, R30, R25.reuse, R49 ;  /* 0x000000191e317223 */ /* 0x080fe20000000031 */
[----:B------:R-:W-:Y:S01]  /*4270*/  FFMA R9, R16, R25, R40 ;  /* 0x0000001910097223 */ /* 0x000fe20000000028 */
[-C--:B------:R-:W-:Y:S01]  /*4280*/  FFMA R30, R30, R26.reuse, R29 ;  /* 0x0000001a1e1e7223 */ /* 0x080fe2000000001d */
        /* <DEDUP_REMOVED lines=94> */
[----:B------:R-:W1:Y:S01]  /*4870*/  LDS.128 R24, [R37+0x3c0] ;  /* 0x0003c00025187984 */ /* 0x000e620000000c00 */
[----:B0-----:R-:W-:Y:S01]  /*4880*/  FFMA R47, R21, R29, R48 ;  /* 0x0000001d152f7223 */ /* 0x001fe20000000030 */
[C---:B------:R-:W-:Y:S01]  /*4890*/  FFMA R45, R29.reuse, R22, R4 ;  /* 0x000000161d2d7223 */ /* 0x040fe20000000004 */
[----:B------:R-:W-:Y:S01]  /*48a0*/  FFMA R41, R29, R23, R50 ;  /* 0x000000171d297223 */ /* 0x000fe20000000032 */
[----:B------:R-:W-:Y:S01]  /*48b0*/  FFMA R20, R46, R29, R11 ;  /* 0x0000001d2e147223 */ /* 0x000fe2000000000b */
        /* <DEDUP_REMOVED lines=8> */
[-C--:B------:R-:W-:Y:S01]  /*4940*/  FFMA R42, R7, R22.reuse, R42 ;  /* 0x00000016072a7223 */ /* 0x080fe2000000002a */
[C---:B-1----:R-:W-:Y:S01]  /*4950*/  FFMA R23, R24.reuse, R23, R6 ;  /* 0x0000001718177223 */ /* 0x042fe20000000006 */
[----:B------:R-:W1:Y:S04]  /*4960*/  LDS.64 R14, [R36+0x2ec0] ;  /* 0x002ec000240e7984 */ /* 0x000e680000000a00 */
        /* <DEDUP_REMOVED lines=8> */
[----:B------:R-:W-:Y:S01]  /*49f0*/  FFMA R39, R30, R15, R20 ;  /* 0x0000000f1e277223 */ /* 0x000fe20000000014 */
[C---:B------:R-:W-:Y:S01]  /*4a00*/  FFMA R49, R14.reuse, R25, R23 ;  /* 0x000000190e317223 */ /* 0x040fe20000000017 */
[----:B------:R-:W-:Y:S01]  /*4a10*/  FFMA R38, R14, R30, R41 ;  /* 0x0000001e0e267223 */ /* 0x000fe20000000029 */
[----:B------:R-:W0:Y:S01]  /*4a20*/  LDS.128 R20, [R36+0x2fc0] ;  /* 0x002fc00024147984 */ /* 0x000e220000000c00 */
[----:B--2---:R-:W-:Y:S01]  /*4a30*/  FFMA R53, R4, R11, R42 ;  /* 0x0000000b04357223 */ /* 0x004fe2000000002a */
[----:B------:R-:W-:Y:S01]  /*4a40*/  FFMA R29, R10, R19, R29 ;  /* 0x000000130a1d7223 */ /* 0x000fe2000000001d */
[-C--:B------:R-:W-:Y:S01]  /*4a50*/  FFMA R41, R19, R15.reuse, R18 ;  /* 0x0000000f13297223 */ /* 0x080fe20000000012 */
[----:B------:R-:W1:Y:S01]  /*4a60*/  LDS R28, [R36+0x2fbc] ;  /* 0x002fbc00241c7984 */ /* 0x000e620000000800 */
[C---:B------:R-:W-:Y:S01]  /*4a70*/  FFMA R14, R4.reuse, R14, R17 ;  /* 0x0000000e040e7223 */ /* 0x040fe20000000011 */
[----:B------:R-:W-:-:S02]  /*4a80*/  FFMA R42, R4, R15, R16 ;  /* 0x0000000f042a7223 */ /* 0x000fc40000000010 */
        /* <DEDUP_REMOVED lines=211> */
[----:B------:R-:W-:Y:S01]  /*57c0*/  LDS R48, [R36+0x3e00] ;  /* 0x003e000024307984 */ /* 0x000fe20000000800 */
        /* <DEDUP_REMOVED lines=18> */
[----:B------:R-:W-:Y:S01]  /*58f0*/  FFMA R25, R25, R15, R46 ;  /* 0x0000000f19197223 */ /* 0x000fe2000000002e */
        /* <DEDUP_REMOVED lines=18> */
[----:B0-----:R-:W-:Y:S01]  /*5a20*/  FFMA R38, R28, R17, R5 ;  /* 0x000000111c267223 */ /* 0x001fe20000000005 */
[CC--:B------:R-:W-:Y:S01]  /*5a30*/  FFMA R5, R17.reuse, R29.reuse, R42 ;  /* 0x0000001d11057223 */ /* 0x0c0fe2000000002a */
[-C--:B------:R-:W-:Y:S01]  /*5a40*/  FFMA R16, R17, R30.reuse, R9 ;  /* 0x0000001e11107223 */ /* 0x080fe20000000009 */
[----:B------:R-:W-:Y:S01]  /*5a50*/  FFMA R42, R6, R29, R39 ;  /* 0x0000001d062a7223 */ /* 0x000fe20000000027 */
[----:B------:R-:W-:Y:S01]  /*5a60*/  FFMA R43, R28, R27, R43 ;  /* 0x0000001b1c2b7223 */ /* 0x000fe2000000002b */
[C---:B------:R-:W-:Y:S01]  /*5a70*/  FFMA R39, R27.reuse, R29, R24 ;  /* 0x0000001d1b277223 */ /* 0x040fe20000000018 */
[C---:B------:R-:W-:Y:S01]  /*5a80*/  FFMA R46, R27.reuse, R30, R49 ;  /* 0x0000001e1b2e7223 */ /* 0x040fe20000000031 */
[----:B------:R-:W-:-:S02]  /*5a90*/  FFMA R9, R27, R31, R26 ;  /* 0x0000001f1b097223 */ /* 0x000fc4000000001a */
[----:B------:R-:W0:Y:S01]  /*5aa0*/  LDS.128 R24, [R36+0x3df0] ;  /* 0x003df00024187984 */ /* 0x000e220000000c00 */
[-C--:B------:R-:W-:Y:S01]  /*5ab0*/  FFMA R17, R17, R31.reuse, R40 ;  /* 0x0000001f11117223 */ /* 0x080fe20000000028 */
[----:B------:R-:W-:Y:S01]  /*5ac0*/  FFMA R40, R28, R6, R45 ;  /* 0x000000061c287223 */ /* 0x000fe2000000002d */
[CC--:B------:R-:W-:Y:S01]  /*5ad0*/  FFMA R44, R6.reuse, R30.reuse, R15 ;  /* 0x0000001e062c7223 */ /* 0x0c0fe2000000000f */
[----:B------:R-:W-:Y:S01]  /*5ae0*/  FFMA R6, R6, R31, R14 ;  /* 0x0000001f06067223 */ /* 0x000fe2000000000e */
[C---:B-1----:R-:W-:Y:S01]  /*5af0*/  FFMA R50, R20.reuse, R30, R11 ;  /* 0x0000001e14327223 */ /* 0x042fe2000000000b */
[C---:B------:R-:W-:Y:S01]  /*5b00*/  FFMA R14, R20.reuse, R28, R51 ;  /* 0x0000001c140e7223 */ /* 0x040fe20000000033 */
[C---:B------:R-:W-:Y:S01]  /*5b10*/  FFMA R4, R20.reuse, R29, R4 ;  /* 0x0000001d14047223 */ /* 0x040fe20000000004 */
[----:B------:R-:W-:Y:S01]  /*5b20*/  FFMA R11, R20, R31, R10 ;  /* 0x0000001f140b7223 */ /* 0x000fe2000000000a */
[----:B------:R-:W-:Y:S04]  /*5b30*/  LDS R24, [R36+0x3ffc] ;  /* 0x003ffc0024187984 */ /* 0x000fe80000000800 */
[----:B------:R1:W2:Y:S01]  /*5b40*/  LDS.128 R28, [R37+0x400] ;  /* 0x00040000251c7984 */ /* 0x0002a20000000c00 */
[C---:B------:R-:W-:Y:S01]  /*5b50*/  FFMA R51, R48.reuse, R7, R6 ;  /* 0x0000000730337223 */ /* 0x040fe20000000006 */
[----:B0-----:R-:W-:Y:S01]  /*5b60*/  FFMA R47, R25, R21, R14 ;  /* 0x00000015192f7223 */ /* 0x001fe2000000000e */
[C---:B------:R-:W-:Y:S01]  /*5b70*/  FFMA R45, R21.reuse, R26, R4 ;  /* 0x0000001a152d7223 */ /* 0x040fe20000000004 */
[----:B------:R-:W-:Y:S01]  /*5b80*/  FFMA R41, R21, R27, R50 ;  /* 0x0000001b15297223 */ /* 0x000fe20000000032 */
[----:B------:R-:W-:Y:S01]  /*5b90*/  FFMA R21, R48, R21, R11 ;  /* 0x0000001530157223 */ /* 0x000fe2000000000b */
[----:B------:R-:W0:Y:S04]  /*5ba0*/  LDS.64 R14, [R36+0x3f00] ;  /* 0x003f0000240e7984 */ /* 0x000e280000000a00 */
[----:B------:R-:W3:Y:S01]  /*5bb0*/  LDS.64 R10, [R36+0x3ef8] ;  /* 0x003ef800240a7984 */ /* 0x000ee20000000a00 */
[C---:B------:R-:W-:Y:S01]  /*5bc0*/  FFMA R38, R25.reuse, R18, R38 ;  /* 0x0000001219267223 */ /* 0x040fe20000000026 */
[C---:B------:R-:W-:Y:S01]  /*5bd0*/  FFMA R20, R18.reuse, R26, R5 ;  /* 0x0000001a12147223 */ /* 0x040fe20000000005 */
[----:B------:R-:W-:Y:S01]  /*5be0*/  FFMA R16, R18, R27, R16 ;  /* 0x0000001b12107223 */ /* 0x000fe20000000010 */
[----:B------:R-:W-:Y:S01]  /*5bf0*/  FFMA R18, R48, R18, R17 ;  /* 0x0000001230127223 */ /* 0x000fe20000000011 */
[----:B------:R-:W-:Y:S01]  /*5c00*/  FFMA R17, R25, R7, R40 ;  /* 0x0000000719117223 */ /* 0x000fe20000000028 */
[C---:B-1----:R-:W-:Y:S01]  /*5c10*/  FFMA R37, R7.reuse, R26, R42 ;  /* 0x0000001a07257223 */ /* 0x042fe2000000002a */
[----:B------:R-:W-:-:S02]  /*5c20*/  FFMA R49, R7, R27, R44 ;  /* 0x0000001b07317223 */ /* 0x000fc4000000002c */
[----:B------:R-:W1:Y:S01]  /*5c30*/  LDS.128 R4, [R36+0x4000] ;  /* 0x0040000024047984 */ /* 0x000e620000000c00 */
[----:B------:R-:W-:Y:S02]  /*5c40*/  UIADD3 UR5, UPT, UPT, UR12, 0x3f, URZ ;  /* 0x0000003f0c057890 */ /* 0x000fe4000fffe0ff */
[----:B------:R-:W-:Y:S02]  /*5c50*/  UIADD3 UR4, UPT, UPT, UR4, 0x1, URZ ;  /* 0x0000000104047890 */ /* 0x000fe4000fffe0ff */
[----:B------:R-:W-:Y:S01]  /*5c60*/  USHF.R.U32.HI UR5, URZ, 0x6, UR5 ;  /* 0x00000006ff057899 */ /* 0x000fe20008011605 */
[C---:B--2---:R-:W-:Y:S01]  /*5c70*/  FFMA R40, R28.reuse, R25, R43 ;  /* 0x000000191c287223 */ /* 0x044fe2000000002b */
[C---:B------:R-:W-:Y:S02]  /*5c80*/  FFMA R26, R28.reuse, R26, R39 ;  /* 0x0000001a1c1a7223 */ /* 0x040fe40000000027 */
[----:B------:R-:W-:Y:S01]  /*5c90*/  UISETP.NE.AND UP0, UPT, UR4, UR5, UPT ;  /* 0x000000050400728c */ /* 0x000fe2000bf05270 */
[C---:B------:R-:W-:Y:S01]  /*5ca0*/  FFMA R46, R28.reuse, R27, R46 ;  /* 0x0000001b1c2e7223 */ /* 0x040fe2000000002e */
[----:B------:R-:W-:Y:S01]  /*5cb0*/  FFMA R28, R28, R48, R9 ;  /* 0x000000301c1c7223 */ /* 0x000fe20000000009 */
[-C--:B0-----:R-:W-:Y:S01]  /*5cc0*/  FFMA R43, R22, R15.reuse, R21 ;  /* 0x0000000f162b7223 */ /* 0x081fe20000000015 */
[C---:B------:R-:W-:Y:S01]  /*5cd0*/  FFMA R31, R19.reuse, R15, R18 ;  /* 0x0000000f131f7223 */ /* 0x040fe20000000012 */
[C---:B---3--:R-:W-:Y:S01]  /*5ce0*/  FFMA R25, R10.reuse, R19, R38 ;  /* 0x000000130a197223 */ /* 0x048fe20000000026 */
[C---:B------:R-:W-:Y:S01]  /*5cf0*/  FFMA R47, R10.reuse, R22, R47 ;  /* 0x000000160a2f7223 */ /* 0x040fe2000000002f */
[C---:B------:R-:W-:Y:S01]  /*5d00*/  FFMA R38, R10.reuse, R12, R17 ;  /* 0x0000000c0a267223 */ /* 0x040fe20000000011 */
[----:B------:R-:W-:Y:S01]  /*5d10*/  FFMA R27, R10, R29, R40 ;  /* 0x0000001d0a1b7223 */ /* 0x000fe20000000028 */
[-C--:B------:R-:W-:Y:S01]  /*5d20*/  FFMA R45, R22, R11.reuse, R45 ;  /* 0x0000000b162d7223 */ /* 0x080fe2000000002d */
[-C--:B------:R-:W-:Y:S01]  /*5d30*/  FFMA R9, R19, R11.reuse, R20 ;  /* 0x0000000b13097223 */ /* 0x080fe20000000014 */
[-C--:B------:R-:W-:Y:S01]  /*5d40*/  FFMA R37, R12, R11.reuse, R37 ;  /* 0x0000000b0c257223 */ /* 0x080fe20000000025 */
[C---:B------:R-:W-:Y:S01]  /*5d50*/  FFMA R10, R14.reuse, R22, R41 ;  /* 0x000000160e0a7223 */ /* 0x040fe20000000029 */
[C---:B------:R-:W-:Y:S01]  /*5d60*/  FFMA R11, R29.reuse, R11, R26 ;  /* 0x0000000b1d0b7223 */ /* 0x040fe2000000001a */
[C---:B------:R-:W-:Y:S01]  /*5d70*/  FFMA R20, R14.reuse, R12, R49 ;  /* 0x0000000c0e147223 */ /* 0x040fe20000000031 */
[C---:B------:R-:W-:Y:S01]  /*5d80*/  FFMA R41, R14.reuse, R29, R46 ;  /* 0x0000001d0e297223 */ /* 0x040fe2000000002e */
[----:B------:R-:W-:Y:S01]  /*5d90*/  FFMA R21, R14, R19, R16 ;  /* 0x000000130e157223 */ /* 0x000fe20000000010 */
[-C--:B------:R-:W-:Y:S01]  /*5da0*/  FFMA R51, R12, R15.reuse, R51 ;  /* 0x0000000f0c337223 */ /* 0x080fe20000000033 */
[----:B------:R-:W-:Y:S01]  /*5db0*/  FFMA R49, R29, R15, R28 ;  /* 0x0000000f1d317223 */ /* 0x000fe2000000001c */
[C---:B------:R-:W-:Y:S01]  /*5dc0*/  FFMA R17, R24.reuse, R13, R38 ;  /* 0x0000000d18117223 */ /* 0x040fe20000000026 */
[----:B------:R-:W-:Y:S01]  /*5dd0*/  FFMA R16, R24, R30, R27 ;  /* 0x0000001e18107223 */ /* 0x000fe2000000001b */
[----:B-1----:R-:W-:Y:S01]  /*5de0*/  FFMA R40, R8, R6, R31 ;  /* 0x0000000608287223 */ /* 0x002fe2000000001f */
[----:B------:R-:W-:Y:S01]  /*5df0*/  FFMA R28, R4, R30, R11 ;  /* 0x0000001e041c7223 */ /* 0x000fe2000000000b */
[----:B------:R-:W-:Y:S01]  /*5e00*/  FFMA R29, R30, R5, R41 ;  /* 0x000000051e1d7223 */ /* 0x000fe20000000029 */
[CC--:B------:R-:W-:Y:S01]  /*5e10*/  FFMA R15, R24.reuse, R23.reuse, R47 ;  /* 0x00000017180f7223 */ /* 0x0c0fe2000000002f */
[----:B------:R-:W-:Y:S01]  /*5e20*/  FFMA R18, R24, R8, R25 ;  /* 0x0000000818127223 */ /* 0x000fe20000000019 */
[C---:B------:R-:W-:Y:S01]  /*5e30*/  FFMA R12, R4.reuse, R23, R45 ;  /* 0x00000017040c7223 */ /* 0x040fe2000000002d */
[CC--:B------:R-:W-:Y:S01]  /*5e40*/  FFMA R39, R23.reuse, R5.reuse, R10 ;  /* 0x0000000517277223 */ /* 0x0c0fe2000000000a */
[----:B------:R-:W-:Y:S01]  /*5e50*/  FFMA R14, R23, R6, R43 ;  /* 0x00000006170e7223 */ /* 0x000fe2000000002b */
[----:B------:R-:W-:Y:S01]  /*5e60*/  FFMA R38, R4, R8, R9 ;  /* 0x0000000804267223 */ /* 0x000fe20000000009 */
[----:B------:R-:W-:Y:S01]  /*5e70*/  FFMA R19, R8, R5, R21 ;  /* 0x0000000508137223 */ /* 0x000fe20000000015 */
[----:B------:R-:W-:Y:S01]  /*5e80*/  FFMA R42, R4, R13, R37 ;  /* 0x0000000d042a7223 */ /* 0x000fe20000000025 */
[C---:B------:R-:W-:Y:S01]  /*5e90*/  FFMA R31, R13.reuse, R5, R20 ;  /* 0x000000050d1f7223 */ /* 0x040fe20000000014 */
[-C--:B------:R-:W-:Y:S01]  /*5ea0*/  FFMA R44, R13, R6.reuse, R51 ;  /* 0x000000060d2c7223 */ /* 0x080fe20000000033 */
[----:B------:R-:W-:Y:S01]  /*5eb0*/  FFMA R30, R30, R6, R49 ;  /* 0x000000061e1e7223 */ /* 0x000fe20000000031 */
[----:B------:R-:W-:Y:S06]  /*5ec0*/  BAR.SYNC.DEFER_BLOCKING 0x0 ;  /* 0x0000000000007b1d */ /* 0x000fec0000010000 */
[----:B------:R-:W-:Y:S05]  /*5ed0*/  BRA.U UP0, `(.L_x_1) ;  /* 0xffffffa100e87547 */ /* 0x000fea000b83ffff */
.L_x_0:
[----:B------:R-:W0:Y:S01]  /*5ee0*/  LDCU.64 UR16, c[0x0][0x398] ;  /* 0x00007300ff1077ac */ /* 0x000e220008000a00 */
[----:B------:R-:W-:Y:S02]  /*5ef0*/  IADD3 R13, PT, PT, R34, 0x1, RZ ;  /* 0x00000001220d7810 */ /* 0x000fe40007ffe0ff */
[C---:B------:R-:W-:Y:S01]  /*5f00*/  IADD3 R0, PT, PT, R32.reuse, 0x1, RZ ;  /* 0x0000000120007810 */ /* 0x040fe20007ffe0ff */
[----:B------:R-:W1:Y:S01]  /*5f10*/  LDCU.64 UR4, c[0x0][0x390] ;  /* 0x00007200ff0477ac */ /* 0x000e620008000a00 */
[----:B------:R-:W-:Y:S02]  /*5f20*/  IADD3 R8, PT, PT, R32, 0x2, RZ ;  /* 0x0000000220087810 */ /* 0x000fe40007ffe0ff */
[----:B------:R-:W-:Y:S02]  /*5f30*/  IADD3 R10, PT, PT, R34, 0x2, RZ ;  /* 0x00000002220a7810 */ /* 0x000fe40007ffe0ff */
[----:B0-----:R-:W-:Y:S01]  /*5f40*/  ISETP.GE.AND P2, PT, R32, UR17, PT ;  /* 0x0000001120007c0c */ /* 0x001fe2000bf46270 */
[----:B------:R-:W-:Y:S01]  /*5f50*/  IMAD R9, R34, UR17, RZ ;  /* 0x0000001122097c24 */ /* 0x000fe2000f8e02ff */
[----:B------:R-:W-:-:S02]  /*5f60*/  ISETP.GE.AND P3, PT, R0, UR17, PT ;  /* 0x0000001100007c0c */ /* 0x000fc4000bf66270 */
[----:B------:R-:W-:Y:S02]  /*5f70*/  ISETP.GE.OR P1, PT, R34, UR16, P2 ;  /* 0x0000001022007c0c */ /* 0x000fe40009726670 */
[----:B------:R-:W-:Y:S02]  /*5f80*/  ISETP.GE.OR P6, PT, R13, UR16, P2 ;  /* 0x000000100d007c0c */ /* 0x000fe400097c6670 */
[----:B------:R-:W-:Y:S02]  /*5f90*/  IADD3 R0, P0, PT, R32, R9, RZ ;  /* 0x0000000920007210 */ /* 0x000fe40007f1e0ff */
[----:B------:R-:W-:Y:S02]  /*5fa0*/  ISETP.GE.OR P5, PT, R34, UR16, P3 ;  /* 0x0000001022007c0c */ /* 0x000fe40009fa6670 */
[----:B-1----:R-:W-:Y:S02]  /*5fb0*/  LEA R2, P4, R0, UR4, 0x2 ;  /* 0x0000000400027c11 */ /* 0x002fe4000f8810ff */
[----:B------:R-:W-:-:S03]  /*5fc0*/  IADD3 R11, PT, PT, R9, UR17, RZ ;  /* 0x00000011090b7c10 */ /* 0x000fc6000fffe0ff */
[----:B------:R-:W0:Y:S01]  /*5fd0*/  @!P1 LDC.64 R6, c[0x0][0x390] ;  /* 0x0000e400ff069b82 */ /* 0x000e220000000a00 */
[----:B------:R-:W-:-:S07]  /*5fe0*/  @!P1 IADD3 R3, PT, PT, R32, R9, RZ ;  /* 0x0000000920039210 */ /* 0x000fce0007ffe0ff */
[----:B------:R-:W1:Y:S01]  /*5ff0*/  @!P6 LDC.64 R4, c[0x0][0x390] ;  /* 0x0000e400ff04eb82 */ /* 0x000e620000000a00 */
[----:B0-----:R-:W-:Y:S01]  /*6000*/  @!P1 IMAD.WIDE R6, R3, 0x4, R6 ;  /* 0x0000000403069825 */ /* 0x001fe200078e0206 */
[----:B------:R-:W-:Y:S02]  /*6010*/  LEA.HI.X.SX32 R3, R9, RZ, 0x1, P0 ;  /* 0x000000ff09037211 */ /* 0x000fe400000f0eff */
[----:B------:R-:W-:Y:S02]  /*6020*/  ISETP.GE.AND P0, PT, R8, UR17, PT ;  /* 0x0000001108007c0c */ /* 0x000fe4000bf06270 */
[----:B------:R-:W-:Y:S01]  /*6030*/  IADD3 R8, PT, PT, R32, 0x3, RZ ;  /* 0x0000000320087810 */ /* 0x000fe20007ffe0ff */
[----:B------:R0:W-:Y:S01]  /*6040*/  @!P1 STG.E desc[UR6][R6.64], R15 ;  /* 0x0000000f06009986 */ /* 0x0001e2000c101906 */
[----:B------:R-:W-:Y:S02]  /*6050*/  LEA.HI.X R3, R0, UR5, R3, 0x2, P4 ;  /* 0x0000000500037c11 */ /* 0x000fe4000a0f1403 */
[----:B------:R-:W-:-:S02]  /*6060*/  ISETP.GE.OR P4, PT, R34, UR16, P0 ;  /* 0x0000001022007c0c */ /* 0x000fc40008786670 */
[----:B------:R-:W-:Y:S01]  /*6070*/  ISETP.GE.AND P1, PT, R8, UR17, PT ;  /* 0x0000001108007c0c */ /* 0x000fe2000bf26270 */
[----:B------:R-:W-:Y:S01]  /*6080*/  @!P5 STG.E desc[UR6][R2.64+0x4], R12 ;  /* 0x0000040c0200d986 */ /* 0x000fe2000c101906 */
[----:B------:R-:W-:Y:S02]  /*6090*/  @!P6 IADD3 R9, PT, PT, R32, R11, RZ ;  /* 0x0000000b2009e210 */ /* 0x000fe40007ffe0ff */
[C---:B------:R-:W-:Y:S02]  /*60a0*/  ISETP.GE.OR P5, PT, R34.reuse, UR16, P1 ;  /* 0x0000001022007c0c */ /* 0x040fe40008fa6670 */
[----:B------:R-:W-:Y:S01]  /*60b0*/  IADD3 R34, PT, PT, R34, 0x3, RZ ;  /* 0x0000000322227810 */ /* 0x000fe20007ffe0ff */
[----:B-1----:R-:W-:-:S04]  /*60c0*/  @!P6 IMAD.WIDE R8, R9, 0x4, R4 ;  /* 0x000000040908e825 */ /* 0x002fc800078e0204 */
[----:B------:R-:W-:Y:S01]  /*60d0*/  @!P4 STG.E desc[UR6][R2.64+0x8], R39 ;  /* 0x000008270200c986 */ /* 0x000fe2000c101906 */
[----:B------:R-:W-:Y:S02]  /*60e0*/  ISETP.GE.OR P4, PT, R10, UR16, P2 ;  /* 0x000000100a007c0c */ /* 0x000fe40009786670 */
[----:B------:R-:W-:-:S03]  /*60f0*/  ISETP.GE.OR P2, PT, R34, UR16, P2 ;  /* 0x0000001022007c0c */ /* 0x000fc60009746670 */
[----:B------:R1:W-:Y:S01]  /*6100*/  @!P5 STG.E desc[UR6][R2.64+0xc], R14 ;  /* 0x00000c0e0200d986 */ /* 0x0003e2000c101906 */
[----:B------:R-:W-:-:S03]  /*6110*/  IADD3 R0, P5, PT, R32, R11, RZ ;  /* 0x0000000b20007210 */ /* 0x000fc60007fbe0ff */
[----:B------:R2:W-:Y:S01]  /*6120*/  @!P6 STG.E desc[UR6][R8.64], R18 ;  /* 0x000000120800e986 */ /* 0x0005e2000c101906 */
[----:B------:R-:W-:Y:S02]  /*6130*/  ISETP.GE.OR P6, PT, R13, UR16, P3 ;  /* 0x000000100d007c0c */ /* 0x000fe40009fc6670 */
[C---:B------:R-:W-:Y:S01]  /*6140*/  LEA.HI.X.SX32 R5, R11.reuse, RZ, 0x1, P5 ;  /* 0x000000ff0b057211 */ /* 0x040fe200028f0eff */
[----:B0-----:R-:W0:Y:S01]  /*6150*/  @!P4 LDC.64 R6, c[0x0][0x390] ;  /* 0x0000e400ff06cb82 */ /* 0x001e220000000a00 */
[C---:B------:R-:W-:Y:S02]  /*6160*/  LEA R4, P5, R0.reuse, UR4, 0x2 ;  /* 0x0000000400047c11 */ /* 0x040fe4000f8a10ff */
[----:B------:R-:W-:Y:S02]  /*6170*/  IADD3 R11, PT, PT, R11, UR17, RZ ;  /* 0x000000110b0b7c10 */ /* 0x000fe4000fffe0ff */
[----:B------:R-:W-:Y:S02]  /*6180*/  LEA.HI.X R5, R0, UR5, R5, 0x2, P5 ;  /* 0x0000000500057c11 */ /* 0x000fe4000a8f1405 */
[C---:B------:R-:W-:Y:S01]  /*6190*/  ISETP.GE.OR P5, PT, R13.reuse, UR16, P0 ;  /* 0x000000100d007c0c */ /* 0x040fe200087a6670 */
[----:B-1----:R-:W1:Y:S01]  /*61a0*/  @!P2 LDC.64 R2, c[0x0][0x390] ;  /* 0x0000e400ff02ab82 */ /* 0x002e620000000a00 */
[----:B--2---:R-:W-:Y:S01]  /*61b0*/  @!P4 IADD3 R9, PT, PT, R32, R11, RZ ;  /* 0x0000000b2009c210 */ /* 0x004fe20007ffe0ff */
[----:B------:R-:W-:Y:S01]  /*61c0*/  @!P6 STG.E desc[UR6][R4.64+0x4], R38 ;  /* 0x000004260400e986 */ /* 0x000fe2000c101906 */
[----:B------:R-:W-:-:S09]  /*61d0*/  ISETP.GE.OR P6, PT, R13, UR16, P1 ;  /* 0x000000100d007c0c */ /* 0x000fd20008fc6670 */
[----:B------:R-:W-:Y:S01]  /*61e0*/  @!P5 STG.E desc[UR6][R4.64+0x8], R19 ;  /* 0x000008130400d986 */ /* 0x000fe2000c101906 */
[----:B------:R-:W-:-:S03]  /*61f0*/  IADD3 R0, P5, PT, R32, R11, RZ ;  /* 0x0000000b20007210 */ /* 0x000fc60007fbe0ff */
[----:B------:R2:W-:Y:S01]  /*6200*/  @!P6 STG.E desc[UR6][R4.64+0xc], R40 ;  /* 0x00000c280400e986 */ /* 0x0005e2000c101906 */
[----:B------:R-:W-:Y:S01]  /*6210*/  ISETP.GE.OR P6, PT, R10, UR16, P3 ;  /* 0x000000100a007c0c */ /* 0x000fe20009fc6670 */
[----:B0-----:R-:W-:Y:S01]  /*6220*/  @!P4 IMAD.WIDE R8, R9, 0x4, R6 ;  /* 0x000000040908c825 */ /* 0x001fe200078e0206 */
[C---:B------:R-:W-:Y:S02]  /*6230*/  LEA.HI.X.SX32 R7, R11.reuse, RZ, 0x1, P5 ;  /* 0x000000ff0b077211 */ /* 0x040fe400028f0eff */
[C---:B------:R-:W-:Y:S02]  /*6240*/  LEA R6, P5, R0.reuse, UR4, 0x2 ;  /* 0x0000000400067c11 */ /* 0x040fe4000f8a10ff */
[----:B------:R-:W-:Y:S01]  /*6250*/  IADD3 R11, PT, PT, R11, UR17, RZ ;  /* 0x000000110b0b7c10 */ /* 0x000fe2000fffe0ff */
[----:B------:R0:W-:Y:S01]  /*6260*/  @!P4 STG.E desc[UR6][R8.64], R17 ;  /* 0x000000110800c986 */ /* 0x0001e2000c101906 */
[----:B------:R-:W-:Y:S02]  /*6270*/  LEA.HI.X R7, R0, UR5, R7, 0x2, P5 ;  /* 0x0000000500077c11 */ /* 0x000fe4000a8f1407 */
[----:B------:R-:W-:-:S02]  /*6280*/  ISETP.GE.OR P4, PT, R10, UR16, P0 ;  /* 0x000000100a007c0c */ /* 0x000fc40008786670 */
[----:B------:R-:W-:Y:S01]  /*6290*/  ISETP.GE.OR P5, PT, R10, UR16, P1 ;  /* 0x000000100a007c0c */ /* 0x000fe20008fa6670 */
[----:B------:R0:W-:Y:S01]  /*62a0*/  @!P6 STG.E desc[UR6][R6.64+0x4], R42 ;  /* 0x0000042a0600e986 */ /* 0x0001e2000c101906 */
[-C--:B------:R-:W-:Y:S02]  /*62b0*/  IADD3 R0, P6, PT, R32, R11.reuse, RZ ;  /* 0x0000000b20007210 */ /* 0x080fe40007fde0ff */
[C---:B------:R-:W-:Y:S02]  /*62c0*/  ISETP.GE.OR P3, PT, R34.reuse, UR16, P3 ;  /* 0x0000001022007c0c */ /* 0x040fe40009f66670 */
[C---:B------:R-:W-:Y:S02]  /*62d0*/  ISETP.GE.OR P0, PT, R34.reuse, UR16, P0 ;  /* 0x0000001022007c0c */ /* 0x040fe40008706670 */
[----:B------:R-:W-:Y:S02]  /*62e0*/  ISETP.GE.OR P1, PT, R34, UR16, P1 ;  /* 0x0000001022007c0c */ /* 0x000fe40008f26670 */
[----:B--2---:R-:W-:Y:S01]  /*62f0*/  @!P2 IADD3 R5, PT, PT, R32, R11, RZ ;  /* 0x0000000b2005a210 */ /* 0x004fe20007ffe0ff */
[----:B------:R0:W-:Y:S01]  /*6300*/  @!P4 STG.E desc[UR6][R6.64+0x8], R31 ;  /* 0x0000081f0600c986 */ /* 0x0001e2000c101906 */
[----:B------:R-:W-:-:S02]  /*6310*/  LEA.HI.X.SX32 R11, R11, RZ, 0x1, P6 ;  /* 0x000000ff0b0b7211 */ /* 0x000fc400030f0eff */
[C---:B------:R-:W-:Y:S01]  /*6320*/  LEA R4, P6, R0.reuse, UR4, 0x2 ;  /* 0x0000000400047c11 */ /* 0x040fe2000f8c10ff */
[----:B-1----:R-:W-:Y:S01]  /*6330*/  @!P2 IMAD.WIDE R2, R5, 0x4, R2 ;  /* 0x000000040502a825 */ /* 0x002fe200078e0202 */
[----:B------:R0:W-:Y:S02]  /*6340*/  @!P5 STG.E desc[UR6][R6.64+0xc], R44 ;  /* 0x00000c2c0600d986 */ /* 0x0001e4000c101906 */
[----:B------:R-:W-:Y:S02]  /*6350*/  LEA.HI.X R5, R0, UR5, R11, 0x2, P6 ;  /* 0x0000000500057c11 */ /* 0x000fe4000b0f140b */
[----:B------:R0:W-:Y:S04]  /*6360*/  @!P2 STG.E desc[UR6][R2.64], R16 ;  /* 0x000000100200a986 */ /* 0x0001e8000c101906 */
[----:B------:R0:W-:Y:S04]  /*6370*/  @!P3 STG.E desc[UR6][R4.64+0x4], R28 ;  /* 0x0000041c0400b986 */ /* 0x0001e8000c101906 */
[----:B------:R0:W-:Y:S01]  /*6380*/  @!P0 STG.E desc[UR6][R4.64+0x8], R29 ;  /* 0x0000081d04008986 */ /* 0x0001e2000c101906 */
[----:B------:R-:W-:Y:S05]  /*6390*/  @P1 EXIT ;  /* 0x000000000000194d */ /* 0x000fea0003800000 */
[----:B------:R-:W-:Y:S01]  /*63a0*/  STG.E desc[UR6][R4.64+0xc], R30 ;  /* 0x00000c1e04007986 */ /* 0x000fe2000c101906 */
[----:B------:R-:W-:Y:S05]  /*63b0*/  EXIT ;  /* 0x000000000000794d */ /* 0x000fea0003800000 */
.L_x_2:
[----:B------:R-:W-:-:S00]  /*63c0*/  BRA `(.L_x_2) ;  /* 0xfffffffc00fc7947 */ /* 0x000fc0000383ffff */
[----:B------:R-:W-:-:S00]  /*63d0*/  NOP ;  /* 0x0000000000007918 */ /* 0x000fc00000000000 */
        /* <DEDUP_REMOVED lines=10> */
.L_x_6:


//--------------------- .text._ZN7Auaoalg14gemm_kernel_v2ILi64ELi8EEEvPKfS2_Pfiii --------------------------
	.section	.text._ZN7Auaoalg14gemm_kernel_v2ILi64ELi8EEEvPKfS2_Pfiii,"ax",@progbits
	.align	128
        .global         _ZN7Auaoalg14gemm_kernel_v2ILi64ELi8EEEvPKfS2_Pfiii
        .type           _ZN7Auaoalg14gemm_kernel_v2ILi64ELi8EEEvPKfS2_Pfiii,@function
        .size           _ZN7Auaoalg14gemm_kernel_v2ILi64ELi8EEEvPKfS2_Pfiii,(.L_x_7 - _ZN7Auaoalg14gemm_kernel_v2ILi64ELi8EEEvPKfS2_Pfiii)
        .other          _ZN7Auaoalg14gemm_kernel_v2ILi64ELi8EEEvPKfS2_Pfiii,@"STO_CUDA_ENTRY STV_DEFAULT"
_ZN7Auaoalg14gemm_kernel_v2ILi64ELi8EEEvPKfS2_Pfiii:
.text._ZN7Auaoalg14gemm_kernel_v2ILi64ELi8EEEvPKfS2_Pfiii:
[----:B------:R-:W-:Y:S01]  /*0000*/  LDC R1, c[0x0][0x37c] ;  /* 0x0000df00ff017b82 */ /* 0x000fe20000000800 */
[----:B------:R-:W0:Y:S01]  /*0010*/  LDCU UR4, c[0x0][0x3a0] ;  /* 0x00007400ff0477ac */ /* 0x000e220008000800 */
[----:B------:R-:W-:Y:S01]  /*0020*/  HFMA2 R109, -RZ, RZ, 0, 0 ;  /* 0x00000000ff6d7431 */ /* 0x000fe200000001ff */
[----:B------:R-:W-:Y:S02]  /*0030*/  CS2R R20, SRZ ;  /* 0x0000000000147805 */ /* 0x000fe4000001ff00 */
[----:B------:R-:W-:Y:S02]  /*0040*/  CS2R R22, SRZ ;  /* 0x0000000000167805 */ /* 0x000fe4000001ff00 */
[----:B------:R-:W-:Y:S02]  /*0050*/  CS2R R14, SRZ ;  /* 0x00000000000e7805 */ /* 0x000fe4000001ff00 */
[----:B------:R-:W-:Y:S02]  /*0060*/  CS2R R16, SRZ ;  /* 0x0000000000107805 */ /* 0x000fe4000001ff00 */
[----:B------:R-:W-:-:S02]  /*0070*/  CS2R R86, SRZ ;  /* 0x0000000000567805 */ /* 0x000fc4000001ff00 */
[----:B------:R-:W-:Y:S02]  /*0080*/  CS2R R80, SRZ ;  /* 0x0000000000507805 */ /* 0x000fe4000001ff00 */
        /* <DEDUP_REMOVED lines=9> */
[----:B------:R-:W-:Y:S01]  /*0120*/  CS2R R94, SRZ ;  /* 0x00000000005e7805 */ /* 0x000fe2000001ff00 */
[----:B0-----:R-:W-:Y:S01]  /*0130*/  UISETP.GE.AND UP0, UPT, UR4, 0x1, UPT ;  /* 0x000000010400788c */ /* 0x001fe2000bf06270 */
        /* <DEDUP_REMOVED lines=12> */
[----:B------:R-:W-:-:S02]  /*0200*/  MOV R8, RZ ;  /* 0x000000ff00087202 */ /* 0x000fc40000000f00 */
[----:B------:R-:W-:Y:S02]  /*0210*/  CS2R R18, SRZ ;  /* 0x0000000000127805 */ /* 0x000fe4000001ff00 */
[----:B------:R-:W-:Y:S02]  /*0220*/  CS2R R96, SRZ ;  /* 0x0000000000607805 */ /* 0x000fe4000001ff00 */
[----:B------:R-:W-:Y:S01]  /*0230*/  CS2R R102, SRZ ;  /* 0x0000000000667805 */ /* 0x000fe2000001ff00 */
[----:B------:R-:W0:Y:S01]  /*0240*/  LDCU.64 UR8, c[0x0][0x358] ;  /* 0x00006b00ff0877ac */ /* 0x000e220008000a00 */
[----:B------:R-:W-:Y:S05]  /*0250*/  BRA.U !UP0, `(.L_x_3) ;  /* 0x0000015d08407547 */ /* 0x000fea000b800000 */
[----:B------:R-:W1:Y:S01]  /*0260*/  S2R R9, SR_TID.Y ;  /* 0x0000000000097919 */ /* 0x000e620000002200 */
[----:B------:R-:W2:Y:S01]  /*0270*/  S2UR UR6, SR_CgaCtaId ;  /* 0x00000000000679c3 */ /* 0x000ea20000008800 */
[----:B------:R-:W-:Y:S01]  /*0280*/  UMOV UR4, 0x400 ;  /* 0x0000040000047882 */ /* 0x000fe20000000000 */
[----:B------:R-:W-:Y:S01]  /*0290*/  MOV R20, RZ ;  /* 0x000000ff00147202 */ /* 0x000fe20000000f00 */
[----:B------:R-:W3:Y:S01]  /*02a0*/  S2R R0, SR_TID.X ;  /* 0x0000000000007919 */ /* 0x000ee20000002100 */
[----:B------:R-:W-:Y:S01]  /*02b0*/  UIADD3 UR5, UPT, UPT, UR4, 0x4000, URZ ;  /* 0x0000400004057890 */ /* 0x000fe2000fffe0ff */
[----:B------:R-:W4:Y:S01]  /*02c0*/  LDCU UR7, c[0x0][0x398] ;  /* 0x00007300ff0777ac */ /* 0x000f220008000800 */
[----:B------:R-:W5:Y:S01]  /*02d0*/  S2R R5, SR_CTAID.Y ;  /* 0x0000000000057919 */ /* 0x000f620000002600 */
[----:B------:R-:W0:Y:S01]  /*02e0*/  LDCU.64 UR10, c[0x0][0x388] ;  /* 0x00007100ff0a77ac */ /* 0x000e220008000a00 */
[----:B------:R-:W4:Y:S01]  /*02f0*/  S2R R6, SR_CTAID.X ;  /* 0x0000000000067919 */ /* 0x000f220000002500 */
[----:B------:R-:W0:Y:S01]  /*0300*/  LDCU.64 UR12, c[0x0][0x380] ;  /* 0x00007000ff0c77ac */ /* 0x000e220008000a00 */
[----:B--2---:R-:W-:-:S02]  /*0310*/  ULEA UR4, UR6, UR4, 0x18 ;  /* 0x0000000406047291 */ /* 0x004fc4000f8ec0ff */
[----:B------:R-:W-:Y:S01]  /*0320*/  ULEA UR5, UR6, UR5, 0x18 ;  /* 0x0000000506057291 */ /* 0x000fe2000f8ec0ff */
[----:B-1----:R-:W-:-:S03]  /*0330*/  SHF.L.U32 R2, R9, 0x3, RZ ;  /* 0x0000000309027819 */ /* 0x002fc600000006ff */
[C---:B------:R-:W-:Y:S01]  /*0340*/  LEA R7, R9.reuse, UR4, 0xb ;  /* 0x0000000409077c11 */ /* 0x040fe2000f8e58ff */
[----:B------:R-:W-:Y:S01]  /*0350*/  UMOV UR4, URZ ;  /* 0x000000ff00047c82 */ /* 0x000fe20008000000 */
[----:B---3--:R-:W-:Y:S02]  /*0360*/  SHF.L.U32 R3, R0, 0x3, RZ ;  /* 0x0000000300037819 */ /* 0x008fe400000006ff */
[----:B------:R-:W-:Y:S02]  /*0370*/  LEA R9, R9, UR5, 0xb ;  /* 0x0000000509097c11 */ /* 0x000fe4000f8e58ff */
[----:B-----5:R-:W-:Y:S02]  /*0380*/  LEA R4, R5, R2, 0x6 ;  /* 0x0000000205047211 */ /* 0x020fe400078e30ff */
[----:B----4-:R-:W-:Y:S02]  /*0390*/  LEA R5, R6, R3, 0x6 ;  /* 0x0000000306057211 */ /* 0x010fe400078e30ff */
[----:B------:R-:W-:-:S02]  /*03a0*/  LEA R6, R0, R7, 0x5 ;  /* 0x0000000700067211 */ /* 0x000fc400078e28ff */
[----:B0-----:R-:W-:-:S07]  /*03b0*/  LEA R7, R0, R9, 0x5 ;  /* 0x0000000900077211 */ /* 0x001fce00078e28ff */
.L_x_4:
[----:B------:R-:W0:Y:S01]  /*03c0*/  LDC R57, c[0x0][0x3a0] ;  /* 0x0000e800ff397b82 */ /* 0x000e220000000800 */
[----:B------:R-:W-:Y:S01]  /*03d0*/  USHF.L.U32 UR14, UR4, 0x6, URZ ;  /* 0x00000006040e7899 */ /* 0x000fe200080006ff */
[----:B------:R-:W-:-:S05]  /*03e0*/  HFMA2 R33, -RZ, RZ, 0, 0 ;  /* 0x00000000ff217431 */ /* 0x000fca00000001ff */
[----:B------:R-:W-:-:S04]  /*03f0*/  IADD3 R32, PT, PT, R3, UR14, RZ ;  /* 0x0000000e03207c10 */ /* 0x000fc8000fffe0ff */
[----:B0-----:R-:W-:-:S04]  /*0400*/  ISETP.GE.AND P0, PT, R32, R57, PT ;  /* 0x000000392000720c */ /* 0x001fc80003f06270 */
[----:B------:R-:W-:-:S13]  /*0410*/  ISETP.GE.OR P0, PT, R4, UR7, P0 ;  /* 0x0000000704007c0c */ /* 0x000fda0008706670 */
[----:B------:R-:W0:Y:S01]  /*0420*/  @!P0 LDC.64 R36, c[0x0][0x380] ;  /* 0x0000e000ff248b82 */ /* 0x000e220000000a00 */
[----:B------:R-:W-:Y:S01]  /*0430*/  @!P0 IMAD R9, R4, R57, R32 ;  /* 0x0000003904098224 */ /* 0x000fe200078e0220 */
[----:B------:R-:W1:Y:S01]  /*0440*/  S2R R34, SR_TID.Y ;  /* 0x0000000000227919 */ /* 0x000e620000002200 */
[----:B------:R-:W2:Y:S05]  /*0450*/  S2R R35, SR_CTAID.X ;  /* 0x0000000000237919 */ /* 0x000eaa0000002500 */
[----:B------:R-:W3:Y:S01]  /*0460*/  S2UR UR6, SR_CgaCtaId ;  /* 0x00000000000679c3 */ /* 0x000ee20000008800 */
[----:B------:R-:W-:-:S07]  /*0470*/  UMOV UR5, 0x400 ;  /* 0x0000040000057882 */ /* 0x000fce0000000000 */
[----:B------:R-:W4:Y:S01]  /*0480*/  LDC R32, c[0x0][0x39c] ;  /* 0x0000e700ff207b82 */ /* 0x000f220000000800 */
[----:B0-----:R-:W-:-:S05]  /*0490*/  @!P0 IMAD.WIDE.U32 R36, R9, 0x4, R36 ;  /* 0x0000000409248825 */ /* 0x001fca00078e0024 */
[----:B------:R0:W5:Y:S01]  /*04a0*/  @!P0 LDG.E.CONSTANT R33, desc[UR8][R36.64] ;  /* 0x0000000824218981 */ /* 0x000162000c1e9900 */
[----:B------:R-:W-:Y:S01]  /*04b0*/  LEA R45, R0, UR14, 0x3 ;  /* 0x0000000e002d7c11 */ /* 0x000fe2000f8e18ff */
[----:B---3--:R-:W-:Y:S01]  /*04c0*/  ULEA UR15, UR6, UR5, 0x18 ;  /* 0x00000005060f7291 */ /* 0x008fe2000f8ec0ff */
[----:B------:R-:W-:Y:S02]  /*04d0*/  IADD3 R38, PT, PT, R2, UR14, RZ ;  /* 0x0000000e02267c10 */ /* 0x000fe4000fffe0ff */
[C---:B-1----:R-:W-:Y:S02]  /*04e0*/  LEA R39, R34.reuse, UR14, 0x3 ;  /* 0x0000000e22277c11 */ /* 0x042fe4000f8e18ff */
[----:B------:R-:W-:Y:S02]  /*04f0*/  MOV R116, RZ ;  /* 0x000000ff00747202 */ /* 0x000fe40000000f00 */
[----:B------:R-:W-:Y:S01]  /*0500*/  LEA R9, R34, UR15, 0xb ;  /* 0x0000000f22097c11 */ /* 0x000fe2000f8e58ff */
[----:B0-----:R-:W0:Y:S01]  /*0510*/  S2R R37, SR_CTAID.Y ;  /* 0x0000000000257919 */ /* 0x001e220000002600 */
[----:B--2---:R-:W-:-:S02]  /*0520*/  LEA R35, R35, R0, 0x3 ;  /* 0x0000000023237211 */ /* 0x004fc400078e18ff */
[----:B----4-:R-:W-:Y:S02]  /*0530*/  ISETP.GE.AND P0, PT, R5, R32, PT ;  /* 0x000000200500720c */ /* 0x010fe40003f06270 */
[----:B------:R-:W-:Y:S02]  /*0540*/  IADD3 R36, PT, PT, R45, 0x1, RZ ;  /* 0x000000012d247810 */ /* 0x000fe40007ffe0ff */
[-C--:B------:R-:W-:Y:S02]  /*0550*/  ISETP.GE.OR P0, PT, R38, R57.reuse, P0 ;  /* 0x000000392600720c */ /* 0x080fe40000706670 */
[----:B------:R-:W-:Y:S02]  /*0560*/  SHF.L.U32 R35, R35, 0x3, RZ ;  /* 0x0000000323237819 */ /* 0x000fe400000006ff */
[----:B------:R-:W-:-:S04]  /*0570*/  ISETP.GE.AND P2, PT, R36, R57, PT ;  /* 0x000000392400720c */ /* 0x000fc80003f46270 */
[----:B------:R-:W-:-:S05]  /*0580*/  ISETP.GE.OR P2, PT, R4, UR7, P2 ;  /* 0x0000000704007c0c */ /* 0x000fca0009746670 */
[----:B------:R-:W1:Y:S08]  /*0590*/  @!P0 LDC.64 R42, c[0x0][0x388] ;  /* 0x0000e200ff2a8b82 */ /* 0x000e700000000a00 */
[----:B------:R-:W2:Y:S01]  /*05a0*/  @!P2 LDC.64 R46, c[0x0][0x380] ;  /* 0x0000e000ff2eab82 */ /* 0x000ea20000000a00 */
[----:B0-----:R-:W-:Y:S02]  /*05b0*/  LEA R37, R37, R34, 0x3 ;  /* 0x0000002225257211 */ /* 0x001fe400078e18ff */
[----:B------:R-:W-:-:S02]  /*05c0*/  LEA R53, R34, UR14, 0x3 ;  /* 0x0000000e22357c11 */ /* 0x000fc4000f8e18ff */
[----:B------:R-:W-:Y:S02]  /*05d0*/  MOV R115, RZ ;  /* 0x000000ff00737202 */ /* 0x000fe40000000f00 */
[----:B------:R-:W-:Y:S01]  /*05e0*/  LEA R55, R34, UR14, 0x3 ;  /* 0x0000000e22377c11 */ /* 0x000fe2000f8e18ff */
[----:B------:R-:W-:Y:S02]  /*05f0*/  HFMA2 R110, -RZ, RZ, 0, 0 ;  /* 0x00000000ff6e7431 */ /* 0x000fe400000001ff */
[----:B------:R-:W-:Y:S01]  /*0600*/  HFMA2 R113, -RZ, RZ, 0, 0 ;  /* 0x00000000ff717431 */ /* 0x000fe200000001ff */
[----:B------:R-:W-:Y:S01]  /*0610*/  CS2R R66, SRZ ;  /* 0x0000000000427805 */ /* 0x000fe2000001ff00 */
[----:B------:R-:W-:Y:S01]  /*0620*/  HFMA2 R61, -RZ, RZ, 0, 0 ;  /* 0x00000000ff3d7431 */ /* 0x000fe200000001ff */
[----:B------:R-:W-:Y:S01]  /*0630*/  MOV R62, RZ ;  /* 0x000000ff003e7202 */ /* 0x000fe20000000f00 */
[----:B-----5:R0:W-:Y:S02]  /*0640*/  STS [R6], R33 ;  /* 0x0000002106007388 */ /* 0x0201e40000000800 */
[----:B0-----:R-:W-:-:S02]  /*0650*/  LEA R6, R0, R9, 0x5 ;  /* 0x0000000900067211 */ /* 0x001fc400078e28ff */
[----:B------:R-:W0:Y:S01]  /*0660*/  S2R R0, SR_TID.X ;  /* 0x0000000000007919 */ /* 0x000e220000002100 */
[----:B------:R-:W-:-:S04]  /*0670*/  IADD3 R33, PT, PT, R35, 0x1, RZ ;  /* 0x0000000123217810 */ /* 0x000fc80007ffe0ff */
[-C--:B------:R-:W-:Y:S01]  /*0680*/  ISETP.GE.AND P4, PT, R33, R32.reuse, PT ;  /* 0x000000202100720c */ /* 0x080fe20003f86270 */
[----:B------:R-:W-:Y:S01]  /*0690*/  @!P0 IMAD R33, R38, R32, R5 ;  /* 0x0000002026218224 */ /* 0x000fe200078e0205 */
[----:B------:R-:W-:Y:S02]  /*06a0*/  SHF.L.U32 R38, R37, 0x3, RZ ;  /* 0x0000000325267819 */ /* 0x000fe400000006ff */
[----:B------:R-:W-:Y:S01]  /*06b0*/  ISETP.GE.OR P5, PT, R39, R57, P4 ;  /* 0x000000392700720c */ /* 0x000fe200027a6670 */
[----:B-1----:R-:W-:Y:S01]  /*06c0*/  @!P0 IMAD.WIDE R42, R33, 0x4, R42 ;  /* 0x00000004212a8825 */ /* 0x002fe200078e022a */
[----:B------:R-:W-:-:S04]  /*06d0*/  IADD3 R33, PT, PT, R35, 0x2, RZ ;  /* 0x0000000223217810 */ /* 0x000fc80007ffe0ff */
[----:B------:R-:W-:Y:S01]  /*06e0*/  ISETP.GE.AND P6, PT, R33, R32, PT ;  /* 0x000000202100720c */ /* 0x000fe20003fc6270 */
[----:B------:R1:W3:Y:S01]  /*06f0*/  @!P0 LDG.E.CONSTANT R116, desc[UR8][R42.64] ;  /* 0x000000082a748981 */ /* 0x0002e2000c1e9900 */
[----:B0-----:R-:W-:-:S04]  /*0700*/  LEA R52, R0, UR14, 0x3 ;  /* 0x0000000e00347c11 */ /* 0x001fc8000f8e18ff */
[----:B------:R-:W-:-:S04]  /*0710*/  IADD3 R36, PT, PT, R52, 0x2, RZ ;  /* 0x0000000234247810 */ /* 0x000fc80007ffe0ff */
[----:B------:R-:W-:Y:S01]  /*0720*/  ISETP.GE.AND P1, PT, R36, R57, PT ;  /* 0x000000392400720c */ /* 0x000fe20003f26270 */
[----:B------:R-:W-:-:S03]  /*0730*/  @!P5 IMAD R36, R39, R32, RZ ;  /* 0x000000202724d224 */ /* 0x000fc600078e02ff */
[----:B------:R-:W-:Y:S02]  /*0740*/  ISETP.GE.OR P1, PT, R38, UR7, P1 ;  /* 0x0000000726007c0c */ /* 0x000fe40008f26670 */
[----:B------:R-:W-:Y:S02]  /*0750*/  @!P5 IADD3 R33, P3, PT, R35, R36, RZ ;  /* 0x000000242321d210 */ /* 0x000fe40007f7e0ff */
[----:B------:R-:W-:Y:S02]  /*0760*/  LEA R54, R0, UR14, 0x3 ;  /* 0x0000000e00367c11 */ /* 0x000fe4000f8e18ff */
[----:B------:R-:W-:Y:S02]  /*0770*/  @!P5 LEA.HI.X.SX32 R44, R36, RZ, 0x1, P3 ;  /* 0x000000ff242cd211 */ /* 0x000fe400018f0eff */
[----:B------:R-:W-:Y:S02]  /*0780*/  ISETP.GE.OR P0, PT, R53, R57, P6 ;  /* 0x000000393500720c */ /* 0x000fe40003706670 */
[----:B------:R-:W-:-:S02]  /*0790*/  @!P5 LEA R40, P3, R33, UR10, 0x2 ;  /* 0x0000000a2128dc11 */ /* 0x000fc4000f8610ff */
[----:B------:R-:W-:Y:S01]  /*07a0*/  IADD3 R36, PT, PT, R54, 0x3, RZ ;  /* 0x0000000336247810 */ /* 0x000fe20007ffe0ff */
[----:B------:R-:W0:Y:S01]  /*07b0*/  @!P1 LDC.64 R48, c[0x0][0x380] ;  /* 0x0000e000ff309b82 */ /* 0x000e220000000a00 */
[----:B------:R-:W-:Y:S01]  /*07c0*/  @!P5 LEA.HI.X R41, R33, UR11, R44, 0x2, P3 ;  /* 0x0000000b2129dc11 */ /* 0x000fe200098f142c */
[-C--:B------:R-:W-:Y:S01]  /*07d0*/  @!P2 IMAD R33, R38, R57.reuse, R45 ;  /* 0x000000392621a224 */ /* 0x080fe200078e022d */
[----:B------:R-:W-:Y:S02]  /*07e0*/  ISETP.GE.AND P3, PT, R36, R57, PT ;  /* 0x000000392400720c */ /* 0x000fe40003f66270 */
[----:B------:R-:W-:Y:S01]  /*07f0*/  IADD3 R39, PT, PT, R35, 0x3, RZ ;  /* 0x0000000323277810 */ /* 0x000fe20007ffe0ff */
[----:B--2---:R-:W-:Y:S01]  /*0800*/  @!P2 IMAD.WIDE.U32 R46, R33, 0x4, R46 ;  /* 0x00000004212ea825 */ /* 0x004fe200078e002e */
[----:B-1----:R-:W-:Y:S01]  /*0810*/  P2R R43, PR, RZ, 0x40 ;  /* 0x00000040ff2b7803 */ /* 0x002fe20000000000 */
[----:B------:R-:W1:Y:S01]  /*0820*/  @!P0 LDC.64 R44, c[0x0][0x388] ;  /* 0x0000e200ff2c8b82 */ /* 0x000e620000000a00 */
[----:B------:R-:W-:Y:S01]  /*0830*/  ISETP.GE.OR P3, PT, R38, UR7, P3 ;  /* 0x0000000726007c0c */ /* 0x000fe20009f66670 */
[----:B------:R2:W4:Y:S01]  /*0840*/  @!P5 LDG.E.CONSTANT R110, desc[UR8][R40.64+0x4] ;  /* 0x00000408286ed981 */ /* 0x000522000c1e9900 */
[----:B------:R-:W-:-:S03]  /*0850*/  ISETP.GE.AND P6, PT, R39, R32, PT ;  /* 0x000000202700720c */ /* 0x000fc60003fc6270 */
[----:B------:R1:W5:Y:S01]  /*0860*/  @!P2 LDG.E.CONSTANT R115, desc[UR8][R46.64+0x4] ;  /* 0x000004082e73a981 */ /* 0x000362000c1e9900 */
[-C--:B------:R-:W-:Y:S01]  /*0870*/  ISETP.GE.OR P2, PT, R55, R57.reuse, P6 ;  /* 0x000000393700720c */ /* 0x080fe20003746670 */
[----:B------:R-:W-:Y:S02]  /*0880*/  @!P1 IMAD R33, R38, R57, R52 ;  /* 0x0000003926219224 */ /* 0x000fe400078e0234 */
[----:B------:R-:W-:-:S04]  /*0890*/  @!P0 IMAD R36, R53, R32, RZ ;  /* 0x0000002035248224 */ /* 0x000fc800078e02ff */
[----:B------:R-:W1:Y:S01]  /*08a0*/  @!P3 LDC.64 R50, c[0x0][0x380] ;  /* 0x0000e000ff32bb82 */ /* 0x000e620000000a00 */
[----:B0-----:R-:W-:Y:S01]  /*08b0*/  @!P1 IMAD.WIDE.U32 R48, R33, 0x4, R48 ;  /* 0x0000000421309825 */ /* 0x001fe200078e0030 */
[----:B------:R-:W-:-:S04]  /*08c0*/  LEA R53, R0, UR14, 0x3 ;  /* 0x0000000e00357c11 */ /* 0x000fc8000f8e18ff */
[----:B------:R0:W4:Y:S02]  /*08d0*/  @!P1 LDG.E.CONSTANT R113, desc[UR8][R48.64+0x8] ;  /* 0x0000080830719981 */ /* 0x000124000c1e9900 */
[----:B--2---:R-:W2:Y:S01]  /*08e0*/  @!P2 LDC.64 R40, c[0x0][0x388] ;  /* 0x0000e200ff28ab82 */ /* 0x004ea20000000a00 */
[----:B------:R-:W-:-:S04]  /*08f0*/  @!P0 IADD3 R39, P1, PT, R35, R36, RZ ;  /* 0x0000002423278210 */ /* 0x000fc80007f3e0ff */
[----:B------:R-:W-:Y:S02]  /*0900*/  @!P0 LEA.HI.X.SX32 R52, R36, RZ, 0x1, P1 ;  /* 0x000000ff24348211 */ /* 0x000fe400008f0eff */
[----:B-1----:R-:W-:Y:S02]  /*0910*/  @!P0 LEA R46, P1, R39, R44, 0x2 ;  /* 0x0000002c272e8211 */ /* 0x002fe400078210ff */
[----:B------:R-:W-:Y:S02]  /*0920*/  IADD3 R36, PT, PT, R53, 0x4, RZ ;  /* 0x0000000435247810 */ /* 0x000fe40007ffe0ff */
[----:B------:R-:W-:Y:S02]  /*0930*/  @!P0 LEA.HI.X R47, R39, R45, R52, 0x2, P1 ;  /* 0x0000002d272f8211 */ /* 0x000fe400008f1434 */
[-C--:B------:R-:W-:Y:S01]  /*0940*/  ISETP.GE.AND P1, PT, R36, R57.reuse, PT ;  /* 0x000000392400720c */ /* 0x080fe20003f26270 */
[----:B------:R-:W-:Y:S02]  /*0950*/  @!P2 IMAD R36, R55, R32, RZ ;  /* 0x000000203724a224 */ /* 0x000fe400078e02ff */
[C---:B------:R-:W-:Y:S01]  /*0960*/  @!P3 IMAD R33, R38.reuse, R57, R54 ;  /* 0x000000392621b224 */ /* 0x040fe200078e0236 */
[----:B------:R-:W-:Y:S01]  /*0970*/  ISETP.GE.OR P1, PT, R38, UR7, P1 ;  /* 0x0000000726007c0c */ /* 0x000fe20008f26670 */
[----:B------:R1:W4:Y:S01]  /*0980*/  @!P0 LDG.E.CONSTANT R66, desc[UR8][R46.64+0x8] ;  /* 0x000008082e428981 */ /* 0x000322000c1e9900 */
[----:B------:R-:W-:Y:S01]  /*0990*/  @!P2 IADD3 R39, P0, PT, R35, R36, RZ ;  /* 0x000000242327a210 */ /* 0x000fe20007f1e0ff */
[----:B------:R-:W-:Y:S01]  /*09a0*/  @!P3 IMAD.WIDE.U32 R50, R33, 0x4, R50 ;  /* 0x000000042132b825 */ /* 0x000fe200078e0032 */
[----:B------:R-:W-:-:S02]  /*09b0*/  IADD3 R33, PT, PT, R35, 0x4, RZ ;  /* 0x0000000423217810 */ /* 0x000fc40007ffe0ff */
[----:B------:R-:W-:Y:S02]  /*09c0*/  @!P2 LEA.HI.X.SX32 R36, R36, RZ, 0x1, P0 ;  /* 0x000000ff2424a211 */ /* 0x000fe400000f0eff */
[----:B------:R1:W4:Y:S01]  /*09d0*/  @!P3 LDG.E.CONSTANT R67, desc[UR8][R50.64+0xc] ;  /* 0x00000c083243b981 */ /* 0x000322000c1e9900 */
[----:B--2---:R-:W-:Y:S02]  /*09e0*/  @!P2 LEA R44, P0, R39, R40, 0x2 ;  /* 0x00000028272ca211 */ /* 0x004fe400078010ff */
[-C--:B------:R-:W-:Y:S02]  /*09f0*/  ISETP.GE.AND P3, PT, R33, R32.reuse, PT ;  /* 0x000000202100720c */ /* 0x080fe40003f66270 */
[----:B------:R-:W-:Y:S01]  /*0a00*/  LEA R52, R34, UR14, 0x3 ;  /* 0x0000000e22347c11 */ /* 0x000fe2000f8e18ff */
[----:B0-----:R-:W0:Y:S01]  /*0a10*/  @!P1 LDC.64 R48, c[0x0][0x380] ;  /* 0x0000e000ff309b82 */ /* 0x001e220000000a00 */
[----:B------:R-:W-:Y:S02]  /*0a20*/  @!P2 LEA.HI.X R45, R39, R41, R36, 0x2, P0 ;  /* 0x00000029272da211 */ /* 0x000fe400000f1424 */
[-C--:B------:R-:W-:Y:S01]  /*0a30*/  ISETP.GE.OR P0, PT, R52, R57.reuse, P3 ;  /* 0x000000393400720c */ /* 0x080fe20001f06670 */
[----:B------:R-:W-:Y:S01]  /*0a40*/  @!P1 IMAD R33, R38, R57, R53 ;  /* 0x0000003926219224 */ /* 0x000fe200078e0235 */
[----:B-1----:R-:W-:Y:S01]  /*0a50*/  LEA R47, R0, UR14, 0x3 ;  /* 0x0000000e002f7c11 */ /* 0x002fe2000f8e18ff */
[----:B------:R-:W2:Y:S10]  /*0a60*/  @!P2 LDG.E.CONSTANT R62, desc[UR8][R44.64+0xc] ;  /* 0x00000c082c3ea981 */ /* 0x000eb4000c1e9900 */
[----:B------:R-:W1:Y:S01]  /*0a70*/  @!P0 LDC.64 R40, c[0x0][0x388] ;  /* 0x0000e200ff288b82 */ /* 0x000e620000000a00 */
[----:B------:R-:W-:Y:S01]  /*0a80*/  @!P0 IMAD R36, R52, R32, RZ ;  /* 0x0000002034248224 */ /* 0x000fe200078e02ff */
[----:B------:R-:W-:Y:S01]  /*0a90*/  IADD3 R46, PT, PT, R47, 0x5, RZ ;  /* 0x000000052f2e7810 */ /* 0x000fe20007ffe0ff */
[----:B0-----:R-:W-:-:S03]  /*0aa0*/  @!P1 IMAD.WIDE.U32 R48, R33, 0x4, R48 ;  /* 0x0000000421309825 */ /* 0x001fc600078e0030 */
[C---:B------:R-:W-:Y:S02]  /*0ab0*/  @!P0 IADD3 R39, P2, PT, R35.reuse, R36, RZ ;  /* 0x0000002423278210 */ /* 0x040fe40007f5e0ff */
[----:B------:R0:W2:Y:S01]  /*0ac0*/  @!P1 LDG.E.CONSTANT R61, desc[UR8][R48.64+0x10] ;  /* 0x00001008303d9981 */ /* 0x0000a2000c1e9900 */
[----:B------:R-:W-:Y:S02]  /*0ad0*/  ISETP.GE.AND P1, PT, R46, R57, PT ;  /* 0x000000392e00720c */ /* 0x000fe40003f26270 */
[----:B------:R-:W-:Y:S02]  /*0ae0*/  @!P0 LEA.HI.X.SX32 R36, R36, RZ, 0x1, P2 ;  /* 0x000000ff24248211 */ /* 0x000fe400010f0eff */
[----:B------:R-:W-:Y:S02]  /*0af0*/  ISETP.GE.OR P1, PT, R38, UR7, P1 ;  /* 0x0000000726007c0c */ /* 0x000fe40008f26670 */
[----:B------:R-:W-:Y:S02]  /*0b00*/  IADD3 R33, PT, PT, R35, 0x5, RZ ;  /* 0x0000000523217810 */ /* 0x000fe40007ffe0ff */
[----:B-1----:R-:W-:-:S02]  /*0b10*/  @!P0 LEA R50, P2, R39, R40, 0x2 ;  /* 0x0000002827328211 */ /* 0x002fc400078410ff */
[----:B------:R-:W-:Y:S02]  /*0b20*/  MOV R46, RZ ;  /* 0x000000ff002e7202 */ /* 0x000fe40000000f00 */
[----:B------:R-:W-:Y:S02]  /*0b30*/  @!P0 LEA.HI.X R51, R39, R41, R36, 0x2, P2 ;  /* 0x0000002927338211 */ /* 0x000fe400010f1424 */
[----:B------:R-:W-:-:S03]  /*0b40*/  ISETP.GE.AND P2, PT, R33, R32, PT ;  /* 0x000000202100720c */ /* 0x000fc60003f46270 */
[----:B0-----:R-:W0:Y:S01]  /*0b50*/  @!P1 LDC.64 R48, c[0x0][0x380] ;  /* 0x0000e000ff309b82 */ /* 0x001e220000000a00 */
[----:B------:R-:W-:Y:S01]  /*0b60*/  LEA R36, R34, UR14, 0x3 ;  /* 0x0000000e22247c11 */ /* 0x000fe2000f8e18ff */
[----:B------:R1:W2:Y:S03]  /*0b70*/  @!P0 LDG.E.CONSTANT R46, desc[UR8][R50.64+0x10] ;  /* 0x00001008322e8981 */ /* 0x0002a6000c1e9900 */
[-C--:B------:R-:W-:Y:S01]  /*0b80*/  ISETP.GE.OR P0, PT, R36, R57.reuse, P2 ;  /* 0x000000392400720c */ /* 0x080fe20001706670 */
[----:B------:R-:W-:Y:S02]  /*0b90*/  HFMA2 R45, -RZ, RZ, 0, 0 ;  /* 0x00000000ff2d7431 */ /* 0x000fe400000001ff */
[----:B------:R-:W-:-:S10]  /*0ba0*/  @!P1 IMAD R33, R38, R57, R47 ;  /* 0x0000003926219224 */ /* 0x000fd400078e022f */
[----:B------:R-:W1:Y:S01]  /*0bb0*/  @!P0 LDC.64 R40, c[0x0][0x388] ;  /* 0x0000e200ff288b82 */ /* 0x000e620000000a00 */
[----:B------:R-:W-:Y:S02]  /*0bc0*/  @!P0 IMAD R36, R36, R32, RZ ;  /* 0x0000002024248224 */ /* 0x000fe400078e02ff */
[----:B0-----:R-:W-:Y:S01]  /*0bd0*/  @!P1 IMAD.WIDE.U32 R48, R33, 0x4, R48 ;  /* 0x0000000421309825 */ /* 0x001fe200078e0030 */
[----:B------:R-:W-:-:S04]  /*0be0*/  LEA R39, R0, UR14, 0x3 ;  /* 0x0000000e00277c11 */ /* 0x000fc8000f8e18ff */
[----:B------:R0:W2:Y:S01]  /*0bf0*/  @!P1 LDG.E.CONSTANT R45, desc[UR8][R48.64+0x14] ;  /* 0x00001408302d9981 */ /* 0x0000a2000c1e9900 */
[----:B------:R-:W-:-:S04]  /*0c00*/  @!P0 IADD3 R33, P1, PT, R35, R36, RZ ;  /* 0x0000002423218210 */ /* 0x000fc80007f3e0ff */
[----:B------:R-:W-:Y:S02]  /*0c10*/  @!P0 LEA.HI.X.SX32 R44, R36, RZ, 0x1, P1 ;  /* 0x000000ff242c8211 */ /* 0x000fe400008f0eff */
[----:B------:R-:W-:Y:S02]  /*0c20*/  IADD3 R36, PT, PT, R39, 0x6, RZ ;  /* 0x0000000627247810 */ /* 0x000fe40007ffe0ff */
[----:B-1----:R-:W-:-:S04]  /*0c30*/  @!P0 LEA R54, P1, R33, R40, 0x2 ;  /* 0x0000002821368211 */ /* 0x002fc800078210ff */
[----:B------:R-:W-:Y:S02]  /*0c40*/  @!P0 LEA.HI.X R55, R33, R41, R44, 0x2, P1 ;  /* 0x0000002921378211 */ /* 0x000fe400008f142c */
[----:B------:R-:W-:-:S04]  /*0c50*/  ISETP.GE.AND P1, PT, R36, R57, PT ;  /* 0x000000392400720c */ /* 0x000fc80003f26270 */
[C---:B------:R-:W-:Y:S02]  /*0c60*/  ISETP.GE.OR P1, PT, R38.reuse, UR7, P1 ;  /* 0x0000000726007c0c */ /* 0x040fe40008f26670 */
[----:B------:R-:W-:Y:S02]  /*0c70*/  MOV R50, RZ ;  /* 0x000000ff00327202 */ /* 0x000fe40000000f00 */
[----:B------:R-:W-:Y:S02]  /*0c80*/  IADD3 R36, PT, PT, R47, 0x1, RZ ;  /* 0x000000012f247810 */ /* 0x000fe40007ffe0ff */
[----:B------:R-:W-:Y:S02]  /*0c90*/  IADD3 R124, PT, PT, R38, 0x1, RZ ;  /* 0x00000001267c7810 */ /* 0x000fe40007ffe0ff */
[----:B------:R-:W2:Y:S05]  /*0ca0*/  @!P0 LDG.E.CONSTANT R50, desc[UR8][R54.64+0x14] ;  /* 0x0000140836328981 */ /* 0x000eaa000c1e9900 */
[----:B------:R-:W1:Y:S01]  /*0cb0*/  @!P1 LDC.64 R40, c[0x0][0x380] ;  /* 0x0000e000ff289b82 */ /* 0x000e620000000a00 */
[----:B------:R-:W-:Y:S01]  /*0cc0*/  ISETP.GE.AND P0, PT, R36, R57, PT ;  /* 0x000000392400720c */ /* 0x000fe20003f06270 */
[----:B0-----:R-:W-:-:S03]  /*0cd0*/  HFMA2 R49, -RZ, RZ, 0, 0 ;  /* 0x00000000ff317431 */ /* 0x001fc600000001ff */
[----:B------:R-:W-:Y:S01]  /*0ce0*/  ISETP.GE.OR P0, PT, R124, UR7, P0 ;  /* 0x000000077c007c0c */ /* 0x000fe20008706670 */
[CC--:B------:R-:W-:Y:S02]  /*0cf0*/  @!P1 IMAD R33, R38.reuse, R57.reuse, R39 ;  /* 0x0000003926219224 */ /* 0x0c0fe400078e0227 */
[----:B------:R-:W-:Y:S02]  /*0d00*/  IMAD R52, R38, R57, R57 ;  /* 0x0000003926347224 */ /* 0x000fe400078e0239 */
[----:B-1----:R-:W-:-:S05]  /*0d10*/  @!P1 IMAD.WIDE.U32 R40, R33, 0x4, R40 ;  /* 0x0000000421289825 */ /* 0x002fca00078e0028 */
[----:B------:R0:W2:Y:S03]  /*0d20*/  @!P1 LDG.E.CONSTANT R49, desc[UR8][R40.64+0x18] ;  /* 0x0000180828319981 */ /* 0x0000a6000c1e9900 */
[----:B------:R-:W-:Y:S02]  /*0d30*/  @!P0 IADD3 R36, P1, PT, R52, R47, RZ ;  /* 0x0000002f34248210 */ /* 0x000fe40007f3e0ff */
[----:B------:R-:W-:Y:S02]  /*0d40*/  IADD3 R33, PT, PT, R35, 0x6, RZ ;  /* 0x0000000623217810 */ /* 0x000fe40007ffe0ff */
[----:B------:R-:W-:Y:S02]  /*0d50*/  @!P0 IADD3.X R39, PT, PT, RZ, RZ, RZ, P1, !PT ;  /* 0x000000ffff278210 */ /* 0x000fe40000ffe4ff */
[----:B------:R-:W-:-:S04]  /*0d60*/  @!P0 LEA R64, P1, R36, UR12, 0x2 ;  /* 0x0000000c24408c11 */ /* 0x000fc8000f8210ff */
[----:B------:R-:W-:Y:S02]  /*0d70*/  @!P0 LEA.HI.X R65, R36, UR13, R39, 0x2, P1 ;  /* 0x0000000d24418c11 */ /* 0x000fe400088f1427 */
[----:B------:R-:W-:Y:S02]  /*0d80*/  ISETP.GE.AND P1, PT, R33, R32, PT ;  /* 0x000000202100720c */ /* 0x000fe40003f26270 */
[----:B------:R-:W-:-:S04]  /*0d90*/  LEA R36, R34, UR14, 0x3 ;  /* 0x0000000e22247c11 */ /* 0x000fc8000f8e18ff */
[----:B------:R-:W-:-:S13]  /*0da0*/  ISETP.GE.OR P5, PT, R36, R57, P1 ;  /* 0x000000392400720c */ /* 0x000fda0000fa6670 */
[----:B0-----:R-:W0:Y:S01]  /*0db0*/  @!P5 LDC.64 R40, c[0x0][0x388] ;  /* 0x0000e200ff28db82 */ /* 0x001e220000000a00 */
[----:B------:R-:W-:Y:S01]  /*0dc0*/  @!P5 IMAD R36, R36, R32, RZ ;  /* 0x000000202424d224 */ /* 0x000fe200078e02ff */
[----:B------:R-:W-:-:S04]  /*0dd0*/  P2R R42, PR, RZ, 0x40 ;  /* 0x00000040ff2a7803 */ /* 0x000fc80000000000 */
[----:B------:R-:W-:-:S04]  /*0de0*/  @!P5 IADD3 R33, P6, PT, R35, R36, RZ ;  /* 0x000000242321d210 */ /* 0x000fc80007fde0ff */
[----:B------:R-:W-:Y:S02]  /*0df0*/  @!P5 LEA.HI.X.SX32 R36, R36, RZ, 0x1, P6 ;  /* 0x000000ff2424d211 */ /* 0x000fe400030f0eff */
[----:B------:R-:W-:Y:S02]  /*0e00*/  MOV R56, RZ ;  /* 0x000000ff00387202 */ /* 0x000fe40000000f00 */
[----:B0-----:R-:W-:-:S04]  /*0e10*/  @!P5 LEA R40, P6, R33, R40, 0x2 ;  /* 0x000000282128d211 */ /* 0x001fc800078c10ff */
[----:B------:R-:W-:-:S05]  /*0e20*/  @!P5 LEA.HI.X R41, R33, R41, R36, 0x2, P6 ;  /* 0x000000292129d211 */ /* 0x000fca00030f1424 */
[----:B------:R0:W2:Y:S01]  /*0e30*/  @!P5 LDG.E.CONSTANT R56, desc[UR8][R40.64+0x18] ;  /* 0x000018082838d981 */ /* 0x0000a2000c1e9900 */
[----:B------:R-:W-:-:S04]  /*0e40*/  ISETP.GE.AND P5, PT, R47, R57, PT ;  /* 0x000000392f00720c */ /* 0x000fc80003fa6270 */
[----:B------:R-:W-:-:S13]  /*0e50*/  ISETP.GE.OR P5, PT, R124, UR7, P5 ;  /* 0x000000077c007c0c */ /* 0x000fda000afa6670 */
[----:B------:R-:W1:Y:S01]  /*0e60*/  @!P5 LDC.64 R58, c[0x0][0x380] ;  /* 0x0000e000ff3adb82 */ /* 0x000e620000000a00 */
[----:B------:R-:W-:Y:S01]  /*0e70*/  @!P5 IADD3 R33, PT, PT, R47, R52, RZ ;  /* 0x000000342f21d210 */ /* 0x000fe20007ffe0ff */
[----:B------:R-:W-:-:S06]  /*0e80*/  HFMA2 R47, -RZ, RZ, 0, 0 ;  /* 0x00000000ff2f7431 */ /* 0x000fcc00000001ff */
[----:B------:R-:W2:Y:S01]  /*0e90*/  @!P0 LDG.E.CONSTANT R47, desc[UR8][R64.64+0x4] ;  /* 0x00000408402f8981 */ /* 0x000ea2000c1e9900 */
[----:B-1----:R-:W-:Y:S01]  /*0ea0*/  @!P5 IMAD.WIDE.U32 R58, R33, 0x4, R58 ;  /* 0x00000004213ad825 */ /* 0x002fe200078e003a */
[----:B------:R-:W-:-:S04]  /*0eb0*/  MOV R33, UR4 ;  /* 0x0000000400217c02 */ /* 0x000fc80008000f00 */
[----:B------:R-:W-:-:S04]  /*0ec0*/  LEA R33, R33, R0, 0x3 ;  /* 0x0000000021217211 */ /* 0x000fc800078e18ff */
[----:B------:R-:W-:-:S04]  /*0ed0*/  SHF.L.U32 R36, R33, 0x3, RZ ;  /* 0x0000000321247819 */ /* 0x000fc800000006ff */
[----:B0-----:R-:W-:-:S04]  /*0ee0*/  IADD3 R40, PT, PT, R36, 0x7, RZ ;  /* 0x0000000724287810 */ /* 0x001fc80007ffe0ff */
[----:B------:R-:W-:-:S04]  /*0ef0*/  ISETP.GE.AND P0, PT, R40, R57, PT ;  /* 0x000000392800720c */ /* 0x000fc80003f06270 */
[----:B------:R-:W-:-:S13]  /*0f00*/  ISETP.GE.OR P0, PT, R38, UR7, P0 ;  /* 0x0000000726007c0c */ /* 0x000fda0008706670 */
[----:B------:R-:W0:Y:S01]  /*0f10*/  @!P0 LDC.64 R118, c[0x0][0x380] ;  /* 0x0000e000ff768b82 */ /* 0x000e220000000a00 */
[----:B------:R-:W-:Y:S01]  /*0f20*/  CS2R R54, SRZ ;  /* 0x0000000000367805 */ /* 0x000fe2000001ff00 */
[----:B------:R-:W-:Y:S01]  /*0f30*/  @!P0 IMAD R39, R38, R57, R36 ;  /* 0x0000003926278224 */ /* 0x000fe200078e0224 */
[----:B------:R-:W-:-:S04]  /*0f40*/  IADD3 R41, PT, PT, R35, 0x7, RZ ;  /* 0x0000000723297810 */ /* 0x000fc80007ffe0ff */
[----:B------:R1:W2:Y:S02]  /*0f50*/  @!P5 LDG.E.CONSTANT R55, desc[UR8][R58.64] ;  /* 0x000000083a37d981 */ /* 0x0002a4000c1e9900 */
[----:B-1----:R-:W-:Y:S01]  /*0f60*/  CS2R R58, SRZ ;  /* 0x00000000003a7805 */ /* 0x002fe2000001ff00 */
[----:B0-----:R-:W-:Y:S01]  /*0f70*/  @!P0 IMAD.WIDE.U32 R118, R39, 0x4, R118 ;  /* 0x0000000427768825 */ /* 0x001fe200078e0076 */
[----:B------:R-:W-:-:S04]  /*0f80*/  MOV R39, UR4 ;  /* 0x0000000400277c02 */ /* 0x000fc80008000f00 */
[----:B------:R-:W-:Y:S01]  /*0f90*/  LEA R39, R39, R34, 0x3 ;  /* 0x0000002227277211 */ /* 0x000fe200078e18ff */
[----:B------:R0:W2:Y:S01]  /*0fa0*/  @!P0 LDG.E.CONSTANT R59, desc[UR8][R118.64+0x1c] ;  /* 0x00001c08763b8981 */ /* 0x0000a2000c1e9900 */
[----:B------:R-:W-:Y:S02]  /*0fb0*/  ISETP.GE.AND P0, PT, R41, R32, PT ;  /* 0x000000202900720c */ /* 0x000fe40003f06270 */
[----:B------:R-:W-:-:S04]  /*0fc0*/  SHF.L.U32 R63, R39, 0x3, RZ ;  /* 0x00000003273f7819 */ /* 0x000fc800000006ff */
[----:B------:R-:W-:-:S13]  /*0fd0*/  ISETP.GE.OR P5, PT, R63, R57, P0 ;  /* 0x000000393f00720c */ /* 0x000fda00007a6670 */
[----:B------:R-:W-:-:S05]  /*0fe0*/  @!P5 IMAD R40, R63, R32, RZ ;  /* 0x000000203f28d224 */ /* 0x000fca00078e02ff */
[----:B------:R-:W-:-:S04]  /*0ff0*/  @!P5 IADD3 R44, P6, PT, R35, R40, RZ ;  /* 0x00000028232cd210 */ /* 0x000fc80007fde0ff */
[----:B------:R-:W-:Y:S02]  /*1000*/  @!P5 LEA.HI.X.SX32 R48, R40, RZ, 0x1, P6 ;  /* 0x000000ff2830d211 */ /* 0x000fe400030f0eff */
[----:B------:R-:W1:Y:S01]  /*1010*/  @!P5 LDC.64 R40, c[0x0][0x388] ;  /* 0x0000e200ff28db82 */ /* 0x000e620000000a00 */
[----:B------:R-:W-:Y:S02]  /*1020*/  LEA R53, R34, UR14, 0x3 ;  /* 0x0000000e22357c11 */ /* 0x000fe4000f8e18ff */
[----:B------:R-:W-:Y:S02]  /*1030*/  MOV R64, RZ ;  /* 0x000000ff00407202 */ /* 0x000fe40000000f00 */
[----:B-1----:R-:W-:-:S04]  /*1040*/  @!P5 LEA R40, P6, R44, R40, 0x2 ;  /* 0x000000282c28d211 */ /* 0x002fc800078c10ff */
[----:B------:R-:W-:Y:S02]  /*1050*/  @!P5 LEA.HI.X R41, R44, R41, R48, 0x2, P6 ;  /* 0x000000292c29d211 */ /* 0x000fe400030f1430 */
[----:B------:R-:W-:Y:S02]  /*1060*/  IADD3 R48, PT, PT, R53, 0x1, RZ ;  /* 0x0000000135307810 */ /* 0x000fe40007ffe0ff */
[----:B------:R-:W-:Y:S01]  /*1070*/  ISETP.GE.AND P6, PT, R35, R32, PT ;  /* 0x000000202300720c */ /* 0x000fe20003fc6270 */
[----:B------:R1:W2:Y:S03]  /*1080*/  @!P5 LDG.E.CONSTANT R64, desc[UR8][R40.64+0x1c] ;  /* 0x00001c082840d981 */ /* 0x0002a6000c1e9900 */
[----:B------:R-:W-:-:S13]  /*1090*/  ISETP.GE.OR P5, PT, R48, R57, P6 ;  /* 0x000000393000720c */ /* 0x000fda00037a6670 */
[----:B0-----:R-:W0:Y:S01]  /*10a0*/  @!P5 LDC.64 R118, c[0x0][0x388] ;  /* 0x0000e200ff76db82 */ /* 0x001e220000000a00 */
[----:B------:R-:W-:-:S05]  /*10b0*/  @!P5 IMAD R48, R53, R32, R32 ;  /* 0x000000203530d224 */ /* 0x000fca00078e0220 */
[----:B------:R-:W-:Y:S02]  /*10c0*/  @!P5 IADD3 R51, PT, PT, R35, R48, RZ ;  /* 0x000000302333d210 */ /* 0x000fe40007ffe0ff */
[----:B-1----:R-:W-:-:S03]  /*10d0*/  IADD3 R40, PT, PT, R53, 0x1, RZ ;  /* 0x0000000135287810 */ /* 0x002fc60007ffe0ff */
[----:B0-----:R-:W-:-:S05]  /*10e0*/  @!P5 IMAD.WIDE R118, R51, 0x4, R118 ;  /* 0x000000043376d825 */ /* 0x001fca00078e0276 */
[----:B------:R0:W2:Y:S01]  /*10f0*/  @!P5 LDG.E.CONSTANT R58, desc[UR8][R118.64] ;  /* 0x00000008763ad981 */ /* 0x0000a2000c1e9900 */
[----:B------:R-:W-:Y:S02]  /*1100*/  ISETP.GE.OR P5, PT, R40, R57, P4 ;  /* 0x000000392800720c */ /* 0x000fe400027a6670 */
[----:B------:R-:W-:-:S11]  /*1110*/  P2R R44, PR, RZ, 0x40 ;  /* 0x00000040ff2c7803 */ /* 0x000fd60000000000 */
[----:B------:R-:W-:-:S05]  /*1120*/  @!P5 IMAD R40, R53, R32, R32 ;  /* 0x000000203528d224 */ /* 0x000fca00078e0220 */
[----:B------:R-:W-:-:S04]  /*1130*/  @!P5 IADD3 R48, P6, PT, R35, R40, RZ ;  /* 0x000000282330d210 */ /* 0x000fc80007fde0ff */
[----:B------:R-:W-:Y:S02]  /*1140*/  @!P5 LEA.HI.X.SX32 R51, R40, RZ, 0x1, P6 ;  /* 0x000000ff2833d211 */ /* 0x000fe400030f0eff */
[----:B------:R-:W1:Y:S02]  /*1150*/  @!P5 LDC.64 R40, c[0x0][0x388] ;  /* 0x0000e200ff28db82 */ /* 0x000e640000000a00 */
[----:B-1----:R-:W-:Y:S02]  /*1160*/  @!P5 LEA R120, P6, R48, R40, 0x2 ;  /* 0x000000283078d211 */ /* 0x002fe400078c10ff */
[----:B------:R-:W-:Y:S02]  /*1170*/  IADD3 R40, PT, PT, R36, 0x2, RZ ;  /* 0x0000000224287810 */ /* 0x000fe40007ffe0ff */
[----:B------:R-:W-:-:S05]  /*1180*/  @!P5 LEA.HI.X R121, R48, R41, R51, 0x2, P6 ;  /* 0x000000293079d211 */ /* 0x000fca00030f1433 */
[----:B------:R1:W2:Y:S01]  /*1190*/  @!P5 LDG.E.CONSTANT R54, desc[UR8][R120.64+0x4] ;  /* 0x000004087836d981 */ /* 0x0002a2000c1e9900 */
[----:B------:R-:W-:-:S04]  /*11a0*/  ISETP.GE.AND P5, PT, R40, R57, PT ;  /* 0x000000392800720c */ /* 0x000fc80003fa6270 */
[----:B------:R-:W-:-:S13]  /*11b0*/  ISETP.GE.OR P5, PT, R124, UR7, P5 ;  /* 0x000000077c007c0c */ /* 0x000fda000afa6670 */
[----:B------:R-:W0:Y:S01]  /*11c0*/  @!P5 LDC.64 R40, c[0x0][0x380] ;  /* 0x0000e000ff28db82 */ /* 0x000e220000000a00 */
[----:B------:R-:W-:-:S04]  /*11d0*/  @!P5 IADD3 R48, P6, PT, R52, R36, RZ ;  /* 0x000000243430d210 */ /* 0x000fc80007fde0ff */
[----:B------:R-:W-:Y:S02]  /*11e0*/  @!P5 IADD3.X R51, PT, PT, RZ, RZ, RZ, P6, !PT ;  /* 0x000000ffff33d210 */ /* 0x000fe400037fe4ff */
[----:B0-----:R-:W-:-:S04]  /*11f0*/  @!P5 LEA R118, P6, R48, R40, 0x2 ;  /* 0x000000283076d211 */ /* 0x001fc800078c10ff */
[----:B------:R-:W-:Y:S01]  /*1200*/  @!P5 LEA.HI.X R119, R48, R41, R51, 0x2, P6 ;  /* 0x000000293077d211 */ /* 0x000fe200030f1433 */
[----:B------:R-:W-:Y:S01]  /*1210*/  HFMA2 R51, -RZ, RZ, 0, 0 ;  /* 0x00000000ff337431 */ /* 0x000fe200000001ff */
[----:B------:R-:W-:Y:S02]  /*1220*/  ISETP.NE.AND P6, PT, R43, RZ, PT ;  /* 0x000000ff2b00720c */ /* 0x000fe40003fc5270 */
[----:B------:R-:W-:-:S03]  /*1230*/  IADD3 R40, PT, PT, R63, 0x1, RZ ;  /* 0x000000013f287810 */ /* 0x000fc60007ffe0ff */
[----:B------:R0:W2:Y:S01]  /*1240*/  @!P5 LDG.E.CONSTANT R51, desc[UR8][R118.64+0x8] ;  /* 0x000008087633d981 */ /* 0x0000a2000c1e9900 */
[----:B------:R-:W-:-:S13]  /*1250*/  ISETP.GE.OR P5, PT, R40, R57, P6 ;  /* 0x000000392800720c */ /* 0x000fda00037a6670 */
[----:B------:R-:W-:-:S05]  /*1260*/  @!P5 IMAD R40, R63, R32, R32 ;  /* 0x000000203f28d224 */ /* 0x000fca00078e0220 */
[----:B------:R-:W-:-:S04]  /*1270*/  @!P5 IADD3 R48, P6, PT, R35, R40, RZ ;  /* 0x000000282330d210 */ /* 0x000fc80007fde0ff */
[----:B------:R-:W-:Y:S02]  /*1280*/  @!P5 LEA.HI.X.SX32 R53, R40, RZ, 0x1, P6 ;  /* 0x000000ff2835d211 */ /* 0x000fe400030f0eff */
[----:B------:R-:W1:Y:S02]  /*1290*/  @!P5 LDC.64 R40, c[0x0][0x388] ;  /* 0x0000e200ff28db82 */ /* 0x000e640000000a00 */
[----:B-1----:R-:W-:-:S04]  /*12a0*/  @!P5 LEA R120, P6, R48, R40, 0x2 ;  /* 0x000000283078d211 */ /* 0x002fc800078c10ff */
[----:B------:R-:W-:Y:S02]  /*12b0*/  @!P5 LEA.HI.X R121, R48, R41, R53, 0x2, P6 ;  /* 0x000000293079d211 */ /* 0x000fe400030f1435 */
[----:B------:R-:W-:Y:S02]  /*12c0*/  MOV R48, RZ ;  /* 0x000000ff00307202 */ /* 0x000fe40000000f00 */
[----:B------:R-:W-:-:S04]  /*12d0*/  IADD3 R40, PT, PT, R36, 0x3, RZ ;  /* 0x0000000324287810 */ /* 0x000fc80007ffe0ff */
        /* <DEDUP_REMOVED lines=30> */
[----:B------:R-:W-:-:S05]  /*14c0*/  IADD3 R40, PT, PT, R63, 0x1, RZ ;  /* 0x000000013f287810 */ /* 0x000fca0007ffe0ff */
        /* <DEDUP_REMOVED lines=44> */
[----:B-1----:R-:W-:Y:S02]  /*1790*/  @!P5 LEA.HI.X.SX32 R120, R40, RZ, 0x1, P6 ;  /* 0x000000ff2878d211 */ /* 0x002fe400030f0eff */
        /* <DEDUP_REMOVED lines=8> */
[----:B------:R-:W3:Y:S01]  /*1820*/  @!P5 LDC.64 R40, c[0x0][0x380] ;  /* 0x0000e000ff28db82 */ /* 0x000ee20000000a00 */
[----:B0-----:R-:W-:-:S04]  /*1830*/  @!P5 IADD3 R118, P6, PT, R52, R36, RZ ;  /* 0x000000243476d210 */ /* 0x001fc80007fde0ff */
[----:B------:R-:W-:Y:S02]  /*1840*/  @!P5 IADD3.X R119, PT, PT, RZ, RZ, RZ, P6, !PT ;  /* 0x000000ffff77d210 */ /* 0x000fe400037fe4ff */
[----:B---3--:R-:W-:-:S04]  /*1850*/  @!P5 LEA R120, P6, R118, R40, 0x2 ;  /* 0x000000287678d211 */ /* 0x008fc800078c10ff */
[----:B------:R-:W-:Y:S01]  /*1860*/  @!P5 LEA.HI.X R121, R118, R41, R119, 0x2, P6 ;  /* 0x000000297679d211 */ /* 0x000fe200030f1477 */
[----:B------:R-:W-:Y:S01]  /*1870*/  HFMA2 R119, -RZ, RZ, 0, 0 ;  /* 0x00000000ff777431 */ /* 0x000fe200000001ff */
[----:B------:R-:W-:-:S05]  /*1880*/  IADD3 R40, PT, PT, R63, 0x1, RZ ;  /* 0x000000013f287810 */ /* 0x000fca0007ffe0ff */
[----:B------:R0:W3:Y:S01]  /*1890*/  @!P5 LDG.E.CONSTANT R119, desc[UR8][R120.64+0x1c] ;  /* 0x00001c087877d981 */ /* 0x0000e2000c1e9900 */
[----:B------:R-:W-:-:S13]  /*18a0*/  ISETP.GE.OR P5, PT, R40, R57, P0 ;  /* 0x000000392800720c */ /* 0x000fda00007a6670 */
[----:B------:R-:W-:-:S05]  /*18b0*/  @!P5 IMAD R40, R63, R32, R32 ;  /* 0x000000203f28d224 */ /* 0x000fca00078e0220 */
[----:B------:R-:W-:-:S04]  /*18c0*/  @!P5 IADD3 R118, P6, PT, R35, R40, RZ ;  /* 0x000000282376d210 */ /* 0x000fc80007fde0ff */
[----:B-1----:R-:W-:Y:S02]  /*18d0*/  @!P5 LEA.HI.X.SX32 R122, R40, RZ, 0x1, P6 ;  /* 0x000000ff287ad211 */ /* 0x002fe400030f0eff */
[----:B------:R-:W1:Y:S01]  /*18e0*/  @!P5 LDC.64 R40, c[0x0][0x388] ;  /* 0x0000e200ff28db82 */ /* 0x000e620000000a00 */
[----:B------:R-:W-:Y:S02]  /*18f0*/  MOV R124, RZ ;  /* 0x000000ff007c7202 */ /* 0x000fe40000000f00 */
[----:B0-----:R-:W-:Y:S02]  /*1900*/  LEA R120, R0, UR14, 0x3 ;  /* 0x0000000e00787c11 */ /* 0x001fe4000f8e18ff */
[----:B------:R-:W-:Y:S02]  /*1910*/  IADD3 R132, PT, PT, R38, 0x2, RZ ;  /* 0x0000000226847810 */ /* 0x000fe40007ffe0ff */
[----:B-1----:R-:W-:-:S04]  /*1920*/  @!P5 LEA R40, P6, R118, R40, 0x2 ;  /* 0x000000287628d211 */ /* 0x002fc800078c10ff */
[----:B------:R-:W-:-:S05]  /*1930*/  @!P5 LEA.HI.X R41, R118, R41, R122, 0x2, P6 ;  /* 0x000000297629d211 */ /* 0x000fca00030f147a */
[----:B------:R0:W3:Y:S01]  /*1940*/  @!P5 LDG.E.CONSTANT R124, desc[UR8][R40.64+0x1c] ;  /* 0x00001c08287cd981 */ /* 0x0000e2000c1e9900 */
[----:B------:R-:W-:-:S04]  /*1950*/  ISETP.GE.AND P5, PT, R120, R57, PT ;  /* 0x000000397800720c */ /* 0x000fc80003fa6270 */
[----:B------:R-:W-:-:S13]  /*1960*/  ISETP.GE.OR P5, PT, R132, UR7, P5 ;  /* 0x0000000784007c0c */ /* 0x000fda000afa6670 */
[----:B------:R-:W1:Y:S01]  /*1970*/  @!P5 LDC.64 R122, c[0x0][0x380] ;  /* 0x0000e000ff7adb82 */ /* 0x000e620000000a00 */
[C---:B------:R-:W-:Y:S01]  /*1980*/  @!P5 IADD3 R121, PT, PT, R120.reuse, R57, R52 ;  /* 0x000000397879d210 */ /* 0x040fe20007ffe034 */
[----:B------:R-:W-:Y:S01]  /*1990*/  HFMA2 R127, -RZ, RZ, 0, 0 ;  /* 0x00000000ff7f7431 */ /* 0x000fe200000001ff */
[----:B------:R-:W-:-:S03]  /*19a0*/  IADD3 R118, PT, PT, R120, 0x1, RZ ;  /* 0x0000000178767810 */ /* 0x000fc60007ffe0ff */
[----:B-1----:R-:W-:-:S05]  /*19b0*/  @!P5 IMAD.WIDE.U32 R122, R121, 0x4, R122 ;  /* 0x00000004797ad825 */ /* 0x002fca00078e007a */
[----:B------:R1:W3:Y:S01]  /*19c0*/  @!P5 LDG.E.CONSTANT R127, desc[UR8][R122.64] ;  /* 0x000000087a7fd981 */ /* 0x0002e2000c1e9900 */
[----:B------:R-:W-:-:S04]  /*19d0*/  ISETP.GE.AND P5, PT, R118, R57, PT ;  /* 0x000000397600720c */ /* 0x000fc80003fa6270 */
[----:B------:R-:W-:-:S13]  /*19e0*/  ISETP.GE.OR P5, PT, R132, UR7, P5 ;  /* 0x0000000784007c0c */ /* 0x000fda000afa6670 */
[----:B0-----:R-:W-:-:S04]  /*19f0*/  @!P5 IADD3 R40, PT, PT, R52, R57, RZ ;  /* 0x000000393428d210 */ /* 0x001fc80007ffe0ff */
[----:B------:R-:W-:Y:S02]  /*1a00*/  @!P5 IADD3 R118, P6, PT, R120, R40, RZ ;  /* 0x000000287876d210 */ /* 0x000fe40007fde0ff */
[----:B------:R-:W0:Y:S02]  /*1a10*/  @!P5 LDC.64 R40, c[0x0][0x380] ;  /* 0x0000e000ff28db82 */ /* 0x000e240000000a00 */
[----:B------:R-:W-:Y:S02]  /*1a20*/  @!P5 IADD3.X R120, PT, PT, RZ, RZ, RZ, P6, !PT ;  /* 0x000000ffff78d210 */ /* 0x000fe400037fe4ff */
[----:B------:R-:W-:Y:S02]  /*1a30*/  LEA R125, R34, UR14, 0x3 ;  /* 0x0000000e227d7c11 */ /* 0x000fe4000f8e18ff */
[----:B------:R-:W-:Y:S02]  /*1a40*/  MOV R121, RZ ;  /* 0x000000ff00797202 */ /* 0x000fe40000000f00 */
[----:B0-----:R-:W-:-:S04]  /*1a50*/  @!P5 LEA R40, P6, R118, R40, 0x2 ;  /* 0x000000287628d211 */ /* 0x001fc800078c10ff */
[----:B------:R-:W-:Y:S02]  /*1a60*/  @!P5 LEA.HI.X R41, R118, R41, R120, 0x2, P6 ;  /* 0x000000297629d211 */ /* 0x000fe400030f1478 */
[----:B------:R-:W-:Y:S02]  /*1a70*/  ISETP.NE.AND P6, PT, R44, RZ, PT ;  /* 0x000000ff2c00720c */ /* 0x000fe40003fc5270 */
[----:B------:R-:W-:Y:S01]  /*1a80*/  IADD3 R118, PT, PT, R125, 0x2, RZ ;  /* 0x000000027d767810 */ /* 0x000fe20007ffe0ff */
[----:B------:R0:W3:Y:S03]  /*1a90*/  @!P5 LDG.E.CONSTANT R121, desc[UR8][R40.64+0x4] ;  /* 0x000004082879d981 */ /* 0x0000e6000c1e9900 */
[----:B------:R-:W-:-:S13]  /*1aa0*/  ISETP.GE.OR P5, PT, R118, R57, P6 ;  /* 0x000000397600720c */ /* 0x000fda00037a6670 */
[----:B------:R-:W5:Y:S01]  /*1ab0*/  @!P5 LDC.64 R130, c[0x0][0x388] ;  /* 0x0000e200ff82db82 */ /* 0x000f620000000a00 */
[----:B------:R-:W-:Y:S02]  /*1ac0*/  @!P5 IMAD R118, R125, R32, R32 ;  /* 0x000000207d76d224 */ /* 0x000fe400078e0220 */
[----:B-1----:R-:W-:-:S03]  /*1ad0*/  HFMA2 R122, -RZ, RZ, 0, 0 ;  /* 0x00000000ff7a7431 */ /* 0x002fc600000001ff */
[----:B------:R-:W-:Y:S02]  /*1ae0*/  @!P5 IADD3 R123, PT, PT, R35, R32, R118 ;  /* 0x00000020237bd210 */ /* 0x000fe40007ffe076 */
[----:B------:R-:W-:-:S03]  /*1af0*/  IADD3 R118, PT, PT, R125, 0x2, RZ ;  /* 0x000000027d767810 */ /* 0x000fc60007ffe0ff */
[----:B-----5:R-:W-:-:S05]  /*1b00*/  @!P5 IMAD.WIDE R130, R123, 0x4, R130 ;  /* 0x000000047b82d825 */ /* 0x020fca00078e0282 */
[----:B------:R1:W5:Y:S01]  /*1b10*/  @!P5 LDG.E.CONSTANT R122, desc[UR8][R130.64] ;  /* 0x00000008827ad981 */ /* 0x000362000c1e9900 */
[----:B------:R-:W-:-:S13]  /*1b20*/  ISETP.GE.OR P5, PT, R118, R57, P4 ;  /* 0x000000397600720c */ /* 0x000fda00027a6670 */
[----:B0-----:R-:W-:-:S05]  /*1b30*/  @!P5 IMAD R41, R125, R32, R32 ;  /* 0x000000207d29d224 */ /* 0x001fca00078e0220 */
[----:B------:R-:W-:-:S04]  /*1b40*/  @!P5 IADD3 R40, PT, PT, R41, R32, RZ ;  /* 0x000000202928d210 */ /* 0x000fc80007ffe0ff */
[----:B------:R-:W-:-:S04]  /*1b50*/  @!P5 IADD3 R118, P6, PT, R35, R40, RZ ;  /* 0x000000282376d210 */ /* 0x000fc80007fde0ff */
[----:B------:R-:W-:Y:S02]  /*1b60*/  @!P5 LEA.HI.X.SX32 R120, R40, RZ, 0x1, P6 ;  /* 0x000000ff2878d211 */ /* 0x000fe400030f0eff */
[----:B------:R-:W0:Y:S02]  /*1b70*/  @!P5 LDC.64 R40, c[0x0][0x388] ;  /* 0x0000e200ff28db82 */ /* 0x000e240000000a00 */
[----:B0-----:R-:W-:-:S04]  /*1b80*/  @!P5 LEA R128, P6, R118, R40, 0x2 ;  /* 0x000000287680d211 */ /* 0x001fc800078c10ff */
[----:B------:R-:W-:Y:S02]  /*1b90*/  @!P5 LEA.HI.X R129, R118, R41, R120, 0x2, P6 ;  /* 0x000000297681d211 */ /* 0x000fe400030f1478 */
[----:B------:R-:W-:Y:S02]  /*1ba0*/  MOV R120, RZ ;  /* 0x000000ff00787202 */ /* 0x000fe40000000f00 */
[----:B------:R-:W-:-:S04]  /*1bb0*/  IADD3 R40, PT, PT, R36, 0x2, RZ ;  /* 0x0000000224287810 */ /* 0x000fc80007ffe0ff */
[----:B------:R0:W5:Y:S01]  /*1bc0*/  @!P5 LDG.E.CONSTANT R120, desc[UR8][R128.64+0x4] ;  /* 0x000004088078d981 */ /* 0x000162000c1e9900 */
[----:B------:R-:W-:-:S04]  /*1bd0*/  ISETP.GE.AND P5, PT, R40, R57, PT ;  /* 0x000000392800720c */ /* 0x000fc80003fa6270 */
[----:B------:R-:W-:-:S13]  /*1be0*/  ISETP.GE.OR P5, PT, R132, UR7, P5 ;  /* 0x0000000784007c0c */ /* 0x000fda000afa6670 */
[----:B------:R-:W-:-:S04]  /*1bf0*/  @!P5 IADD3 R41, PT, PT, R52, R57, RZ ;  /* 0x000000393429d210 */ /* 0x000fc80007ffe0ff */
[----:B------:R-:W-:Y:S02]  /*1c00*/  @!P5 IADD3 R118, P6, PT, R41, R36, RZ ;  /* 0x000000242976d210 */ /* 0x000fe40007fde0ff */
[----:B------:R-:W1:Y:S02]  /*1c10*/  @!P5 LDC.64 R40, c[0x0][0x380] ;  /* 0x0000e000ff28db82 */ /* 0x000e640000000a00 */
[----:B------:R-:W-:Y:S02]  /*1c20*/  @!P5 IADD3.X R123, PT, PT, RZ, RZ, RZ, P6, !PT ;  /* 0x000000ffff7bd210 */ /* 0x000fe400037fe4ff */
[----:B-1----:R-:W-:-:S04]  /*1c30*/  @!P5 LEA R130, P6, R118, R40, 0x2 ;  /* 0x000000287682d211 */ /* 0x002fc800078c10ff */
[----:B------:R-:W-:Y:S01]  /*1c40*/  @!P5 LEA.HI.X R131, R118, R41, R123, 0x2, P6 ;  /* 0x000000297683d211 */ /* 0x000fe200030f147b */
[----:B------:R-:W-:Y:S01]  /*1c50*/  HFMA2 R123, -RZ, RZ, 0, 0 ;  /* 0x00000000ff7b7431 */ /* 0x000fe200000001ff */
[----:B------:R-:W-:Y:S02]  /*1c60*/  ISETP.NE.AND P6, PT, R43, RZ, PT ;  /* 0x000000ff2b00720c */ /* 0x000fe40003fc5270 */
[----:B------:R-:W-:-:S03]  /*1c70*/  IADD3 R40, PT, PT, R63, 0x2, RZ ;  /* 0x000000023f287810 */ /* 0x000fc60007ffe0ff */
[----:B------:R1:W5:Y:S01]  /*1c80*/  @!P5 LDG.E.CONSTANT R123, desc[UR8][R130.64+0x8] ;  /* 0x00000808827bd981 */ /* 0x000362000c1e9900 */
[----:B------:R-:W-:-:S13]  /*1c90*/  ISETP.GE.OR P5, PT, R40, R57, P6 ;  /* 0x000000392800720c */ /* 0x000fda00037a6670 */
[----:B------:R-:W-:-:S05]  /*1ca0*/  @!P5 IMAD R41, R63, R32, R32 ;  /* 0x000000203f29d224 */ /* 0x000fca00078e0220 */
        /* <DEDUP_REMOVED lines=8> */
[----:B------:R-:W5:Y:S01]  /*1d30*/  @!P5 LDG.E.CONSTANT R118, desc[UR8][R128.64+0x8] ;  /* 0x000008088076d981 */ /* 0x000f62000c1e9900 */
[----:B------:R-:W-:-:S04]  /*1d40*/  ISETP.GE.AND P5, PT, R40, R57, PT ;  /* 0x000000392800720c */ /* 0x000fc80003fa6270 */
[----:B------:R-:W-:-:S13]  /*1d50*/  ISETP.GE.OR P5, PT, R132, UR7, P5 ;  /* 0x0000000784007c0c */ /* 0x000fda000afa6670 */
[----:B------:R-:W1:Y:S01]  /*1d60*/  @!P5 LDC.64 R40, c[0x0][0x380] ;  /* 0x0000e000ff28db82 */ /* 0x000e620000000a00 */
[----:B------:R-:W-:-:S04]  /*1d70*/  @!P5 IADD3 R125, PT, PT, R52, R57, RZ ;  /* 0x00000039347dd210 */ /* 0x000fc80007ffe0ff */
[----:B------:R-:W-:-:S04]  /*1d80*/  @!P5 IADD3 R125, P6, PT, R125, R36, RZ ;  /* 0x000000247d7dd210 */ /* 0x000fc80007fde0ff */
[----:B------:R-:W-:Y:S02]  /*1d90*/  @!P5 IADD3.X R126, PT, PT, RZ, RZ, RZ, P6, !PT ;  /* 0x000000ffff7ed210 */ /* 0x000fe400037fe4ff */
[----:B-1----:R-:W-:-:S04]  /*1da0*/  @!P5 LEA R130, P6, R125, R40, 0x2 ;  /* 0x000000287d82d211 */ /* 0x002fc800078c10ff */
[----:B------:R-:W-:Y:S01]  /*1db0*/  @!P5 LEA.HI.X R131, R125, R41, R126, 0x2, P6 ;  /* 0x000000297d83d211 */ /* 0x000fe200030f147e */
[----:B------:R-:W-:Y:S01]  /*1dc0*/  HFMA2 R125, -RZ, RZ, 0, 0 ;  /* 0x00000000ff7d7431 */ /* 0x000fe200000001ff */
[----:B------:R-:W-:Y:S02]  /*1dd0*/  ISETP.NE.AND P6, PT, R42, RZ, PT ;  /* 0x000000ff2a00720c */ /* 0x000fe40003fc5270 */
[----:B------:R-:W-:-:S03]  /*1de0*/  IADD3 R40, PT, PT, R63, 0x2, RZ ;  /* 0x000000023f287810 */ /* 0x000fc60007ffe0ff */
[----:B------:R-:W5:Y:S01]  /*1df0*/  @!P5 LDG.E.CONSTANT R125, desc[UR8][R130.64+0xc] ;  /* 0x00000c08827dd981 */ /* 0x000f62000c1e9900 */
[----:B------:R-:W-:-:S03]  /*1e00*/  ISETP.GE.OR P5, PT, R40, R57, P6 ;  /* 0x000000392800720c */ /* 0x000fc600037a6670 */
[----:B------:R0:W-:Y:S10]  /*1e10*/  STS [R7], R116 ;  /* 0x0000007407007388 */ /* 0x0001f40000000800 */
[----:B0-----:R-:W-:-:S05]  /*1e20*/  @!P5 IMAD R7, R63, R32, R32 ;  /* 0x000000203f07d224 */ /* 0x001fca00078e0220 */
[----:B------:R-:W-:-:S04]  /*1e30*/  @!P5 IADD3 R40, PT, PT, R7, R32, RZ ;  /* 0x000000200728d210 */ /* 0x000fc80007ffe0ff */
[----:B------:R-:W-:-:S04]  /*1e40*/  @!P5 IADD3 R7, P6, PT, R35, R40, RZ ;  /* 0x000000282307d210 */ /* 0x000fc80007fde0ff */
[----:B------:R-:W-:Y:S02]  /*1e50*/  @!P5 LEA.HI.X.SX32 R116, R40, RZ, 0x1, P6 ;  /* 0x000000ff2874d211 */ /* 0x000fe400030f0eff */
[----:B------:R-:W0:Y:S01]  /*1e60*/  @!P5 LDC.64 R40, c[0x0][0x388] ;  /* 0x0000e200ff28db82 */ /* 0x000e220000000a00 */
[----:B------:R-:W-:Y:S02]  /*1e70*/  IADD3 R126, PT, PT, R36, 0x4, RZ ;  /* 0x00000004247e7810 */ /* 0x000fe40007ffe0ff */
[----:B0-----:R-:W-:-:S04]  /*1e80*/  @!P5 LEA R40, P6, R7, R40, 0x2 ;  /* 0x000000280728d211 */ /* 0x001fc800078c10ff */
[----:B------:R-:W-:Y:S02]  /*1e90*/  @!P5 LEA.HI.X R41, R7, R41, R116, 0x2, P6 ;  /* 0x000000290729d211 */ /* 0x000fe400030f1474 */
[----:B------:R-:W-:-:S06]  /*1ea0*/  MOV R116, RZ ;  /* 0x000000ff00747202 */ /* 0x000fcc0000000f00 */
[----:B------:R0:W5:Y:S01]  /*1eb0*/  @!P5 LDG.E.CONSTANT R116, desc[UR8][R40.64+0xc] ;  /* 0x00000c082874d981 */ /* 0x000162000c1e9900 */
[----:B------:R-:W-:-:S04]  /*1ec0*/  ISETP.GE.AND P5, PT, R126, R57, PT ;  /* 0x000000397e00720c */ /* 0x000fc80003fa6270 */
[----:B------:R-:W-:-:S13]  /*1ed0*/  ISETP.GE.OR P5, PT, R132, UR7, P5 ;  /* 0x0000000784007c0c */ /* 0x000fda000afa6670 */
[----:B0-----:R-:W0:Y:S01]  /*1ee0*/  @!P5 LDC.64 R40, c[0x0][0x380] ;  /* 0x0000e000ff28db82 */ /* 0x001e220000000a00 */
[----:B------:R-:W-:Y:S01]  /*1ef0*/  @!P5 IADD3 R129, PT, PT, R52, R57, RZ ;  /* 0x000000393481d210 */ /* 0x000fe20007ffe0ff */
[----:B------:R1:W-:Y:S03]  /*1f00*/  STS [R6+0x4], R115 ;  /* 0x0000047306007388 */ /* 0x0003e60000000800 */
[----:B------:R-:W-:-:S04]  /*1f10*/  @!P5 IADD3 R126, P6, PT, R129, R36, RZ ;  /* 0x00000024817ed210 */ /* 0x000fc80007fde0ff */
[----:B-1----:R-:W-:Y:S02]  /*1f20*/  @!P5 IADD3.X R115, PT, PT, RZ, RZ, RZ, P6, !PT ;  /* 0x000000ffff73d210 */ /* 0x002fe400037fe4ff */
[----:B0-----:R-:W-:-:S04]  /*1f30*/  @!P5 LEA R130, P6, R126, R40, 0x2 ;  /* 0x000000287e82d211 */ /* 0x001fc800078c10ff */
[----:B------:R-:W-:Y:S01]  /*1f40*/  @!P5 LEA.HI.X R131, R126, R41, R115, 0x2, P6 ;  /* 0x000000297e83d211 */ /* 0x000fe200030f1473 */
[----:B------:R-:W-:Y:S01]  /*1f50*/  HFMA2 R115, -RZ, RZ, 0, 0 ;  /* 0x00000000ff737431 */ /* 0x000fe200000001ff */
[----:B------:R-:W-:Y:S01]  /*1f60*/  IADD3 R40, PT, PT, R63, 0x2, RZ ;  /* 0x000000023f287810 */ /* 0x000fe20007ffe0ff */
[----:B------:R-:W-:-:S04]  /*1f70*/  UIADD3 UR5, UPT, UPT, UR5, 0x4000, URZ ;  /* 0x0000400005057890 */ /* 0x000fc8000fffe0ff */
[----:B------:R0:W5:Y:S01]  /*1f80*/  @!P5 LDG.E.CONSTANT R115, desc[UR8][R130.64+0x10] ;  /* 0x000010088273d981 */ /* 0x000162000c1e9900 */
[----:B------:R-:W-:Y:S01]  /*1f90*/  ISETP.GE.OR P5, PT, R40, R57, P3 ;  /* 0x000000392800720c */ /* 0x000fe20001fa6670 */
[----:B------:R-:W-:-:S06]  /*1fa0*/  ULEA UR5, UR6, UR5, 0x18 ;  /* 0x0000000506057291 */ /* 0x000fcc000f8ec0ff */
[----:B------:R-:W-:-:S06]  /*1fb0*/  LEA R7, R34, UR5, 0xb ;  /* 0x0000000522077c11 */ /* 0x000fcc000f8e58ff */
[----:B------:R-:W-:Y:S01]  /*1fc0*/  @!P5 IMAD R41, R63, R32, R32 ;  /* 0x000000203f29d224 */ /* 0x000fe200078e0220 */
[----:B------:R-:W-:-:S04]  /*1fd0*/  LEA R7, R0, R7, 0x5 ;  /* 0x0000000700077211 */ /* 0x000fc800078e28ff */
[----:B------:R-:W-:Y:S01]  /*1fe0*/  @!P5 IADD3 R40, PT, PT, R41, R32, RZ ;  /* 0x000000202928d210 */ /* 0x000fe20007ffe0ff */
[----:B----4-:R1:W-:Y:S03]  /*1ff0*/  STS [R7+0x4], R110 ;  /* 0x0000046e07007388 */ /* 0x0103e60000000800 */
[----:B-1----:R-:W-:-:S04]  /*2000*/  @!P5 IADD3 R110, P6, PT, R35, R40, RZ ;  /* 0x00000028236ed210 */ /* 0x002fc80007fde0ff */
[----:B------:R-:W-:Y:S02]  /*2010*/  @!P5 LEA.HI.X.SX32 R126, R40, RZ, 0x1, P6 ;  /* 0x000000ff287ed211 */ /* 0x000fe400030f0eff */
[----:B------:R-:W1:Y:S02]  /*2020*/  @!P5 LDC.64 R40, c[0x0][0x388] ;  /* 0x0000e200ff28db82 */ /* 0x000e640000000a00 */
[----:B-1----:R-:W-:-:S04]  /*2030*/  @!P5 LEA R128, P6, R110, R40, 0x2 ;  /* 0x000000286e80d211 */ /* 0x002fc800078c10ff */
[----:B------:R-:W-:Y:S02]  /*2040*/  @!P5 LEA.HI.X R129, R110, R41, R126, 0x2, P6 ;  /* 0x000000296e81d211 */ /* 0x000fe400030f147e */
[----:B------:R-:W-:Y:S02]  /*2050*/  MOV R110, RZ ;  /* 0x000000ff006e7202 */ /* 0x000fe40000000f00 */
[----:B------:R-:W-:-:S04]  /*2060*/  IADD3 R40, PT, PT, R36, 0x5, RZ ;  /* 0x0000000524287810 */ /* 0x000fc80007ffe0ff */
[----:B------:R1:W4:Y:S01]  /*2070*/  @!P5 LDG.E.CONSTANT R110, desc[UR8][R128.64+0x10] ;  /* 0x00001008806ed981 */ /* 0x000322000c1e9900 */
[----:B------:R-:W-:-:S04]  /*2080*/  ISETP.GE.AND P5, PT, R40, R57, PT ;  /* 0x000000392800720c */ /* 0x000fc80003fa6270 */
[----:B------:R-:W-:-:S13]  /*2090*/  ISETP.GE.OR P5, PT, R132, UR7, P5 ;  /* 0x0000000784007c0c */ /* 0x000fda000afa6670 */
[----:B------:R-:W0:Y:S01]  /*20a0*/  @!P5 LDC.64 R40, c[0x0][0x380] ;  /* 0x0000e000ff28db82 */ /* 0x000e220000000a00 */
[----:B------:R2:W-:Y:S02]  /*20b0*/  STS [R6+0x8], R113 ;  /* 0x0000087106007388 */ /* 0x0005e40000000800 */
[----:B--2---:R-:W-:-:S04]  /*20c0*/  @!P5 IADD3 R113, PT, PT, R52, R57, RZ ;  /* 0x000000393471d210 */ /* 0x004fc80007ffe0ff */
[----:B------:R-:W-:-:S04]  /*20d0*/  @!P5 IADD3 R113, P6, PT, R113, R36, RZ ;  /* 0x000000247171d210 */ /* 0x000fc80007fde0ff */
[----:B------:R-:W-:Y:S02]  /*20e0*/  @!P5 IADD3.X R126, PT, PT, RZ, RZ, RZ, P6, !PT ;  /* 0x000000ffff7ed210 */ /* 0x000fe400037fe4ff */
[----:B0-----:R-:W-:-:S04]  /*20f0*/  @!P5 LEA R130, P6, R113, R40, 0x2 ;  /* 0x000000287182d211 */ /* 0x001fc800078c10ff */
[----:B------:R-:W-:Y:S01]  /*2100*/  @!P5 LEA.HI.X R131, R113, R41, R126, 0x2, P6 ;  /* 0x000000297183d211 */ /* 0x000fe200030f147e */
[----:B------:R-:W-:Y:S01]  /*2110*/  HFMA2 R113, -RZ, RZ, 0, 0 ;  /* 0x00000000ff717431 */ /* 0x000fe200000001ff */
[----:B------:R-:W-:-:S05]  /*2120*/  IADD3 R40, PT, PT, R63, 0x2, RZ ;  /* 0x000000023f287810 */ /* 0x000fca0007ffe0ff */
[----:B------:R0:W2:Y:S01]  /*2130*/  @!P5 LDG.E.CONSTANT R113, desc[UR8][R130.64+0x14] ;  /* 0x000014088271d981 */ /* 0x0000a2000c1e9900 */
[----:B------:R-:W-:-:S03]  /*2140*/  ISETP.GE.OR P5, PT, R40, R57, P2 ;  /* 0x000000392800720c */ /* 0x000fc600017a6670 */
[----:B------:R3:W-:Y:S10]  /*2150*/  STS [R7+0x8], R66 ;  /* 0x0000084207007388 */ /* 0x0007f40000000800 */
[----:B------:R-:W-:-:S05]  /*2160*/  @!P5 IMAD R41, R63, R32, R32 ;  /* 0x000000203f29d224 */ /* 0x000fca00078e0220 */
[----:B------:R-:W-:-:S04]  /*2170*/  @!P5 IADD3 R40, PT, PT, R41, R32, RZ ;  /* 0x000000202928d210 */ /* 0x000fc80007ffe0ff */
[----:B---3--:R-:W-:-:S04]  /*2180*/  @!P5 IADD3 R66, P6, PT, R35, R40, RZ ;  /* 0x000000282342d210 */ /* 0x008fc80007fde0ff */
[----:B------:R-:W-:Y:S02]  /*2190*/  @!P5 LEA.HI.X.SX32 R126, R40, RZ, 0x1, P6 ;  /* 0x000000ff287ed211 */ /* 0x000fe400030f0eff */
[----:B------:R-:W1:Y:S02]  /*21a0*/  @!P5 LDC.64 R40, c[0x0][0x388] ;  /* 0x0000e200ff28db82 */ /* 0x000e640000000a00 */
[----:B-1----:R-:W-:-:S04]  /*21b0*/  @!P5 LEA R128, P6, R66, R40, 0x2 ;  /* 0x000000284280d211 */ /* 0x002fc800078c10ff */
[----:B------:R-:W-:Y:S02]  /*21c0*/  @!P5 LEA.HI.X R129, R66, R41, R126, 0x2, P6 ;  /* 0x000000294281d211 */ /* 0x000fe400030f147e */
[----:B------:R-:W-:Y:S02]  /*21d0*/  MOV R66, RZ ;  /* 0x000000ff00427202 */ /* 0x000fe40000000f00 */
[----:B------:R-:W-:-:S04]  /*21e0*/  IADD3 R40, PT, PT, R36, 0x6, RZ ;  /* 0x0000000624287810 */ /* 0x000fc80007ffe0ff */
[----:B------:R1:W3:Y:S01]  /*21f0*/  @!P5 LDG.E.CONSTANT R66, desc[UR8][R128.64+0x14] ;  /* 0x000014088042d981 */ /* 0x0002e2000c1e9900 */
[----:B------:R-:W-:-:S04]  /*2200*/  ISETP.GE.AND P5, PT, R40, R57, PT ;  /* 0x000000392800720c */ /* 0x000fc80003fa6270 */
[----:B------:R-:W-:-:S13]  /*2210*/  ISETP.GE.OR P5, PT, R132, UR7, P5 ;  /* 0x0000000784007c0c */ /* 0x000fda000afa6670 */
[----:B------:R-:W0:Y:S01]  /*2220*/  @!P5 LDC.64 R40, c[0x0][0x380] ;  /* 0x0000e000ff28db82 */ /* 0x000e220000000a00 */
[----:B------:R1:W-:Y:S02]  /*2230*/  STS [R6+0xc], R67 ;  /* 0x00000c4306007388 */ /* 0x0003e40000000800 */
[----:B-1----:R-:W-:-:S04]  /*2240*/  @!P5 IADD3 R67, PT, PT, R52, R57, RZ ;  /* 0x000000393443d210 */ /* 0x002fc80007ffe0ff */
[----:B------:R-:W-:-:S04]  /*2250*/  @!P5 IADD3 R67, P6, PT, R67, R36, RZ ;  /* 0x000000244343d210 */ /* 0x000fc80007fde0ff */
[----:B------:R-:W-:Y:S02]  /*2260*/  @!P5 IADD3.X R126, PT, PT, RZ, RZ, RZ, P6, !PT ;  /* 0x000000ffff7ed210 */ /* 0x000fe400037fe4ff */
[----:B0-----:R-:W-:-:S04]  /*2270*/  @!P5 LEA R130, P6, R67, R40, 0x2 ;  /* 0x000000284382d211 */ /* 0x001fc800078c10ff */
[----:B------:R-:W-:Y:S01]  /*2280*/  @!P5 LEA.HI.X R131, R67, R41, R126, 0x2, P6 ;  /* 0x000000294383d211 */ /* 0x000fe200030f147e */
[----:B------:R-:W-:Y:S01]  /*2290*/  HFMA2 R67, -RZ, RZ, 0, 0 ;  /* 0x00000000ff437431 */ /* 0x000fe200000001ff */
[----:B------:R-:W-:-:S05]  /*22a0*/  IADD3 R40, PT, PT, R63, 0x2, RZ ;  /* 0x000000023f287810 */ /* 0x000fca0007ffe0ff */
[----:B------:R0:W3:Y:S01]  /*22b0*/  @!P5 LDG.E.CONSTANT R67, desc[UR8][R130.64+0x18] ;  /* 0x000018088243d981 */ /* 0x0000e2000c1e9900 */
[----:B------:R-:W-:-:S03]  /*22c0*/  ISETP.GE.OR P5, PT, R40, R57, P1 ;  /* 0x000000392800720c */ /* 0x000fc60000fa6670 */
[----:B------:R1:W-:Y:S10]  /*22d0*/  STS [R7+0xc], R62 ;  /* 0x00000c3e07007388 */ /* 0x0003f40000000800 */
[----:B------:R-:W-:-:S05]  /*22e0*/  @!P5 IMAD R41, R63, R32, R32 ;  /* 0x000000203f29d224 */ /* 0x000fca00078e0220 */
[----:B------:R-:W-:-:S04]  /*22f0*/  @!P5 IADD3 R40, PT, PT, R41, R32, RZ ;  /* 0x000000202928d210 */ /* 0x000fc80007ffe0ff */
[----:B-1----:R-:W-:-:S04]  /*2300*/  @!P5 IADD3 R62, P6, PT, R35, R40, RZ ;  /* 0x00000028233ed210 */ /* 0x002fc80007fde0ff */
        /* <DEDUP_REMOVED lines=11> */
[----:B-----5:R-:W-:-:S04]  /*23c0*/  @!P5 IADD3 R61, PT, PT, R52, R57, RZ ;  /* 0x00000039343dd210 */ /* 0x020fc80007ffe0ff */
[----:B------:R-:W-:-:S04]  /*23d0*/  @!P5 IADD3 R61, P6, PT, R61, R36, RZ ;  /* 0x000000243d3dd210 */ /* 0x000fc80007fde0ff */
[----:B------:R-:W-:Y:S02]  /*23e0*/  @!P5 IADD3.X R62, PT, PT, RZ, RZ, RZ, P6, !PT ;  /* 0x000000ffff3ed210 */ /* 0x000fe400037fe4ff */
[----:B0-----:R-:W-:-:S04]  /*23f0*/  @!P5 LEA R130, P6, R61, R40, 0x2 ;  /* 0x000000283d82d211 */ /* 0x001fc800078c10ff */
[----:B------:R-:W-:Y:S01]  /*2400*/  @!P5 LEA.HI.X R131, R61, R41, R62, 0x2, P6 ;  /* 0x000000293d83d211 */ /* 0x000fe200030f143e */
[----:B------:R-:W-:Y:S01]  /*2410*/  HFMA2 R61, -RZ, RZ, 0, 0 ;  /* 0x00000000ff3d7431 */ /* 0x000fe200000001ff */
[----:B------:R-:W-:-:S05]  /*2420*/  IADD3 R40, PT, PT, R63, 0x2, RZ ;  /* 0x000000023f287810 */ /* 0x000fca0007ffe0ff */
[----:B------:R0:W5:Y:S01]  /*2430*/  @!P5 LDG.E.CONSTANT R61, desc[UR8][R130.64+0x1c] ;  /* 0x00001c08823dd981 */ /* 0x000162000c1e9900 */
[----:B------:R-:W-:-:S13]  /*2440*/  ISETP.GE.OR P5, PT, R40, R57, P0 ;  /* 0x000000392800720c */ /* 0x000fda00007a6670 */
[----:B------:R-:W-:-:S05]  /*2450*/  @!P5 IMAD R63, R63, R32, R32 ;  /* 0x000000203f3fd224 */ /* 0x000fca00078e0220 */
[----:B------:R-:W-:-:S04]  /*2460*/  @!P5 IADD3 R40, PT, PT, R63, R32, RZ ;  /* 0x000000203f28d210 */ /* 0x000fc80007ffe0ff */
[----:B------:R-:W-:-:S04]  /*2470*/  @!P5 IADD3 R62, P6, PT, R35, R40, RZ ;  /* 0x00000028233ed210 */ /* 0x000fc80007fde0ff */
[----:B------:R-:W-:Y:S02]  /*2480*/  @!P5 LEA.HI.X.SX32 R63, R40, RZ, 0x1, P6 ;  /* 0x000000ff283fd211 */ /* 0x000fe400030f0eff */
[----:B------:R-:W4:Y:S01]  /*2490*/  @!P5 LDC.64 R40, c[0x0][0x388] ;  /* 0x0000e200ff28db82 */ /* 0x000f220000000a00 */
[----:B-1----:R-:W-:Y:S02]  /*24a0*/  MOV R128, RZ ;  /* 0x000000ff00807202 */ /* 0x002fe40000000f00 */
[----:B0-----:R-:W-:Y:S02]  /*24b0*/  IADD3 R131, PT, PT, R38, 0x3, RZ ;  /* 0x0000000326837810 */ /* 0x001fe40007ffe0ff */
[----:B----4-:R-:W-:-:S04]  /*24c0*/  @!P5 LEA R40, P6, R62, R40, 0x2 ;  /* 0x000000283e28d211 */ /* 0x010fc800078c10ff */
[----:B------:R-:W-:Y:S02]  /*24d0*/  @!P5 LEA.HI.X R41, R62, R41, R63, 0x2, P6 ;  /* 0x000000293e29d211 */ /* 0x000fe400030f143f */
[----:B------:R-:W-:-:S03]  /*24e0*/  LEA R62, R0, UR14, 0x3 ;  /* 0x0000000e003e7c11 */ /* 0x000fc6000f8e18ff */
[----:B------:R0:W4:Y:S01]  /*24f0*/  @!P5 LDG.E.CONSTANT R128, desc[UR8][R40.64+0x1c] ;  /* 0x00001c082880d981 */ /* 0x000122000c1e9900 */
[----:B------:R-:W-:-:S04]  /*2500*/  ISETP.GE.AND P5, PT, R62, R57, PT ;  /* 0x000000393e00720c */ /* 0x000fc80003fa6270 */
[----:B------:R-:W-:-:S13]  /*2510*/  ISETP.GE.OR P5, PT, R131, UR7, P5 ;  /* 0x0000000783007c0c */ /* 0x000fda000afa6670 */
[----:B------:R-:W-:-:S04]  /*2520*/  @!P5 IADD3 R129, PT, PT, R52, R57, RZ ;  /* 0x000000393481d210 */ /* 0x000fc80007ffe0ff */
[----:B------:R-:W-:Y:S02]  /*2530*/  @!P5 IADD3 R129, PT, PT, R62, R57, R129 ;  /* 0x000000393e81d210 */ /* 0x000fe40007ffe081 */
[----:B------:R-:W1:Y:S01]  /*2540*/  @!P5 LDC.64 R62, c[0x0][0x380] ;  /* 0x0000e000ff3edb82 */ /* 0x000e620000000a00 */
[----:B------:R-:W-:Y:S04]  /*2550*/  STS [R7+0x10], R46 ;  /* 0x0000102e07007388 */ /* 0x000fe80000000800 */
[----:B------:R2:W-:Y:S01]  /*2560*/  STS [R6+0x14], R45 ;  /* 0x0000142d06007388 */ /* 0x0005e20000000800 */
[----:B------:R-:W-:Y:S02]  /*2570*/  ISETP.NE.AND P6, PT, R44, RZ, PT ;  /* 0x000000ff2c00720c */ /* 0x000fe40003fc5270 */
[----:B--2---:R-:W-:Y:S01]  /*2580*/  LEA R45, R34, UR14, 0x3 ;  /* 0x0000000e222d7c11 */ /* 0x004fe2000f8e18ff */
[----:B-1----:R-:W-:-:S04]  /*2590*/  @!P5 IMAD.WIDE.U32 R62, R129, 0x4, R62 ;  /* 0x00000004813ed825 */ /* 0x002fc800078e003e */
[----:B------:R-:W-:Y:S01]  /*25a0*/  HFMA2 R129, -RZ, RZ, 0, 0 ;  /* 0x00000000ff817431 */ /* 0x000fe200000001ff */
[----:B0-----:R-:W-:-:S05]  /*25b0*/  IADD3 R40, PT, PT, R45, 0x3, RZ ;  /* 0x000000032d287810 */ /* 0x001fca0007ffe0ff */
[----:B------:R0:W2:Y:S01]  /*25c0*/  @!P5 LDG.E.CONSTANT R129, desc[UR8][R62.64] ;  /* 0x000000083e81d981 */ /* 0x0000a2000c1e9900 */
[----:B------:R-:W-:Y:S01]  /*25d0*/  ISETP.GE.OR P5, PT, R40, R57, P6 ;  /* 0x000000392800720c */ /* 0x000fe200037a6670 */
[----:B------:R-:W-:-:S12]  /*25e0*/  IMAD R45, R45, R32, R32 ;  /* 0x000000202d2d7224 */ /* 0x000fd800078e0220 */
[----:B------:R-:W1:Y:S01]  /*25f0*/  @!P5 LDC.64 R40, c[0x0][0x388] ;  /* 0x0000e200ff28db82 */ /* 0x000e620000000a00 */
[----:B------:R-:W-:-:S04]  /*2600*/  LEA R136, R32, R45, 0x1 ;  /* 0x0000002d20887211 */ /* 0x000fc800078e08ff */
[----:B------:R-:W-:Y:S02]  /*2610*/  @!P5 IADD3 R45, PT, PT, R35, R136, RZ ;  /* 0x00000088232dd210 */ /* 0x000fe40007ffe0ff */
[----:B------:R-:W-:Y:S02]  /*2620*/  MOV R130, RZ ;  /* 0x000000ff00827202 */ /* 0x000fe40000000f00 */
[----:B------:R-:W-:Y:S01]  /*2630*/  LEA R138, R57, R52, 0x1 ;  /* 0x00000034398a7211 */ /* 0x000fe200078e08ff */
[----:B------:R0:W-:Y:S01]  /*2640*/  STS [R7+0x14], R50 ;  /* 0x0000143207007388 */ /* 0x0001e20000000800 */
[----:B-1----:R-:W-:-:S05]  /*2650*/  @!P5 IMAD.WIDE R40, R45, 0x4, R40 ;  /* 0x000000042d28d825 */ /* 0x002fca00078e0228 */
[----:B------:R1:W2:Y:S01]  /*2660*/  @!P5 LDG.E.CONSTANT R130, desc[UR8][R40.64] ;  /* 0x000000082882d981 */ /* 0x0002a2000c1e9900 */
[----:B------:R-:W-:Y:S02]  /*2670*/  IADD3 R45, P5, PT, R138, R36, RZ ;  /* 0x000000248a2d7210 */ /* 0x000fe40007fbe0ff */
[----:B0-----:R-:W-:Y:S02]  /*2680*/  LEA R50, R39, 0x3, 0x3 ;  /* 0x0000000327327811 */ /* 0x001fe400078e18ff */
[----:B------:R-:W-:Y:S02]  /*2690*/  IADD3.X R46, PT, PT, RZ, RZ, RZ, P5, !PT ;  /* 0x000000ffff2e7210 */ /* 0x000fe40002ffe4ff */
[----:B------:R-:W-:-:S04]  /*26a0*/  LEA R62, P5, R45, UR12, 0x2 ;  /* 0x0000000c2d3e7c11 */ /* 0x000fc8000f8a10ff */
[----:B------:R-:W-:Y:S02]  /*26b0*/  LEA.HI.X R63, R45, UR13, R46, 0x2, P5 ;  /* 0x0000000d2d3f7c11 */ /* 0x000fe4000a8f142e */
[----:B------:R-:W-:-:S13]  /*26c0*/  ISETP.GE.OR P5, PT, R50, R57, P4 ;  /* 0x000000393200720c */ /* 0x000fda00027a6670 */
[----:B-1----:R-:W0:Y:S01]  /*26d0*/  @!P5 LDC.64 R40, c[0x0][0x388] ;  /* 0x0000e200ff28db82 */ /* 0x002e220000000a00 */
[----:B------:R-:W-:-:S04]  /*26e0*/  @!P5 IADD3 R45, P6, PT, R35, R136, RZ ;  /* 0x00000088232dd210 */ /* 0x000fc80007fde0ff */
[----:B------:R-:W-:Y:S02]  /*26f0*/  @!P5 LEA.HI.X.SX32 R46, R136, RZ, 0x1, P6 ;  /* 0x000000ff882ed211 */ /* 0x000fe400030f0eff */
[----:B------:R-:W-:Y:S02]  /*2700*/  CS2R R132, SRZ ;  /* 0x0000000000847805 */ /* 0x000fe4000001ff00 */
[----:B0-----:R-:W-:-:S04]  /*2710*/  @!P5 LEA R140, P6, R45, R40, 0x2 ;  /* 0x000000282d8cd211 */ /* 0x001fc800078c10ff */
[----:B------:R-:W-:Y:S02]  /*2720*/  @!P5 LEA.HI.X R141, R45, R41, R46, 0x2, P6 ;  /* 0x000000292d8dd211 */ /* 0x000fe400030f142e */
[----:B------:R-:W-:-:S03]  /*2730*/  ISETP.NE.AND P6, PT, R43, RZ, PT ;  /* 0x000000ff2b00720c */ /* 0x000fc60003fc5270 */
[----:B------:R0:W2:Y:S01]  /*2740*/  @!P5 LDG.E.CONSTANT R132, desc[UR8][R140.64+0x4] ;  /* 0x000004088c84d981 */ /* 0x0000a2000c1e9900 */
[----:B------:R-:W-:-:S13]  /*2750*/  ISETP.GE.OR P5, PT, R50, R57, P6 ;  /* 0x000000393200720c */ /* 0x000fda00037a6670 */
[----:B------:R-:W1:Y:S01]  /*2760*/  @!P5 LDC.64 R40, c[0x0][0x388] ;  /* 0x0000e200ff28db82 */ /* 0x000e620000000a00 */
[----:B------:R-:W-:Y:S01]  /*2770*/  @!P5 IADD3 R45, P6, PT, R35, R136, RZ ;  /* 0x00000088232dd210 */ /* 0x000fe20007fde0ff */
[----:B------:R-:W-:Y:S03]  /*2780*/  STS [R6+0x18], R49 ;  /* 0x0000183106007388 */ /* 0x000fe60000000800 */
[----:B------:R-:W-:Y:S01]  /*2790*/  @!P5 LEA.HI.X.SX32 R46, R136, RZ, 0x1, P6 ;  /* 0x000000ff882ed211 */ /* 0x000fe200030f0eff */
[----:B------:R3:W-:Y:S02]  /*27a0*/  STS [R7+0x18], R56 ;  /* 0x0000183807007388 */ /* 0x0007e40000000800 */
[----:B---3--:R-:W-:Y:S01]  /*27b0*/  HFMA2 R56, -RZ, RZ, 0, 0 ;  /* 0x00000000ff387431 */ /* 0x008fe200000001ff */
[----:B-1----:R-:W-:-:S04]  /*27c0*/  @!P5 LEA R134, P6, R45, R40, 0x2 ;  /* 0x000000282d86d211 */ /* 0x002fc800078c10ff */
[----:B------:R-:W-:Y:S02]  /*27d0*/  @!P5 LEA.HI.X R135, R45, R41, R46, 0x2, P6 ;  /* 0x000000292d87d211 */ /* 0x000fe400030f142e */
[----:B------:R-:W-:-:S03]  /*27e0*/  ISETP.NE.AND P6, PT, R42, RZ, PT ;  /* 0x000000ff2a00720c */ /* 0x000fc60003fc5270 */
[----:B------:R1:W3:Y:S01]  /*27f0*/  @!P5 LDG.E.CONSTANT R56, desc[UR8][R134.64+0x8] ;  /* 0x000008088638d981 */ /* 0x0002e2000c1e9900 */
[----:B------:R-:W-:-:S13]  /*2800*/  ISETP.GE.OR P5, PT, R50, R57, P6 ;  /* 0x000000393200720c */ /* 0x000fda00037a6670 */
[----:B------:R-:W0:Y:S01]  /*2810*/  @!P5 LDC.64 R40, c[0x0][0x388] ;  /* 0x0000e200ff28db82 */ /* 0x000e220000000a00 */
[----:B------:R-:W-:Y:S01]  /*2820*/  @!P5 IADD3 R45, P6, PT, R35, R136, RZ ;  /* 0x00000088232dd210 */ /* 0x000fe20007fde0ff */
[----:B------:R-:W-:Y:S03]  /*2830*/  STS [R6+0x1c], R59 ;  /* 0x00001c3b06007388 */ /* 0x000fe60000000800 */
[----:B------:R-:W-:Y:S01]  /*2840*/  @!P5 LEA.HI.X.SX32 R46, R136, RZ, 0x1, P6 ;  /* 0x000000ff882ed211 */ /* 0x000fe200030f0eff */
[----:B------:R-:W-:Y:S04]  /*2850*/  STS [R7+0x1c], R64 ;  /* 0x00001c4007007388 */ /* 0x000fe80000000800 */
[----:B------:R-:W-:Y:S04]  /*2860*/  STS [R6+0x100], R55 ;  /* 0x0001003706007388 */ /* 0x000fe80000000800 */
[----:B------:R5:W-:Y:S01]  /*2870*/  STS [R7+0x100], R58 ;  /* 0x0001003a07007388 */ /* 0x000be20000000800 */
[----:B0-----:R-:W-:-:S02]  /*2880*/  @!P5 LEA R140, P6, R45, R40, 0x2 ;  /* 0x000000282d8cd211 */ /* 0x001fc400078c10ff */
[----:B-----5:R-:W-:Y:S02]  /*2890*/  CS2R R58, SRZ ;  /* 0x00000000003a7805 */ /* 0x020fe4000001ff00 */
[----:B------:R-:W-:-:S05]  /*28a0*/  @!P5 LEA.HI.X R141, R45, R41, R46, 0x2, P6 ;  /* 0x000000292d8dd211 */ /* 0x000fca00030f142e */
[----:B------:R-:W5:Y:S01]  /*28b0*/  @!P5 LDG.E.CONSTANT R58, desc[UR8][R140.64+0xc] ;  /* 0x00000c088c3ad981 */ /* 0x000f62000c1e9900 */
[----:B------:R-:W-:-:S13]  /*28c0*/  ISETP.GE.OR P5, PT, R50, R57, P3 ;  /* 0x000000393200720c */ /* 0x000fda0001fa6670 */
[----:B------:R-:W1:Y:S01]  /*28d0*/  @!P5 LDC.64 R40, c[0x0][0x388] ;  /* 0x0000e200ff28db82 */ /* 0x000e620000000a00 */
[----:B------:R-:W-:-:S04]  /*28e0*/  @!P5 IADD3 R45, P6, PT, R35, R136, RZ ;  /* 0x00000088232dd210 */ /* 0x000fc80007fde0ff */
[----:B------:R-:W-:Y:S02]  /*28f0*/  @!P5 LEA.HI.X.SX32 R46, R136, RZ, 0x1, P6 ;  /* 0x000000ff882ed211 */ /* 0x000fe400030f0eff */
[----:B------:R-:W-:Y:S02]  /*2900*/  MOV R64, RZ ;  /* 0x000000ff00407202 */ /* 0x000fe40000000f00 */
[----:B-1----:R-:W-:-:S04]  /*2910*/  @!P5 LEA R134, P6, R45, R40, 0x2 ;  /* 0x000000282d86d211 */ /* 0x002fc800078c10ff */
[----:B------:R-:W-:-:S05]  /*2920*/  @!P5 LEA.HI.X R135, R45, R41, R46, 0x2, P6 ;  /* 0x000000292d87d211 */ /* 0x000fca00030f142e */
[----:B------:R0:W5:Y:S01]  /*2930*/  @!P5 LDG.E.CONSTANT R64, desc[UR8][R134.64+0x10] ;  /* 0x000010088640d981 */ /* 0x000162000c1e9900 */
[----:B------:R-:W-:Y:S02]  /*2940*/  ISETP.GE.OR P5, PT, R50, R57, P2 ;  /* 0x000000393200720c */ /* 0x000fe400017a6670 */
[----:B------:R-:W-:-:S04]  /*2950*/  IADD3 R40, PT, PT, R36, 0x1, RZ ;  /* 0x0000000124287810 */ /* 0x000fc80007ffe0ff */
[----:B------:R-:W-:-:S07]  /*2960*/  ISETP.GE.AND P6, PT, R40, R57, PT ;  /* 0x000000392800720c */ /* 0x000fce0003fc6270 */
[----:B------:R-:W1:Y:S01]  /*2970*/  @!P5 LDC.64 R40, c[0x0][0x388] ;  /* 0x0000e200ff28db82 */ /* 0x000e620000000a00 */
[----:B------:R4:W-:Y:S01]  /*2980*/  STS [R6+0x104], R47 ;  /* 0x0001042f06007388 */ /* 0x0009e20000000800 */
[----:B------:R-:W-:Y:S02]  /*2990*/  P2R R45, PR, RZ, 0x40 ;  /* 0x00000040ff2d7803 */ /* 0x000fe40000000000 */
[----:B----4-:R-:W-:Y:S01]  /*29a0*/  @!P5 IADD3 R47, P6, PT, R35, R136, RZ ;  /* 0x00000088232fd210 */ /* 0x010fe20007fde0ff */
[----:B------:R4:W-:Y:S03]  /*29b0*/  STS [R7+0x104], R54 ;  /* 0x0001043607007388 */ /* 0x0009e60000000800 */
[----:B------:R-:W-:Y:S02]  /*29c0*/  @!P5 LEA.HI.X.SX32 R52, R136, RZ, 0x1, P6 ;  /* 0x000000ff8834d211 */ /* 0x000fe400030f0eff */
[----:B-1----:R-:W-:-:S02]  /*29d0*/  @!P5 LEA R46, P6, R47, R40, 0x2 ;  /* 0x000000282f2ed211 */ /* 0x002fc400078c10ff */
[----:B----4-:R-:W-:Y:S02]  /*29e0*/  CS2R R54, SRZ ;  /* 0x0000000000367805 */ /* 0x010fe4000001ff00 */
[----:B------:R-:W-:-:S05]  /*29f0*/  @!P5 LEA.HI.X R47, R47, R41, R52, 0x2, P6 ;  /* 0x000000292f2fd211 */ /* 0x000fca00030f1434 */
[----:B------:R1:W4:Y:S01]  /*2a00*/  @!P5 LDG.E.CONSTANT R54, desc[UR8][R46.64+0x14] ;  /* 0x000014082e36d981 */ /* 0x000322000c1e9900 */
[----:B------:R-:W-:-:S13]  /*2a10*/  ISETP.GE.OR P5, PT, R50, R57, P1 ;  /* 0x000000393200720c */ /* 0x000fda0000fa6670 */
[----:B------:R-:W2:Y:S01]  /*2a20*/  @!P5 LDC.64 R40, c[0x0][0x388] ;  /* 0x0000e200ff28db82 */ /* 0x000ea20000000a00 */
[----:B------:R-:W-:-:S04]  /*2a30*/  @!P5 IADD3 R49, P6, PT, R35, R136, RZ ;  /* 0x000000882331d210 */ /* 0x000fc80007fde0ff */
[----:B------:R-:W-:Y:S02]  /*2a40*/  @!P5 LEA.HI.X.SX32 R50, R136, RZ, 0x1, P6 ;  /* 0x000000ff8832d211 */ /* 0x000fe400030f0eff */
[----:B0-----:R-:W-:Y:S01]  /*2a50*/  CS2R R134, SRZ ;  /* 0x0000000000867805 */ /* 0x001fe2000001ff00 */
[----:B------:R-:W-:Y:S01]  /*2a60*/  HFMA2 R137, -RZ, RZ, 0, 0 ;  /* 0x00000000ff897431 */ /* 0x000fe200000001ff */
[----:B-1----:R-:W-:Y:S02]  /*2a70*/  LEA R46, R33, 0x2, 0x3 ;  /* 0x00000002212e7811 */ /* 0x002fe400078e18ff */
[----:B--2---:R-:W-:-:S04]  /*2a80*/  @!P5 LEA R40, P6, R49, R40, 0x2 ;  /* 0x000000283128d211 */ /* 0x004fc800078c10ff */
[----:B------:R-:W-:Y:S02]  /*2a90*/  @!P5 LEA.HI.X R41, R49, R41, R50, 0x2, P6 ;  /* 0x000000293129d211 */ /* 0x000fe400030f1432 */
[----:B------:R-:W-:-:S03]  /*2aa0*/  ISETP.NE.AND P6, PT, R45, RZ, PT ;  /* 0x000000ff2d00720c */ /* 0x000fc60003fc5270 */
[----:B------:R0:W2:Y:S01]  /*2ab0*/  @!P5 LDG.E.CONSTANT R134, desc[UR8][R40.64+0x18] ;  /* 0x000018082886d981 */ /* 0x0000a2000c1e9900 */
[----:B------:R-:W-:Y:S02]  /*2ac0*/  ISETP.GE.OR P5, PT, R131, UR7, P6 ;  /* 0x0000000783007c0c */ /* 0x000fe4000b7a6670 */
[----:B------:R-:W-:Y:S02]  /*2ad0*/  LEA R47, R37, 0x3, 0x3 ;  /* 0x00000003252f7811 */ /* 0x000fe400078e18ff */
[----:B------:R-:W-:Y:S01]  /*2ae0*/  ISETP.GE.AND P6, PT, R46, R57, PT ;  /* 0x000000392e00720c */ /* 0x000fe20003fc6270 */
[----:B------:R-:W-:Y:S08]  /*2af0*/  STS [R6+0x108], R51 ;  /* 0x0001083306007388 */ /* 0x000ff00000000800 */
[----:B------:R-:W3:Y:S01]  /*2b00*/  @!P5 LDG.E.CONSTANT R137, desc[UR8][R62.64+0x4] ;  /* 0x000004083e89d981 */ /* 0x000ee2000c1e9900 */
[----:B------:R-:W-:-:S02]  /*2b10*/  ISETP.GE.OR P5, PT, R47, UR7, P6 ;  /* 0x000000072f007c0c */ /* 0x000fc4000b7a6670 */
[----:B0-----:R-:W-:Y:S01]  /*2b20*/  LEA R40, R33, 0x3, 0x3 ;  /* 0x0000000321287811 */ /* 0x001fe200078e18ff */
[----:B------:R0:W-:Y:S02]  /*2b30*/  STS [R7+0x108], R48 ;  /* 0x0001083007007388 */ /* 0x0001e40000000800 */
[----:B0-----:R-:W-:-:S08]  /*2b40*/  P2R R48, PR, RZ, 0x40 ;  /* 0x00000040ff307803 */ /* 0x001fd00000000000 */
[----:B------:R-:W5:Y:S01]  /*2b50*/  @!P5 LDG.E.CONSTANT R135, desc[UR8][R62.64+0x8] ;  /* 0x000008083e87d981 */ /* 0x000f62000c1e9900 */
[----:B------:R-:W-:-:S04]  /*2b60*/  ISETP.GE.AND P6, PT, R40, R57, PT ;  /* 0x000000392800720c */ /* 0x000fc80003fc6270 */
[----:B------:R-:W-:Y:S02]  /*2b70*/  ISETP.GE.OR P5, PT, R47, UR7, P6 ;  /* 0x000000072f007c0c */ /* 0x000fe4000b7a6670 */
[----:B------:R-:W-:Y:S02]  /*2b80*/  MOV R131, RZ ;  /* 0x000000ff00837202 */ /* 0x000fe40000000f00 */
[----:B------:R-:W-:-:S09]  /*2b90*/  LEA R40, R33, 0x4, 0x3 ;  /* 0x0000000421287811 */ /* 0x000fd200078e18ff */
[----:B------:R-:W4:Y:S01]  /*2ba0*/  @!P5 LDG.E.CONSTANT R131, desc[UR8][R62.64+0xc] ;  /* 0x00000c083e83d981 */ /* 0x000f22000c1e9900 */
[----:B------:R-:W-:-:S04]  /*2bb0*/  ISETP.GE.AND P5, PT, R40, R57, PT ;  /* 0x000000392800720c */ /* 0x000fc80003fa6270 */
[----:B------:R-:W-:Y:S02]  /*2bc0*/  P2R R50, PR, RZ, 0x20 ;  /* 0x00000020ff327803 */ /* 0x000fe40000000000 */
[----:B------:R-:W-:Y:S02]  /*2bd0*/  ISETP.GE.OR P5, PT, R47, UR7, P5 ;  /* 0x000000072f007c0c */ /* 0x000fe4000afa6670 */
[----:B------:R-:W-:Y:S02]  /*2be0*/  LEA R40, R33, 0x5, 0x3 ;  /* 0x0000000521287811 */ /* 0x000fe400078e18ff */
[----:B------:R-:W-:Y:S02]  /*2bf0*/  P2R R49, PR, RZ, 0x40 ;  /* 0x00000040ff317803 */ /* 0x000fe40000000000 */
[----:B------:R-:W-:Y:S01]  /*2c00*/  ISETP.GE.AND P6, PT, R40, R57, PT ;  /* 0x000000392800720c */ /* 0x000fe20003fc6270 */
[----:B------:R0:W-:Y:S06]  /*2c10*/  STS [R6+0x10c], R53 ;  /* 0x00010c3506007388 */ /* 0x0001ec0000000800 */
[----:B------:R-:W2:Y:S01]  /*2c20*/  @!P5 LDG.E.CONSTANT R133, desc[UR8][R62.64+0x10] ;  /* 0x000010083e85d981 */ /* 0x000ea2000c1e9900 */
[----:B------:R-:W-:Y:S01]  /*2c30*/  ISETP.GE.OR P5, PT, R47, UR7, P6 ;  /* 0x000000072f007c0c */ /* 0x000fe2000b7a6670 */
[----:B0-----:R-:W-:Y:S01]  /*2c40*/  HFMA2 R53, -RZ, RZ, 0, 0 ;  /* 0x00000000ff357431 */ /* 0x001fe200000001ff */
[----:B------:R-:W-:-:S02]  /*2c50*/  LEA R40, R33, 0x6, 0x3 ;  /* 0x0000000621287811 */ /* 0x000fc400078e18ff */
[----:B------:R-:W-:Y:S02]  /*2c60*/  P2R R51, PR, RZ, 0x40 ;  /* 0x00000040ff337803 */ /* 0x000fe40000000000 */
[----:B------:R-:W-:-:S07]  /*2c70*/  ISETP.GE.AND P6, PT, R40, R57, PT ;  /* 0x000000392800720c */ /* 0x000fce0003fc6270 */
[----:B------:R-:W2:Y:S01]  /*2c80*/  @!P5 LDG.E.CONSTANT R53, desc[UR8][R62.64+0x14] ;  /* 0x000014083e35d981 */ /* 0x000ea2000c1e9900 */
[----:B------:R-:W-:Y:S02]  /*2c90*/  ISETP.GE.OR P5, PT, R47, UR7, P6 ;  /* 0x000000072f007c0c */ /* 0x000fe4000b7a6670 */
[----:B------:R-:W-:-:S04]  /*2ca0*/  LEA R40, R0, UR14, 0x3 ;  /* 0x0000000e00287c11 */ /* 0x000fc8000f8e18ff */
[----:B------:R-:W-:-:S07]  /*2cb0*/  IADD3 R40, PT, PT, R40, 0x7, RZ ;  /* 0x0000000728287810 */ /* 0x000fce0007ffe0ff */
[----:B------:R-:W2:Y:S01]  /*2cc0*/  @!P5 LDG.E.CONSTANT R55, desc[UR8][R62.64+0x18] ;  /* 0x000018083e37d981 */ /* 0x000ea2000c1e9900 */
[----:B------:R-:W-:-:S04]  /*2cd0*/  ISETP.GE.AND P5, PT, R40, R57, PT ;  /* 0x000000392800720c */ /* 0x000fc80003fa6270 */
[----:B------:R-:W-:Y:S02]  /*2ce0*/  ISETP.GE.OR P5, PT, R47, UR7, P5 ;  /* 0x000000072f007c0c */ /* 0x000fe4000afa6670 */
[----:B------:R-:W-:-:S04]  /*2cf0*/  LEA R40, R34, UR14, 0x3 ;  /* 0x0000000e22287c11 */ /* 0x000fc8000f8e18ff */
[----:B------:R-:W-:-:S07]  /*2d00*/  IADD3 R40, PT, PT, R40, 0x3, RZ ;  /* 0x0000000328287810 */ /* 0x000fce0007ffe0ff */
[----:B------:R0:W2:Y:S01]  /*2d10*/  @!P5 LDG.E.CONSTANT R59, desc[UR8][R62.64+0x1c] ;  /* 0x00001c083e3bd981 */ /* 0x0000a2000c1e9900 */
[----:B------:R-:W-:-:S13]  /*2d20*/  ISETP.GE.OR P5, PT, R40, R57, P0 ;  /* 0x000000392800720c */ /* 0x000fda00007a6670 */
[----:B------:R-:W1:Y:S01]  /*2d30*/  @!P5 LDC.64 R40, c[0x0][0x388] ;  /* 0x0000e200ff28db82 */ /* 0x000e620000000a00 */
[----:B------:R-:W-:Y:S02]  /*2d40*/  P2R R52, PR, RZ, 0x40 ;  /* 0x00000040ff347803 */ /* 0x000fe40000000000 */
[----:B------:R-:W-:Y:S01]  /*2d50*/  @!P5 IADD3 R46, P6, PT, R35, R136, RZ ;  /* 0x00000088232ed210 */ /* 0x000fe20007fde0ff */
[----:B------:R0:W-:Y:S03]  /*2d60*/  STS [R7+0x10c], R60 ;  /* 0x00010c3c07007388 */ /* 0x0001e60000000800 */
[----:B------:R-:W-:Y:S02]  /*2d70*/  @!P5 LEA.HI.X.SX32 R47, R136, RZ, 0x1, P6 ;  /* 0x000000ff882fd211 */ /* 0x000fe400030f0eff */
[----:B0-----:R-:W-:Y:S02]  /*2d80*/  LEA R62, R0, UR14, 0x3 ;  /* 0x0000000e003e7c11 */ /* 0x001fe4000f8e18ff */
[----:B------:R-:W-:Y:S01]  /*2d90*/  MOV R60, RZ ;  /* 0x000000ff003c7202 */ /* 0x000fe20000000f00 */
[----:B------:R0:W-:Y:S01]  /*2da0*/  STS [R6+0x110], R65 ;  /* 0x0001104106007388 */ /* 0x0001e20000000800 */
[----:B-1----:R-:W-:-:S04]  /*2db0*/  @!P5 LEA R40, P6, R46, R40, 0x2 ;  /* 0x000000282e28d211 */ /* 0x002fc800078c10ff */
[----:B------:R-:W-:Y:S02]  /*2dc0*/  @!P5 LEA.HI.X R41, R46, R41, R47, 0x2, P6 ;  /* 0x000000292e29d211 */ /* 0x000fe400030f142f */
[----:B0-----:R-:W-:-:S03]  /*2dd0*/  IADD3 R65, PT, PT, R38, 0x4, RZ ;  /* 0x0000000426417810 */ /* 0x001fc60007ffe0ff */
[----:B------:R0:W2:Y:S01]  /*2de0*/  @!P5 LDG.E.CONSTANT R60, desc[UR8][R40.64+0x1c] ;  /* 0x00001c08283cd981 */ /* 0x0000a2000c1e9900 */
[----:B------:R-:W-:-:S04]  /*2df0*/  ISETP.GE.AND P5, PT, R62, R57, PT ;  /* 0x000000393e00720c */ /* 0x000fc80003fa6270 */
[----:B------:R-:W-:-:S13]  /*2e00*/  ISETP.GE.OR P5, PT, R65, UR7, P5 ;  /* 0x0000000741007c0c */ /* 0x000fda000afa6670 */
[----:B------:R-:W1:Y:S01]  /*2e10*/  @!P5 LDC.64 R46, c[0x0][0x380] ;  /* 0x0000e000ff2edb82 */ /* 0x000e620000000a00 */
[----:B------:R-:W-:Y:S02]  /*2e20*/  @!P5 IADD3 R63, PT, PT, R62, R57, R138 ;  /* 0x000000393e3fd210 */ /* 0x000fe40007ffe08a */
[----:B0-----:R-:W-:Y:S02]  /*2e30*/  LEA R40, R34, UR14, 0x3 ;  /* 0x0000000e22287c11 */ /* 0x001fe4000f8e18ff */
[----:B------:R-:W-:Y:S02]  /*2e40*/  ISETP.NE.AND P6, PT, R44, RZ, PT ;  /* 0x000000ff2c00720c */ /* 0x000fe40003fc5270 */
[----:B------:R-:W-:Y:S01]  /*2e50*/  IADD3 R40, PT, PT, R40, 0x4, RZ ;  /* 0x0000000428287810 */ /* 0x000fe20007ffe0ff */
[----:B-1----:R-:W-:-:S04]  /*2e60*/  @!P5 IMAD.WIDE.U32 R46, R63, 0x4, R46 ;  /* 0x000000043f2ed825 */ /* 0x002fc800078e002e */
[----:B------:R-:W-:-:S06]  /*2e70*/  HFMA2 R63, -RZ, RZ, 0, 0 ;  /* 0x00000000ff3f7431 */ /* 0x000fcc00000001ff */
[----:B------:R0:W2:Y:S01]  /*2e80*/  @!P5 LDG.E.CONSTANT R63, desc[UR8][R46.64] ;  /* 0x000000082e3fd981 */ /* 0x0000a2000c1e9900 */
[----:B------:R-:W-:-:S13]  /*2e90*/  ISETP.GE.OR P5, PT, R40, R57, P6 ;  /* 0x000000392800720c */ /* 0x000fda00037a6670 */
[----:B------:R-:W1:Y:S01]  /*2ea0*/  @!P5 LDC.64 R40, c[0x0][0x388] ;  /* 0x0000e200ff28db82 */ /* 0x000e620000000a00 */
[----:B------:R-:W-:Y:S01]  /*2eb0*/  IADD3 R136, PT, PT, R136, R32, RZ ;  /* 0x0000002088887210 */ /* 0x000fe20007ffe0ff */
[----:B------:R-:W-:Y:S04]  /*2ec0*/  STS [R7+0x110], R108 ;  /* 0x0001106c07007388 */ /* 0x000fe80000000800 */
[----:B------:R0:W-:Y:S01]  /*2ed0*/  STS [R6+0x114], R111 ;  /* 0x0001146f06007388 */ /* 0x0001e20000000800 */
[----:B------:R-:W-:Y:S02]  /*2ee0*/  MOV R62, RZ ;  /* 0x000000ff003e7202 */ /* 0x000fe40000000f00 */
[----:B------:R-:W-:Y:S02]  /*2ef0*/  IADD3 R142, PT, PT, R138, R57, RZ ;  /* 0x000000398a8e7210 */ /* 0x000fe40007ffe0ff */
[----:B0-----:R-:W-:-:S05]  /*2f00*/  @!P5 IADD3 R111, PT, PT, R35, R136, RZ ;  /* 0x00000088236fd210 */ /* 0x001fca0007ffe0ff */
[----:B-1----:R-:W-:-:S05]  /*2f10*/  @!P5 IMAD.WIDE R40, R111, 0x4, R40 ;  /* 0x000000046f28d825 */ /* 0x002fca00078e0228 */
[----:B------:R0:W2:Y:S01]  /*2f20*/  @!P5 LDG.E.CONSTANT R62, desc[UR8][R40.64] ;  /* 0x00000008283ed981 */ /* 0x0000a2000c1e9900 */
[----:B------:R-:W-:Y:S02]  /*2f30*/  IADD3 R47, P5, PT, R142, R36, RZ ;  /* 0x000000248e2f7210 */ /* 0x000fe40007fbe0ff */
[----:B------:R-:W-:Y:S02]  /*2f40*/  LEA R144, R39, 0x4, 0x3 ;  /* 0x0000000427907811 */ /* 0x000fe400078e18ff */
[----:B------:R-:W-:Y:S02]  /*2f50*/  IADD3.X R108, PT, PT, RZ, RZ, RZ, P5, !PT ;  /* 0x000000ffff6c7210 */ /* 0x000fe40002ffe4ff */
[----:B------:R-:W-:-:S04]  /*2f60*/  LEA R46, P5, R47, UR12, 0x2 ;  /* 0x0000000c2f2e7c11 */ /* 0x000fc8000f8a10ff */
[----:B------:R-:W-:Y:S02]  /*2f70*/  LEA.HI.X R47, R47, UR13, R108, 0x2, P5 ;  /* 0x0000000d2f2f7c11 */ /* 0x000fe4000a8f146c */
[----:B------:R-:W-:-:S13]  /*2f80*/  ISETP.GE.OR P5, PT, R144, R57, P4 ;  /* 0x000000399000720c */ /* 0x000fda00027a6670 */
[----:B0-----:R-:W0:Y:S01]  /*2f90*/  @!P5 LDC.64 R40, c[0x0][0x388] ;  /* 0x0000e200ff28db82 */ /* 0x001e220000000a00 */
[----:B------:R-:W-:Y:S01]  /*2fa0*/  @!P5 IADD3 R108, P6, PT, R35, R136, RZ ;  /* 0x00000088236cd210 */ /* 0x000fe20007fde0ff */
[----:B------:R1:W-:Y:S03]  /*2fb0*/  STS [R7+0x114], R112 ;  /* 0x0001147007007388 */ /* 0x0003e60000000800 */
[----:B------:R-:W-:Y:S01]  /*2fc0*/  @!P5 LEA.HI.X.SX32 R111, R136, RZ, 0x1, P6 ;  /* 0x000000ff886fd211 */ /* 0x000fe200030f0eff */
[----:B-1----:R-:W-:Y:S01]  /*2fd0*/  HFMA2 R112, -RZ, RZ, 0, 0 ;  /* 0x00000000ff707431 */ /* 0x002fe200000001ff */
[----:B0-----:R-:W-:-:S04]  /*2fe0*/  @!P5 LEA R138, P6, R108, R40, 0x2 ;  /* 0x000000286c8ad211 */ /* 0x001fc800078c10ff */
[----:B------:R-:W-:Y:S02]  /*2ff0*/  @!P5 LEA.HI.X R139, R108, R41, R111, 0x2, P6 ;  /* 0x000000296c8bd211 */ /* 0x000fe400030f146f */
[----:B------:R-:W-:-:S03]  /*3000*/  ISETP.NE.AND P6, PT, R43, RZ, PT ;  /* 0x000000ff2b00720c */ /* 0x000fc60003fc5270 */
[----:B------:R0:W2:Y:S01]  /*3010*/  @!P5 LDG.E.CONSTANT R112, desc[UR8][R138.64+0x4] ;  /* 0x000004088a70d981 */ /* 0x0000a2000c1e9900 */
[----:B------:R-:W-:-:S13]  /*3020*/  ISETP.GE.OR P5, PT, R144, R57, P6 ;  /* 0x000000399000720c */ /* 0x000fda00037a6670 */
[----:B------:R-:W1:Y:S01]  /*3030*/  @!P5 LDC.64 R40, c[0x0][0x388] ;  /* 0x0000e200ff28db82 */ /* 0x000e620000000a00 */
[----:B------:R-:W-:-:S04]  /*3040*/  @!P5 IADD3 R108, P6, PT, R35, R136, RZ ;  /* 0x00000088236cd210 */ /* 0x000fc80007fde0ff */
[----:B------:R-:W-:Y:S02]  /*3050*/  @!P5 LEA.HI.X.SX32 R111, R136, RZ, 0x1, P6 ;  /* 0x000000ff886fd211 */ /* 0x000fe400030f0eff */
[----:B-1----:R-:W-:-:S04]  /*3060*/  @!P5 LEA R140, P6, R108, R40, 0x2 ;  /* 0x000000286c8cd211 */ /* 0x002fc800078c10ff */
[----:B------:R-:W-:Y:S02]  /*3070*/  @!P5 LEA.HI.X R141, R108, R41, R111, 0x2, P6 ;  /* 0x000000296c8dd211 */ /* 0x000fe400030f146f */
[----:B------:R-:W-:Y:S02]  /*3080*/  MOV R108, RZ ;  /* 0x000000ff006c7202 */ /* 0x000fe40000000f00 */
[----:B------:R-:W-:-:S04]  /*3090*/  ISETP.NE.AND P6, PT, R42, RZ, PT ;  /* 0x000000ff2a00720c */ /* 0x000fc80003fc5270 */
[----:B------:R1:W2:Y:S01]  /*30a0*/  @!P5 LDG.E.CONSTANT R108, desc[UR8][R140.64+0x8] ;  /* 0x000008088c6cd981 */ /* 0x0002a2000c1e9900 */
[----:B------:R-:W-:-:S13]  /*30b0*/  ISETP.GE.OR P5, PT, R144, R57, P6 ;  /* 0x000000399000720c */ /* 0x000fda00037a6670 */
[----:B------:R-:W0:Y:S01]  /*30c0*/  @!P5 LDC.64 R40, c[0x0][0x388] ;  /* 0x0000e200ff28db82 */ /* 0x000e220000000a00 */
[----:B------:R-:W-:Y:S01]  /*30d0*/  @!P5 IADD3 R111, P6, PT, R35, R136, RZ ;  /* 0x00000088236fd210 */ /* 0x000fe20007fde0ff */
[----:B------:R-:W-:Y:S04]  /*30e0*/  STS [R6+0x118], R117 ;  /* 0x0001187506007388 */ /* 0x000fe80000000800 */
[----:B------:R3:W-:Y:S02]  /*30f0*/  STS [R7+0x118], R114 ;  /* 0x0001187207007388 */ /* 0x0007e40000000800 */
[----:B---3--:R-:W-:Y:S02]  /*3100*/  @!P5 LEA.HI.X.SX32 R114, R136, RZ, 0x1, P6 ;  /* 0x000000ff8872d211 */ /* 0x008fe400030f0eff */
[----:B0-----:R-:W-:-:S04]  /*3110*/  @!P5 LEA R138, P6, R111, R40, 0x2 ;  /* 0x000000286f8ad211 */ /* 0x001fc800078c10ff */
[----:B------:R-:W-:Y:S01]  /*3120*/  @!P5 LEA.HI.X R139, R111, R41, R114, 0x2, P6 ;  /* 0x000000296f8bd211 */ /* 0x000fe200030f1472 */
[----:B------:R-:W-:-:S06]  /*3130*/  HFMA2 R114, -RZ, RZ, 0, 0 ;  /* 0x00000000ff727431 */ /* 0x000fcc00000001ff */
[----:B------:R0:W3:Y:S01]  /*3140*/  @!P5 LDG.E.CONSTANT R114, desc[UR8][R138.64+0xc] ;  /* 0x00000c088a72d981 */ /* 0x0000e2000c1e9900 */
[----:B------:R-:W-:-:S13]  /*3150*/  ISETP.GE.OR P5, PT, R144, R57, P3 ;  /* 0x000000399000720c */ /* 0x000fda0001fa6670 */
[----:B------:R-:W1:Y:S01]  /*3160*/  @!P5 LDC.64 R40, c[0x0][0x388] ;  /* 0x0000e200ff28db82 */ /* 0x000e620000000a00 */
[----:B------:R-:W-:Y:S01]  /*3170*/  STS [R6+0x11c], R119 ;  /* 0x00011c7706007388 */ /* 0x000fe20000000800 */
[----:B------:R-:W-:-:S03]  /*3180*/  @!P5 IADD3 R111, P6, PT, R35, R136, RZ ;  /* 0x00000088236fd210 */ /* 0x000fc60007fde0ff */
[----:B------:R-:W-:Y:S04]  /*3190*/  STS [R7+0x11c], R124 ;  /* 0x00011c7c07007388 */ /* 0x000fe80000000800 */
[----:B------:R-:W-:Y:S04]  /*31a0*/  STS [R6+0x200], R127 ;  /* 0x0002007f06007388 */ /* 0x000fe80000000800 */
[----:B------:R5:W-:Y:S02]  /*31b0*/  STS [R7+0x200], R122 ;  /* 0x0002007a07007388 */ /* 0x000be40000000800 */
[----:B-----5:R-:W-:-:S02]  /*31c0*/  @!P5 LEA.HI.X.SX32 R122, R136, RZ, 0x1, P6 ;  /* 0x000000ff887ad211 */ /* 0x020fc400030f0eff */
[----:B-1----:R-:W-:-:S04]  /*31d0*/  @!P5 LEA R140, P6, R111, R40, 0x2 ;  /* 0x000000286f8cd211 */ /* 0x002fc800078c10ff */
[----:B------:R-:W-:Y:S02]  /*31e0*/  @!P5 LEA.HI.X R141, R111, R41, R122, 0x2, P6 ;  /* 0x000000296f8dd211 */ /* 0x000fe400030f147a */
[----:B------:R-:W-:-:S06]  /*31f0*/  MOV R122, RZ ;  /* 0x000000ff007a7202 */ /* 0x000fcc0000000f00 */
[----:B------:R-:W5:Y:S01]  /*3200*/  @!P5 LDG.E.CONSTANT R122, desc[UR8][R140.64+0x10] ;  /* 0x000010088c7ad981 */ /* 0x000f62000c1e9900 */
[----:B------:R-:W-:-:S13]  /*3210*/  ISETP.GE.OR P5, PT, R144, R57, P2 ;  /* 0x000000399000720c */ /* 0x000fda00017a6670 */
[----:B------:R-:W1:Y:S01]  /*3220*/  @!P5 LDC.64 R40, c[0x0][0x388] ;  /* 0x0000e200ff28db82 */ /* 0x000e620000000a00 */
[----:B------:R-:W-:Y:S01]  /*3230*/  @!P5 IADD3 R111, P6, PT, R35, R136, RZ ;  /* 0x00000088236fd210 */ /* 0x000fe20007fde0ff */
[----:B------:R-:W-:Y:S03]  /*3240*/  STS [R6+0x204], R121 ;  /* 0x0002047906007388 */ /* 0x000fe60000000800 */
[----:B------:R-:W-:Y:S01]  /*3250*/  @!P5 LEA.HI.X.SX32 R124, R136, RZ, 0x1, P6 ;  /* 0x000000ff887cd211 */ /* 0x000fe200030f0eff */
[----:B------:R1:W-:Y:S02]  /*3260*/  STS [R7+0x204], R120 ;  /* 0x0002047807007388 */ /* 0x0003e40000000800 */
[----:B-1----:R-:W-:-:S04]  /*3270*/  @!P5 LEA R120, P6, R111, R40, 0x2 ;  /* 0x000000286f78d211 */ /* 0x002fc800078c10ff */
[----:B------:R-:W-:Y:S01]  /*3280*/  @!P5 LEA.HI.X R121, R111, R41, R124, 0x2, P6 ;  /* 0x000000296f79d211 */ /* 0x000fe200030f147c */
[----:B------:R-:W-:-:S06]  /*3290*/  HFMA2 R124, -RZ, RZ, 0, 0 ;  /* 0x00000000ff7c7431 */ /* 0x000fcc00000001ff */
[----:B------:R1:W5:Y:S01]  /*32a0*/  @!P5 LDG.E.CONSTANT R124, desc[UR8][R120.64+0x14] ;  /* 0x00001408787cd981 */ /* 0x000362000c1e9900 */
[----:B------:R-:W-:-:S13]  /*32b0*/  ISETP.GE.OR P5, PT, R144, R57, P1 ;  /* 0x000000399000720c */ /* 0x000fda0000fa6670 */
[----:B------:R-:W4:Y:S01]  /*32c0*/  @!P5 LDC.64 R40, c[0x0][0x388] ;  /* 0x0000e200ff28db82 */ /* 0x000f220000000a00 */
[----:B------:R-:W-:-:S04]  /*32d0*/  @!P5 IADD3 R111, P6, PT, R35, R136, RZ ;  /* 0x00000088236fd210 */ /* 0x000fc80007fde0ff */
[----:B0-----:R-:W-:Y:S01]  /*32e0*/  @!P5 LEA.HI.X.SX32 R138, R136, RZ, 0x1, P6 ;  /* 0x000000ff888ad211 */ /* 0x001fe200030f0eff */
[----:B------:R0:W-:Y:S01]  /*32f0*/  STS [R6+0x208], R123 ;  /* 0x0002087b06007388 */ /* 0x0001e20000000800 */
[----:B----4-:R-:W-:-:S04]  /*3300*/  @!P5 LEA R40, P6, R111, R40, 0x2 ;  /* 0x000000286f28d211 */ /* 0x010fc800078c10ff */
[----:B------:R-:W-:Y:S02]  /*3310*/  @!P5 LEA.HI.X R41, R111, R41, R138, 0x2, P6 ;  /* 0x000000296f29d211 */ /* 0x000fe400030f148a */
[----:B------:R-:W-:-:S06]  /*3320*/  MOV R138, RZ ;  /* 0x000000ff008a7202 */ /* 0x000fcc0000000f00 */
[----:B------:R4:W5:Y:S01]  /*3330*/  @!P5 LDG.E.CONSTANT R138, desc[UR8][R40.64+0x18] ;  /* 0x00001808288ad981 */ /* 0x000962000c1e9900 */
[----:B------:R-:W-:Y:S01]  /*3340*/  ISETP.NE.AND P5, PT, R45, RZ, PT ;  /* 0x000000ff2d00720c */ /* 0x000fe20003fa5270 */
[----:B0-----:R-:W-:-:S03]  /*3350*/  HFMA2 R123, -RZ, RZ, 0, 0 ;  /* 0x00000000ff7b7431 */ /* 0x001fc600000001ff */
[----:B------:R-:W-:Y:S02]  /*3360*/  ISETP.GE.OR P5, PT, R65, UR7, P5 ;  /* 0x0000000741007c0c */ /* 0x000fe4000afa6670 */
[----:B-1----:R-:W-:-:S11]  /*3370*/  LEA R120, R37, 0x4, 0x3 ;  /* 0x0000000425787811 */ /* 0x002fd600078e18ff */
[----:B------:R-:W3:Y:S01]  /*3380*/  @!P5 LDG.E.CONSTANT R123, desc[UR8][R46.64+0x4] ;  /* 0x000004082e7bd981 */ /* 0x000ee2000c1e9900 */
[----:B------:R-:W-:-:S04]  /*3390*/  ISETP.NE.AND P5, PT, R48, RZ, PT ;  /* 0x000000ff3000720c */ /* 0x000fc80003fa5270 */
[----:B------:R-:W-:Y:S02]  /*33a0*/  ISETP.GE.OR P5, PT, R120, UR7, P5 ;  /* 0x0000000778007c0c */ /* 0x000fe4000afa6670 */
[----:B------:R-:W-:Y:S01]  /*33b0*/  MOV R121, RZ ;  /* 0x000000ff00797202 */ /* 0x000fe20000000f00 */
[----:B------:R-:W-:-:S10]  /*33c0*/  HFMA2 R117, -RZ, RZ, 0, 0 ;  /* 0x00000000ff757431 */ /* 0x000fd400000001ff */
[----:B------:R-:W5:Y:S01]  /*33d0*/  @!P5 LDG.E.CONSTANT R121, desc[UR8][R46.64+0x8] ;  /* 0x000008082e79d981 */ /* 0x000f62000c1e9900 */
[----:B------:R-:W-:-:S04]  /*33e0*/  ISETP.NE.AND P5, PT, R49, RZ, PT ;  /* 0x000000ff3100720c */ /* 0x000fc80003fa5270 */
[----:B------:R-:W-:-:S13]  /*33f0*/  ISETP.GE.OR P5, PT, R120, UR7, P5 ;  /* 0x0000000778007c0c */ /* 0x000fda000afa6670 */
[----:B------:R-:W5:Y:S01]  /*3400*/  @!P5 LDG.E.CONSTANT R117, desc[UR8][R46.64+0xc] ;  /* 0x00000c082e75d981 */ /* 0x000f62000c1e9900 */
[----:B------:R-:W-:-:S04]  /*3410*/  ISETP.NE.AND P5, PT, R50, RZ, PT ;  /* 0x000000ff3200720c */ /* 0x000fc80003fa5270 */
[----:B------:R-:W-:Y:S02]  /*3420*/  ISETP.GE.OR P5, PT, R120, UR7, P5 ;  /* 0x0000000778007c0c */ /* 0x000fe4000afa6670 */
[----:B------:R-:W-:Y:S01]  /*3430*/  MOV R119, RZ ;  /* 0x000000ff00777202 */ /* 0x000fe20000000f00 */
[----:B------:R-:W-:-:S10]  /*3440*/  HFMA2 R65, -RZ, RZ, 0, 0 ;  /* 0x00000000ff417431 */ /* 0x000fd400000001ff */
[----:B------:R-:W5:Y:S01]  /*3450*/  @!P5 LDG.E.CONSTANT R119, desc[UR8][R46.64+0x10] ;  /* 0x000010082e77d981 */ /* 0x000f62000c1e9900 */
[----:B------:R-:W-:-:S04]  /*3460*/  ISETP.NE.AND P5, PT, R51, RZ, PT ;  /* 0x000000ff3300720c */ /* 0x000fc80003fa5270 */
[----:B------:R-:W-:Y:S02]  /*3470*/  ISETP.GE.OR P5, PT, R120, UR7, P5 ;  /* 0x0000000778007c0c */ /* 0x000fe4000afa6670 */
[----:B------:R-:W-:Y:S02]  /*3480*/  ISETP.NE.AND P6, PT, R52, RZ, PT ;  /* 0x000000ff3400720c */ /* 0x000fe40003fc5270 */
[----:B----4-:R-:W-:-:S09]  /*3490*/  LEA R40, R0, UR14, 0x3 ;  /* 0x0000000e00287c11 */ /* 0x010fd2000f8e18ff */
[----:B------:R-:W4:Y:S01]  /*34a0*/  @!P5 LDG.E.CONSTANT R65, desc[UR8][R46.64+0x14] ;  /* 0x000014082e41d981 */ /* 0x000f22000c1e9900 */
[----:B------:R-:W-:Y:S02]  /*34b0*/  ISETP.GE.OR P5, PT, R120, UR7, P6 ;  /* 0x0000000778007c0c */ /* 0x000fe4000b7a6670 */
[----:B------:R-:W-:Y:S02]  /*34c0*/  MOV R111, RZ ;  /* 0x000000ff006f7202 */ /* 0x000fe40000000f00 */
[----:B------:R-:W-:Y:S01]  /*34d0*/  IADD3 R40, PT, PT, R40, 0x7, RZ ;  /* 0x0000000728287810 */ /* 0x000fe20007ffe0ff */
[----:B------:R-:W-:Y:S08]  /*34e0*/  STS [R7+0x208], R118 ;  /* 0x0002087607007388 */ /* 0x000ff00000000800 */
[----:B------:R-:W4:Y:S01]  /*34f0*/  @!P5 LDG.E.CONSTANT R111, desc[UR8][R46.64+0x18] ;  /* 0x000018082e6fd981 */ /* 0x000f22000c1e9900 */
[----:B------:R-:W-:-:S03]  /*3500*/  ISETP.GE.AND P5, PT, R40, R57, PT ;  /* 0x000000392800720c */ /* 0x000fc60003fa6270 */
[----:B------:R-:W-:Y:S01]  /*3510*/  STS [R6+0x20c], R125 ;  /* 0x00020c7d06007388 */ /* 0x000fe20000000800 */
[----:B------:R-:W-:-:S03]  /*3520*/  ISETP.GE.OR P5, PT, R120, UR7, P5 ;  /* 0x0000000778007c0c */ /* 0x000fc6000afa6670 */
[----:B------:R-:W-:Y:S04]  /*3530*/  STS [R7+0x20c], R116 ;  /* 0x00020c7407007388 */ /* 0x000fe80000000800 */
[----:B------:R0:W-:Y:S01]  /*3540*/  STS [R6+0x210], R115 ;  /* 0x0002107306007388 */ /* 0x0001e20000000800 */
[----:B------:R-:W-:Y:S01]  /*3550*/  LEA R40, R34, UR14, 0x3 ;  /* 0x0000000e22287c11 */ /* 0x000fe2000f8e18ff */
[----:B0-----:R-:W-:-:S03]  /*3560*/  HFMA2 R115, -RZ, RZ, 0, 0 ;  /* 0x00000000ff737431 */ /* 0x001fc600000001ff */
[----:B------:R-:W-:-:S03]  /*3570*/  IADD3 R40, PT, PT, R40, 0x4, RZ ;  /* 0x0000000428287810 */ /* 0x000fc60007ffe0ff */
[----:B------:R0:W4:Y:S01]  /*3580*/  @!P5 LDG.E.CONSTANT R115, desc[UR8][R46.64+0x1c] ;  /* 0x00001c082e73d981 */ /* 0x000122000c1e9900 */
[----:B------:R-:W-:-:S13]  /*3590*/  ISETP.GE.OR P5, PT, R40, R57, P0 ;  /* 0x000000392800720c */ /* 0x000fda00007a6670 */
[----:B------:R-:W1:Y:S01]  /*35a0*/  @!P5 LDC.64 R40, c[0x0][0x388] ;  /* 0x0000e200ff28db82 */ /* 0x000e620000000a00 */
[----:B------:R-:W-:-:S04]  /*35b0*/  @!P5 IADD3 R116, P6, PT, R35, R136, RZ ;  /* 0x000000882374d210 */ /* 0x000fc80007fde0ff */
[----:B------:R-:W-:Y:S01]  /*35c0*/  @!P5 LEA.HI.X.SX32 R118, R136, RZ, 0x1, P6 ;  /* 0x000000ff8876d211 */ /* 0x000fe200030f0eff */
[----:B------:R2:W-:Y:S02]  /*35d0*/  STS [R7+0x210], R110 ;  /* 0x0002106e07007388 */ /* 0x0005e40000000800 */
[----:B--2---:R-:W-:Y:S02]  /*35e0*/  LEA R110, R0, UR14, 0x3 ;  /* 0x0000000e006e7c11 */ /* 0x004fe4000f8e18ff */
[----:B-1----:R-:W-:-:S04]  /*35f0*/  @!P5 LEA R40, P6, R116, R40, 0x2 ;  /* 0x000000287428d211 */ /* 0x002fc800078c10ff */
[----:B------:R-:W-:Y:S02]  /*3600*/  @!P5 LEA.HI.X R41, R116, R41, R118, 0x2, P6 ;  /* 0x000000297429d211 */ /* 0x000fe400030f1476 */
[----:B------:R-:W-:Y:S02]  /*3610*/  MOV R116, RZ ;  /* 0x000000ff00747202 */ /* 0x000fe40000000f00 */
[----:B------:R-:W-:-:S04]  /*3620*/  IADD3 R118, PT, PT, R38, 0x5, RZ ;  /* 0x0000000526767810 */ /* 0x000fc80007ffe0ff */
[----:B------:R1:W2:Y:S01]  /*3630*/  @!P5 LDG.E.CONSTANT R116, desc[UR8][R40.64+0x1c] ;  /* 0x00001c082874d981 */ /* 0x0002a2000c1e9900 */
[----:B------:R-:W-:-:S04]  /*3640*/  ISETP.GE.AND P5, PT, R110, R57, PT ;  /* 0x000000396e00720c */ /* 0x000fc80003fa6270 */
[----:B------:R-:W-:-:S13]  /*3650*/  ISETP.GE.OR P5, PT, R118, UR7, P5 ;  /* 0x0000000776007c0c */ /* 0x000fda000afa6670 */
[----:B0-----:R-:W0:Y:S01]  /*3660*/  @!P5 LDC.64 R46, c[0x0][0x380] ;  /* 0x0000e000ff2edb82 */ /* 0x001e220000000a00 */
[----:B------:R-:W-:Y:S02]  /*3670*/  @!P5 IADD3 R125, PT, PT, R110, R57, R142 ;  /* 0x000000396e7dd210 */ /* 0x000fe40007ffe08e */
[----:B-1----:R-:W-:Y:S02]  /*3680*/  LEA R40, R34, UR14, 0x3 ;  /* 0x0000000e22287c11 */ /* 0x002fe4000f8e18ff */
[----:B------:R-:W-:Y:S02]  /*3690*/  ISETP.NE.AND P6, PT, R44, RZ, PT ;  /* 0x000000ff2c00720c */ /* 0x000fe40003fc5270 */
[----:B------:R-:W-:Y:S01]  /*36a0*/  IADD3 R40, PT, PT, R40, 0x5, RZ ;  /* 0x0000000528287810 */ /* 0x000fe20007ffe0ff */
[----:B0-----:R-:W-:-:S04]  /*36b0*/  @!P5 IMAD.WIDE.U32 R46, R125, 0x4, R46 ;  /* 0x000000047d2ed825 */ /* 0x001fc800078e002e */
[----:B------:R-:W-:-:S06]  /*36c0*/  HFMA2 R125, -RZ, RZ, 0, 0 ;  /* 0x00000000ff7d7431 */ /* 0x000fcc00000001ff */
[----:B------:R0:W2:Y:S01]  /*36d0*/  @!P5 LDG.E.CONSTANT R125, desc[UR8][R46.64] ;  /* 0x000000082e7dd981 */ /* 0x0000a2000c1e9900 */
[----:B------:R-:W-:-:S13]  /*36e0*/  ISETP.GE.OR P5, PT, R40, R57, P6 ;  /* 0x000000392800720c */ /* 0x000fda00037a6670 */
[----:B------:R-:W1:Y:S01]  /*36f0*/  @!P5 LDC.64 R40, c[0x0][0x388] ;  /* 0x0000e200ff28db82 */ /* 0x000e620000000a00 */
[----:B------:R-:W-:Y:S01]  /*3700*/  IADD3 R136, PT, PT, R136, R32, RZ ;  /* 0x0000002088887210 */ /* 0x000fe20007ffe0ff */
[----:B------:R0:W-:Y:S01]  /*3710*/  STS [R6+0x214], R113 ;  /* 0x0002147106007388 */ /* 0x0001e20000000800 */
[----:B------:R-:W-:Y:S02]  /*3720*/  MOV R110, RZ ;  /* 0x000000ff006e7202 */ /* 0x000fe40000000f00 */
[----:B------:R-:W-:Y:S02]  /*3730*/  IADD3 R142, PT, PT, R142, R57, RZ ;  /* 0x000000398e8e7210 */ /* 0x000fe40007ffe0ff */
[----:B0-----:R-:W-:Y:S01]  /*3740*/  @!P5 IADD3 R113, PT, PT, R35, R136, RZ ;  /* 0x000000882371d210 */ /* 0x001fe20007ffe0ff */
[----:B------:R0:W-:Y:S04]  /*3750*/  STS [R7+0x214], R66 ;  /* 0x0002144207007388 */ /* 0x0001e80000000800 */
[----:B-1----:R-:W-:-:S05]  /*3760*/  @!P5 IMAD.WIDE R40, R113, 0x4, R40 ;  /* 0x000000047128d825 */ /* 0x002fca00078e0228 */
[----:B------:R1:W2:Y:S01]  /*3770*/  @!P5 LDG.E.CONSTANT R110, desc[UR8][R40.64] ;  /* 0x00000008286ed981 */ /* 0x0002a2000c1e9900 */
[----:B------:R-:W-:Y:S02]  /*3780*/  IADD3 R47, P5, PT, R142, R36, RZ ;  /* 0x000000248e2f7210 */ /* 0x000fe40007fbe0ff */
[----:B------:R-:W-:Y:S02]  /*3790*/  LEA R144, R39, 0x5, 0x3 ;  /* 0x0000000527907811 */ /* 0x000fe400078e18ff */
[----:B0-----:R-:W-:Y:S02]  /*37a0*/  IADD3.X R66, PT, PT, RZ, RZ, RZ, P5, !PT ;  /* 0x000000ffff427210 */ /* 0x001fe40002ffe4ff */
[----:B------:R-:W-:-:S04]  /*37b0*/  LEA R46, P5, R47, UR12, 0x2 ;  /* 0x0000000c2f2e7c11 */ /* 0x000fc8000f8a10ff */
[----:B------:R-:W-:Y:S02]  /*37c0*/  LEA.HI.X R47, R47, UR13, R66, 0x2, P5 ;  /* 0x0000000d2f2f7c11 */ /* 0x000fe4000a8f1442 */
[----:B------:R-:W-:-:S13]  /*37d0*/  ISETP.GE.OR P5, PT, R144, R57, P4 ;  /* 0x000000399000720c */ /* 0x000fda00027a6670 */
[----:B-1----:R-:W0:Y:S01]  /*37e0*/  @!P5 LDC.64 R40, c[0x0][0x388] ;  /* 0x0000e200ff28db82 */ /* 0x002e220000000a00 */
[----:B------:R1:W-:Y:S02]  /*37f0*/  STS [R6+0x218], R67 ;  /* 0x0002184306007388 */ /* 0x0003e40000000800 */
[----:B-1----:R-:W-:-:S04]  /*3800*/  @!P5 IADD3 R67, P6, PT, R35, R136, RZ ;  /* 0x000000882343d210 */ /* 0x002fc80007fde0ff */
[----:B------:R-:W-:Y:S02]  /*3810*/  @!P5 LEA.HI.X.SX32 R120, R136, RZ, 0x1, P6 ;  /* 0x000000ff8878d211 */ /* 0x000fe400030f0eff */
[----:B0-----:R-:W-:-:S04]  /*3820*/  @!P5 LEA R66, P6, R67, R40, 0x2 ;  /* 0x000000284342d211 */ /* 0x001fc800078c10ff */
[----:B------:R-:W-:Y:S01]  /*3830*/  @!P5 LEA.HI.X R67, R67, R41, R120, 0x2, P6 ;  /* 0x000000294343d211 */ /* 0x000fe200030f1478 */
[----:B------:R-:W-:Y:S01]  /*3840*/  HFMA2 R120, -RZ, RZ, 0, 0 ;  /* 0x00000000ff787431 */ /* 0x000fe200000001ff */
[----:B------:R-:W-:-:S05]  /*3850*/  ISETP.NE.AND P6, PT, R43, RZ, PT ;  /* 0x000000ff2b00720c */ /* 0x000fca0003fc5270 */
[----:B------:R0:W2:Y:S01]  /*3860*/  @!P5 LDG.E.CONSTANT R120, desc[UR8][R66.64+0x4] ;  /* 0x000004084278d981 */ /* 0x0000a2000c1e9900 */
[----:B------:R-:W-:-:S13]  /*3870*/  ISETP.GE.OR P5, PT, R144, R57, P6 ;  /* 0x000000399000720c */ /* 0x000fda00037a6670 */
[----:B------:R-:W1:Y:S01]  /*3880*/  @!P5 LDC.64 R40, c[0x0][0x388] ;  /* 0x0000e200ff28db82 */ /* 0x000e620000000a00 */
[----:B------:R-:W-:Y:S04]  /*3890*/  STS [R7+0x218], R126 ;  /* 0x0002187e07007388 */ /* 0x000fe80000000800 */
[----:B------:R3:W-:Y:S04]  /*38a0*/  STS [R6+0x21c], R61 ;  /* 0x00021c3d06007388 */ /* 0x0007e80000000800 */
[----:B------:R5:W-:Y:S01]  /*38b0*/  STS [R7+0x21c], R128 ;  /* 0x00021c8007007388 */ /* 0x000be20000000800 */
[----:B---3--:R-:W-:-:S04]  /*38c0*/  @!P5 IADD3 R61, P6, PT, R35, R136, RZ ;  /* 0x00000088233dd210 */ /* 0x008fc80007fde0ff */
[----:B-----5:R-:W-:Y:S01]  /*38d0*/  @!P5 LEA.HI.X.SX32 R128, R136, RZ, 0x1, P6 ;  /* 0x000000ff8880d211 */ /* 0x020fe200030f0eff */
[----:B------:R3:W-:Y:S01]  /*38e0*/  STS [R6+0x300], R129 ;  /* 0x0003008106007388 */ /* 0x0007e20000000800 */
[----:B-1----:R-:W-:-:S04]  /*38f0*/  @!P5 LEA R126, P6, R61, R40, 0x2 ;  /* 0x000000283d7ed211 */ /* 0x002fc800078c10ff */
[----:B------:R-:W-:Y:S02]  /*3900*/  @!P5 LEA.HI.X R127, R61, R41, R128, 0x2, P6 ;  /* 0x000000293d7fd211 */ /* 0x000fe400030f1480 */
[----:B---3--:R-:W-:Y:S02]  /*3910*/  CS2R R128, SRZ ;  /* 0x0000000000807805 */ /* 0x008fe4000001ff00 */
[----:B------:R-:W-:-:S04]  /*3920*/  ISETP.NE.AND P6, PT, R42, RZ, PT ;  /* 0x000000ff2a00720c */ /* 0x000fc80003fc5270 */
[----:B------:R1:W3:Y:S01]  /*3930*/  @!P5 LDG.E.CONSTANT R128, desc[UR8][R126.64+0x8] ;  /* 0x000008087e80d981 */ /* 0x0002e2000c1e9900 */
[----:B------:R-:W-:-:S13]  /*3940*/  ISETP.GE.OR P5, PT, R144, R57, P6 ;  /* 0x000000399000720c */ /* 0x000fda00037a6670 */
[----:B------:R-:W0:Y:S01]  /*3950*/  @!P5 LDC.64 R40, c[0x0][0x388] ;  /* 0x0000e200ff28db82 */ /* 0x000e220000000a00 */
[----:B------:R-:W-:Y:S01]  /*3960*/  @!P5 IADD3 R61, P6, PT, R35, R136, RZ ;  /* 0x00000088233dd210 */ /* 0x000fe20007fde0ff */
[----:B------:R5:W-:Y:S03]  /*3970*/  STS [R7+0x300], R130 ;  /* 0x0003008207007388 */ /* 0x000be60000000800 */
[----:B-----5:R-:W-:Y:S02]  /*3980*/  @!P5 LEA.HI.X.SX32 R130, R136, RZ, 0x1, P6 ;  /* 0x000000ff8882d211 */ /* 0x020fe400030f0eff */
[----:B0-----:R-:W-:-:S04]  /*3990*/  @!P5 LEA R66, P6, R61, R40, 0x2 ;  /* 0x000000283d42d211 */ /* 0x001fc800078c10ff */
[----:B------:R-:W-:Y:S02]  /*39a0*/  @!P5 LEA.HI.X R67, R61, R41, R130, 0x2, P6 ;  /* 0x000000293d43d211 */ /* 0x000fe400030f1482 */
[----:B------:R-:W-:-:S06]  /*39b0*/  MOV R130, RZ ;  /* 0x000000ff00827202 */ /* 0x000fcc0000000f00 */
[----:B------:R0:W5:Y:S01]  /*39c0*/  @!P5 LDG.E.CONSTANT R130, desc[UR8][R66.64+0xc] ;  /* 0x00000c084282d981 */ /* 0x000162000c1e9900 */
[----:B------:R-:W-:-:S13]  /*39d0*/  ISETP.GE.OR P5, PT, R144, R57, P3 ;  /* 0x000000399000720c */ /* 0x000fda0001fa6670 */
[----:B------:R-:W1:Y:S01]  /*39e0*/  @!P5 LDC.64 R40, c[0x0][0x388] ;  /* 0x0000e200ff28db82 */ /* 0x000e620000000a00 */
[----:B------:R-:W-:-:S04]  /*39f0*/  @!P5 IADD3 R61, P6, PT, R35, R136, RZ ;  /* 0x00000088233dd210 */ /* 0x000fc80007fde0ff */
[----:B------:R-:W-:Y:S02]  /*3a00*/  @!P5 LEA.HI.X.SX32 R140, R136, RZ, 0x1, P6 ;  /* 0x000000ff888cd211 */ /* 0x000fe400030f0eff */
[----:B-1----:R-:W-:-:S04]  /*3a10*/  @!P5 LEA R126, P6, R61, R40, 0x2 ;  /* 0x000000283d7ed211 */ /* 0x002fc800078c10ff */
[----:B------:R-:W-:Y:S01]  /*3a20*/  @!P5 LEA.HI.X R127, R61, R41, R140, 0x2, P6 ;  /* 0x000000293d7fd211 */ /* 0x000fe200030f148c */
[----:B------:R-:W-:-:S06]  /*3a30*/  HFMA2 R140, -RZ, RZ, 0, 0 ;  /* 0x00000000ff8c7431 */ /* 0x000fcc00000001ff */
[----:B------:R1:W5:Y:S01]  /*3a40*/  @!P5 LDG.E.CONSTANT R140, desc[UR8][R126.64+0x10] ;  /* 0x000010087e8cd981 */ /* 0x000362000c1e9900 */
[----:B------:R-:W-:-:S13]  /*3a50*/  ISETP.GE.OR P5, PT, R144, R57, P2 ;  /* 0x000000399000720c */ /* 0x000fda00017a6670 */
[----:B------:R-:W0:Y:S01]  /*3a60*/  @!P5 LDC.64 R40, c[0x0][0x388] ;  /* 0x0000e200ff28db82 */ /* 0x000e220000000a00 */
[----:B------:R-:W-:Y:S01]  /*3a70*/  @!P5 IADD3 R61, P6, PT, R35, R136, RZ ;  /* 0x00000088233dd210 */ /* 0x000fe20007fde0ff */
[----:B------:R-:W-:Y:S04]  /*3a80*/  STS [R6+0x304], R137 ;  /* 0x0003048906007388 */ /* 0x000fe80000000800 */
[----:B------:R4:W-:Y:S02]  /*3a90*/  STS [R7+0x304], R132 ;  /* 0x0003048407007388 */ /* 0x0009e40000000800 */
[----:B----4-:R-:W-:Y:S02]  /*3aa0*/  @!P5 LEA.HI.X.SX32 R132, R136, RZ, 0x1, P6 ;  /* 0x000000ff8884d211 */ /* 0x010fe400030f0eff */
[----:B0-----:R-:W-:-:S04]  /*3ab0*/  @!P5 LEA R66, P6, R61, R40, 0x2 ;  /* 0x000000283d42d211 */ /* 0x001fc800078c10ff */
[----:B------:R-:W-:Y:S02]  /*3ac0*/  @!P5 LEA.HI.X R67, R61, R41, R132, 0x2, P6 ;  /* 0x000000293d43d211 */ /* 0x000fe400030f1484 */
[----:B------:R-:W-:-:S06]  /*3ad0*/  MOV R132, RZ ;  /* 0x000000ff00847202 */ /* 0x000fcc0000000f00 */
[----:B------:R0:W4:Y:S01]  /*3ae0*/  @!P5 LDG.E.CONSTANT R132, desc[UR8][R66.64+0x14] ;  /* 0x000014084284d981 */ /* 0x000122000c1e9900 */
[----:B------:R-:W-:-:S13]  /*3af0*/  ISETP.GE.OR P5, PT, R144, R57, P1 ;  /* 0x000000399000720c */ /* 0x000fda0000fa6670 */
[----:B------:R-:W2:Y:S01]  /*3b00*/  @!P5 LDC.64 R40, c[0x0][0x388] ;  /* 0x0000e200ff28db82 */ /* 0x000ea20000000a00 */
[----:B------:R-:W-:-:S04]  /*3b10*/  @!P5 IADD3 R61, P6, PT, R35, R136, RZ ;  /* 0x00000088233dd210 */ /* 0x000fc80007fde0ff */
[----:B-1----:R-:W-:Y:S02]  /*3b20*/  @!P5 LEA.HI.X.SX32 R126, R136, RZ, 0x1, P6 ;  /* 0x000000ff887ed211 */ /* 0x002fe400030f0eff */
[----:B--2---:R-:W-:-:S04]  /*3b30*/  @!P5 LEA R40, P6, R61, R40, 0x2 ;  /* 0x000000283d28d211 */ /* 0x004fc800078c10ff */
[----:B------:R-:W-:Y:S02]  /*3b40*/  @!P5 LEA.HI.X R41, R61, R41, R126, 0x2, P6 ;  /* 0x000000293d29d211 */ /* 0x000fe400030f147e */
[----:B------:R-:W-:-:S06]  /*3b50*/  CS2R R126, SRZ ;  /* 0x00000000007e7805 */ /* 0x000fcc000001ff00 */
[----:B------:R1:W2:Y:S01]  /*3b60*/  @!P5 LDG.E.CONSTANT R126, desc[UR8][R40.64+0x18] ;  /* 0x00001808287ed981 */ /* 0x0002a2000c1e9900 */
[----:B------:R-:W-:Y:S01]  /*3b70*/  ISETP.NE.AND P5, PT, R45, RZ, PT ;  /* 0x000000ff2d00720c */ /* 0x000fe20003fa5270 */
[----:B------:R-:W-:-:S03]  /*3b80*/  HFMA2 R61, -RZ, RZ, 0, 0 ;  /* 0x00000000ff3d7431 */ /* 0x000fc600000001ff */
[----:B------:R-:W-:Y:S02]  /*3b90*/  ISETP.GE.OR P5, PT, R118, UR7, P5 ;  /* 0x0000000776007c0c */ /* 0x000fe4000afa6670 */
[----:B0-----:R-:W-:-:S11]  /*3ba0*/  LEA R66, R37, 0x5, 0x3 ;  /* 0x0000000525427811 */ /* 0x001fd600078e18ff */
        /* <DEDUP_REMOVED lines=8> */
[----:B------:R-:W4:Y:S01]  /*3c30*/  @!P5 LDG.E.CONSTANT R113, desc[UR8][R46.64+0xc] ;  /* 0x00000c082e71d981 */ /* 0x000f22000c1e9900 */
[----:B------:R-:W-:-:S04]  /*3c40*/  ISETP.NE.AND P5, PT, R50, RZ, PT ;  /* 0x000000ff3200720c */ /* 0x000fc80003fa5270 */
[----:B------:R-:W-:Y:S01]  /*3c50*/  ISETP.GE.OR P5, PT, R66, UR7, P5 ;  /* 0x0000000742007c0c */ /* 0x000fe2000afa6670 */
[----:B------:R0:W-:-:S12]  /*3c60*/  STS [R6+0x308], R135 ;  /* 0x0003088706007388 */ /* 0x0001d80000000800 */
[----:B------:R-:W2:Y:S01]  /*3c70*/  @!P5 LDG.E.CONSTANT R127, desc[UR8][R46.64+0x10] ;  /* 0x000010082e7fd981 */ /* 0x000ea2000c1e9900 */
[----:B------:R-:W-:-:S04]  /*3c80*/  ISETP.NE.AND P5, PT, R51, RZ, PT ;  /* 0x000000ff3300720c */ /* 0x000fc80003fa5270 */
[----:B------:R-:W-:Y:S02]  /*3c90*/  ISETP.GE.OR P5, PT, R66, UR7, P5 ;  /* 0x0000000742007c0c */ /* 0x000fe4000afa6670 */
[----:B0-----:R-:W-:Y:S02]  /*3ca0*/  MOV R135, RZ ;  /* 0x000000ff00877202 */ /* 0x001fe40000000f00 */
[----:B------:R-:W-:Y:S01]  /*3cb0*/  ISETP.NE.AND P6, PT, R52, RZ, PT ;  /* 0x000000ff3400720c */ /* 0x000fe20003fc5270 */
[----:B------:R-:W-:Y:S04]  /*3cc0*/  STS [R7+0x308], R56 ;  /* 0x0003083807007388 */ /* 0x000fe80000000800 */
[----:B------:R0:W-:Y:S04]  /*3cd0*/  STS [R6+0x30c], R131 ;  /* 0x00030c8306007388 */ /* 0x0001e80000000800 */
[----:B------:R-:W2:Y:S01]  /*3ce0*/  @!P5 LDG.E.CONSTANT R135, desc[UR8][R46.64+0x14] ;  /* 0x000014082e87d981 */ /* 0x000ea2000c1e9900 */
[----:B------:R-:W-:-:S02]  /*3cf0*/  ISETP.GE.OR P5, PT, R66, UR7, P6 ;  /* 0x0000000742007c0c */ /* 0x000fc4000b7a6670 */
[----:B-1----:R-:W-:Y:S01]  /*3d00*/  LEA R40, R0, UR14, 0x3 ;  /* 0x0000000e00287c11 */ /* 0x002fe2000f8e18ff */
[----:B0-----:R-:W-:-:S03]  /*3d10*/  HFMA2 R131, -RZ, RZ, 0, 0 ;  /* 0x00000000ff837431 */ /* 0x001fc600000001ff */
        /* <DEDUP_REMOVED lines=9> */
[----:B------:R-:W-:Y:S01]  /*3db0*/  @!P5 IADD3 R56, P6, PT, R35, R136, RZ ;  /* 0x000000882338d210 */ /* 0x000fe20007fde0ff */
[----:B------:R0:W-:Y:S03]  /*3dc0*/  STS [R7+0x30c], R58 ;  /* 0x00030c3a07007388 */ /* 0x0001e60000000800 */
[----:B0-----:R-:W-:Y:S01]  /*3dd0*/  @!P5 LEA.HI.X.SX32 R58, R136, RZ, 0x1, P6 ;  /* 0x000000ff883ad211 */ /* 0x001fe200030f0eff */
[----:B------:R-:W-:Y:S01]  /*3de0*/  STS [R6+0x310], R133 ;  /* 0x0003108506007388 */ /* 0x000fe20000000800 */
[----:B-1----:R-:W-:-:S04]  /*3df0*/  @!P5 LEA R40, P6, R56, R40, 0x2 ;  /* 0x000000283828d211 */ /* 0x002fc800078c10ff */
[----:B------:R-:W-:Y:S02]  /*3e00*/  @!P5 LEA.HI.X R41, R56, R41, R58, 0x2, P6 ;  /* 0x000000293829d211 */ /* 0x000fe400030f143a */
[----:B------:R-:W-:Y:S02]  /*3e10*/  ISETP.NE.AND P6, PT, R44, RZ, PT ;  /* 0x000000ff2c00720c */ /* 0x000fe40003fc5270 */
[----:B------:R-:W-:Y:S02]  /*3e20*/  MOV R44, RZ ;  /* 0x000000ff002c7202 */ /* 0x000fe40000000f00 */
[----:B------:R-:W-:Y:S01]  /*3e30*/  LEA R56, R0, UR14, 0x3 ;  /* 0x0000000e00387c11 */ /* 0x000fe2000f8e18ff */
[----:B------:R0:W-:Y:S04]  /*3e40*/  STS [R7+0x310], R64 ;  /* 0x0003104007007388 */ /* 0x0001e80000000800 */
[----:B------:R1:W2:Y:S01]  /*3e50*/  @!P5 LDG.E.CONSTANT R44, desc[UR8][R40.64+0x1c] ;  /* 0x00001c08282cd981 */ /* 0x0002a2000c1e9900 */
[----:B------:R-:W-:-:S02]  /*3e60*/  ISETP.GE.AND P5, PT, R56, R57, PT ;  /* 0x000000393800720c */ /* 0x000fc40003fa6270 */
[----:B0-----:R-:W-:-:S04]  /*3e70*/  IADD3 R64, PT, PT, R38, 0x6, RZ ;  /* 0x0000000626407810 */ /* 0x001fc80007ffe0ff */
[----:B------:R-:W-:-:S13]  /*3e80*/  ISETP.GE.OR P5, PT, R64, UR7, P5 ;  /* 0x0000000740007c0c */ /* 0x000fda000afa6670 */
[----:B------:R-:W0:Y:S01]  /*3e90*/  @!P5 LDC.64 R46, c[0x0][0x380] ;  /* 0x0000e000ff2edb82 */ /* 0x000e220000000a00 */
[----:B------:R-:W-:Y:S02]  /*3ea0*/  @!P5 IADD3 R133, PT, PT, R56, R57, R142 ;  /* 0x000000393885d210 */ /* 0x000fe40007ffe08e */
[----:B-1----:R-:W-:-:S04]  /*3eb0*/  LEA R40, R34, UR14, 0x3 ;  /* 0x0000000e22287c11 */ /* 0x002fc8000f8e18ff */
        /* <DEDUP_REMOVED lines=21> */
[----:B------:R-:W-:Y:S01]  /*4010*/  @!P5 IADD3 R53, P6, PT, R35, R136, RZ ;  /* 0x000000882335d210 */ /* 0x000fe20007fde0ff */
[----:B------:R-:W-:-:S03]  /*4020*/  HFMA2 R66, -RZ, RZ, 0, 0 ;  /* 0x00000000ff427431 */ /* 0x000fc600000001ff */
[----:B------:R-:W-:Y:S01]  /*4030*/  @!P5 LEA.HI.X.SX32 R58, R136, RZ, 0x1, P6 ;  /* 0x000000ff883ad211 */ /* 0x000fe200030f0eff */
[----:B------:R1:W-:Y:S01]  /*4040*/  STS [R6+0x318], R55 ;  /* 0x0003183706007388 */ /* 0x0003e20000000800 */
[----:B0-----:R-:W-:-:S04]  /*4050*/  @!P5 LEA R54, P6, R53, R40, 0x2 ;  /* 0x000000283536d211 */ /* 0x001fc800078c10ff */
[----:B-1----:R-:W-:Y:S02]  /*4060*/  @!P5 LEA.HI.X R55, R53, R41, R58, 0x2, P6 ;  /* 0x000000293537d211 */ /* 0x002fe400030f143a */
[----:B------:R-:W-:-:S03]  /*4070*/  ISETP.NE.AND P6, PT, R43, RZ, PT ;  /* 0x000000ff2b00720c */ /* 0x000fc60003fc5270 */
[----:B------:R0:W2:Y:S01]  /*4080*/  @!P5 LDG.E.CONSTANT R66, desc[UR8][R54.64+0x4] ;  /* 0x000004083642d981 */ /* 0x0000a2000c1e9900 */
[----:B------:R-:W-:-:S13]  /*4090*/  ISETP.GE.OR P5, PT, R144, R57, P6 ;  /* 0x000000399000720c */ /* 0x000fda00037a6670 */
[----:B------:R-:W1:Y:S01]  /*40a0*/  @!P5 LDC.64 R40, c[0x0][0x388] ;  /* 0x0000e200ff28db82 */ /* 0x000e620000000a00 */
[----:B------:R-:W-:Y:S01]  /*40b0*/  @!P5 IADD3 R53, P6, PT, R35, R136, RZ ;  /* 0x000000882335d210 */ /* 0x000fe20007fde0ff */
[----:B------:R-:W-:Y:S04]  /*40c0*/  STS [R7+0x318], R134 ;  /* 0x0003188607007388 */ /* 0x000fe80000000800 */
[----:B------:R-:W-:Y:S04]  /*40d0*/  STS [R6+0x31c], R59 ;  /* 0x00031c3b06007388 */ /* 0x000fe80000000800 */
[----:B------:R3:W-:Y:S02]  /*40e0*/  STS [R7+0x31c], R60 ;  /* 0x00031c3c07007388 */ /* 0x0007e40000000800 */
[----:B---3--:R-:W-:-:S02]  /*40f0*/  @!P5 LEA.HI.X.SX32 R60, R136, RZ, 0x1, P6 ;  /* 0x000000ff883cd211 */ /* 0x008fc400030f0eff */
[----:B-1----:R-:W-:-:S04]  /*4100*/  @!P5 LEA R58, P6, R53, R40, 0x2 ;  /* 0x00000028353ad211 */ /* 0x002fc800078c10ff */
[----:B------:R-:W-:Y:S02]  /*4110*/  @!P5 LEA.HI.X R59, R53, R41, R60, 0x2, P6 ;  /* 0x00000029353bd211 */ /* 0x000fe400030f143c */
[----:B------:R-:W-:Y:S02]  /*4120*/  MOV R60, RZ ;  /* 0x000000ff003c7202 */ /* 0x000fe40000000f00 */
[----:B------:R-:W-:-:S04]  /*4130*/  ISETP.NE.AND P6, PT, R42, RZ, PT ;  /* 0x000000ff2a00720c */ /* 0x000fc80003fc5270 */
[----:B------:R1:W3:Y:S01]  /*4140*/  @!P5 LDG.E.CONSTANT R60, desc[UR8][R58.64+0x8] ;  /* 0x000008083a3cd981 */ /* 0x0002e2000c1e9900 */
[----:B------:R-:W-:-:S13]  /*4150*/  ISETP.GE.OR P5, PT, R144, R57, P6 ;  /* 0x000000399000720c */ /* 0x000fda00037a6670 */
[----:B------:R-:W0:Y:S01]  /*4160*/  @!P5 LDC.64 R40, c[0x0][0x388] ;  /* 0x0000e200ff28db82 */ /* 0x000e220000000a00 */
[----:B------:R-:W-:Y:S01]  /*4170*/  @!P5 IADD3 R53, P6, PT, R35, R136, RZ ;  /* 0x000000882335d210 */ /* 0x000fe20007fde0ff */
[----:B------:R-:W-:Y:S04]  /*4180*/  STS [R6+0x400], R63 ;  /* 0x0004003f06007388 */ /* 0x000fe80000000800 */
[----:B------:R5:W-:Y:S02]  /*4190*/  STS [R7+0x400], R62 ;  /* 0x0004003e07007388 */ /* 0x000be40000000800 */
[----:B-----5:R-:W-:Y:S02]  /*41a0*/  @!P5 LEA.HI.X.SX32 R62, R136, RZ, 0x1, P6 ;  /* 0x000000ff883ed211 */ /* 0x020fe400030f0eff */
[----:B0-----:R-:W-:-:S04]  /*41b0*/  @!P5 LEA R54, P6, R53, R40, 0x2 ;  /* 0x000000283536d211 */ /* 0x001fc800078c10ff */
[----:B------:R-:W-:Y:S02]  /*41c0*/  @!P5 LEA.HI.X R55, R53, R41, R62, 0x2, P6 ;  /* 0x000000293537d211 */ /* 0x000fe400030f143e */
[----:B------:R-:W-:-:S06]  /*41d0*/  CS2R R62, SRZ ;  /* 0x00000000003e7805 */ /* 0x000fcc000001ff00 */
        /* <DEDUP_REMOVED lines=33> */
[----:B------:R-:W-:-:S13]  /*43f0*/  ISETP.GE.OR P5, PT, R54, UR7, P5 ;  /* 0x0000000736007c0c */ /* 0x000fda000afa6670 */
[----:B------:R-:W5:Y:S01]  /*4400*/  @!P5 LDG.E.CONSTANT R59, desc[UR8][R46.64+0x8] ;  /* 0x000008082e3bd981 */ /* 0x000f62000c1e9900 */
[----:B------:R-:W-:-:S04]  /*4410*/  ISETP.NE.AND P5, PT, R49, RZ, PT ;  /* 0x000000ff3100720c */ /* 0x000fc80003fa5270 */
[----:B------:R-:W-:-:S13]  /*4420*/  ISETP.GE.OR P5, PT, R54, UR7, P5 ;  /* 0x0000000736007c0c */ /* 0x000fda000afa6670 */
[----:B------:R-:W4:Y:S01]  /*4430*/  @!P5 LDG.E.CONSTANT R63, desc[UR8][R46.64+0xc] ;  /* 0x00000c082e3fd981 */ /* 0x000f22000c1e9900 */
[----:B------:R-:W-:-:S04]  /*4440*/  ISETP.NE.AND P5, PT, R50, RZ, PT ;  /* 0x000000ff3200720c */ /* 0x000fc80003fa5270 */
[----:B------:R-:W-:Y:S02]  /*4450*/  ISETP.GE.OR P5, PT, R54, UR7, P5 ;  /* 0x0000000736007c0c */ /* 0x000fe4000afa6670 */
[----:B------:R-:W-:Y:S01]  /*4460*/  MOV R123, RZ ;  /* 0x000000ff007b7202 */ /* 0x000fe20000000f00 */
[----:B------:R0:W-:Y:S10]  /*4470*/  STS [R6+0x408], R121 ;  /* 0x0004087906007388 */ /* 0x0001f40000000800 */
[----:B------:R-:W2:Y:S01]  /*4480*/  @!P5 LDG.E.CONSTANT R123, desc[UR8][R46.64+0x10] ;  /* 0x000010082e7bd981 */ /* 0x000ea2000c1e9900 */
[----:B------:R-:W-:Y:S01]  /*4490*/  ISETP.NE.AND P5, PT, R51, RZ, PT ;  /* 0x000000ff3300720c */ /* 0x000fe20003fa5270 */
[----:B0-----:R-:W-:-:S03]  /*44a0*/  HFMA2 R121, -RZ, RZ, 0, 0 ;  /* 0x00000000ff797431 */ /* 0x001fc600000001ff */
[----:B------:R-:W-:Y:S02]  /*44b0*/  ISETP.GE.OR P5, PT, R54, UR7, P5 ;  /* 0x0000000736007c0c */ /* 0x000fe4000afa6670 */
[----:B------:R-:W-:Y:S01]  /*44c0*/  ISETP.NE.AND P6, PT, R52, RZ, PT ;  /* 0x000000ff3400720c */ /* 0x000fe20003fc5270 */
[----:B------:R-:W-:Y:S01]  /*44d0*/  STS [R7+0x408], R108 ;  /* 0x0004086c07007388 */ /* 0x000fe20000000800 */
[----:B-1----:R-:W-:-:S09]  /*44e0*/  LEA R40, R0, UR14, 0x3 ;  /* 0x0000000e00287c11 */ /* 0x002fd2000f8e18ff */
[----:B------:R-:W2:Y:S01]  /*44f0*/  @!P5 LDG.E.CONSTANT R121, desc[UR8][R46.64+0x14] ;  /* 0x000014082e79d981 */ /* 0x000ea2000c1e9900 */
[----:B------:R-:W-:-:S03]  /*4500*/  ISETP.GE.OR P5, PT, R54, UR7, P6 ;  /* 0x0000000736007c0c */ /* 0x000fc6000b7a6670 */
[----:B------:R0:W-:Y:S01]  /*4510*/  STS [R6+0x40c], R117 ;  /* 0x00040c7506007388 */ /* 0x0001e20000000800 */
[----:B------:R-:W-:Y:S02]  /*4520*/  IADD3 R40, PT, PT, R40, 0x7, RZ ;  /* 0x0000000728287810 */ /* 0x000fe40007ffe0ff */
[----:B0-----:R-:W-:-:S07]  /*4530*/  MOV R117, RZ ;  /* 0x000000ff00757202 */ /* 0x001fce0000000f00 */
[----:B------:R-:W2:Y:S01]  /*4540*/  @!P5 LDG.E.CONSTANT R117, desc[UR8][R46.64+0x18] ;  /* 0x000018082e75d981 */ /* 0x000ea2000c1e9900 */
[----:B------:R-:W-:-:S03]  /*4550*/  ISETP.GE.AND P5, PT, R40, R57, PT ;  /* 0x000000392800720c */ /* 0x000fc60003fa6270 */
[----:B------:R-:W-:Y:S01]  /*4560*/  STS [R7+0x40c], R114 ;  /* 0x00040c7207007388 */ /* 0x000fe20000000800 */
[----:B------:R-:W-:-:S03]  /*4570*/  ISETP.GE.OR P5, PT, R54, UR7, P5 ;  /* 0x0000000736007c0c */ /* 0x000fc6000afa6670 */
[----:B------:R0:W-:Y:S01]  /*4580*/  STS [R6+0x410], R119 ;  /* 0x0004107706007388 */ /* 0x0001e20000000800 */
[----:B------:R-:W-:Y:S01]  /*4590*/  LEA R40, R34, UR14, 0x3 ;  /* 0x0000000e22287c11 */ /* 0x000fe2000f8e18ff */
[----:B0-----:R-:W-:-:S03]  /*45a0*/  HFMA2 R119, -RZ, RZ, 0, 0 ;  /* 0x00000000ff777431 */ /* 0x001fc600000001ff */
[----:B------:R-:W-:-:S05]  /*45b0*/  IADD3 R40, PT, PT, R40, 0x6, RZ ;  /* 0x0000000628287810 */ /* 0x000fca0007ffe0ff */
[----:B------:R0:W2:Y:S01]  /*45c0*/  @!P5 LDG.E.CONSTANT R119, desc[UR8][R46.64+0x1c] ;  /* 0x00001c082e77d981 */ /* 0x0000a2000c1e9900 */
[----:B------:R-:W-:-:S13]  /*45d0*/  ISETP.GE.OR P5, PT, R40, R57, P0 ;  /* 0x000000392800720c */ /* 0x000fda00007a6670 */
[----:B------:R-:W1:Y:S01]  /*45e0*/  @!P5 LDC.64 R40, c[0x0][0x388] ;  /* 0x0000e200ff28db82 */ /* 0x000e620000000a00 */
[----:B------:R-:W-:-:S04]  /*45f0*/  @!P5 IADD3 R54, P6, PT, R35, R136, RZ ;  /* 0x000000882336d210 */ /* 0x000fc80007fde0ff */
[----:B------:R-:W-:Y:S02]  /*4600*/  @!P5 LEA.HI.X.SX32 R55, R136, RZ, 0x1, P6 ;  /* 0x000000ff8837d211 */ /* 0x000fe400030f0eff */
[----:B------:R-:W-:Y:S02]  /*4610*/  MOV R64, RZ ;  /* 0x000000ff00407202 */ /* 0x000fe40000000f00 */
[----:B------:R-:W-:Y:S02]  /*4620*/  IADD3 R38, PT, PT, R38, 0x7, RZ ;  /* 0x0000000726267810 */ /* 0x000fe40007ffe0ff */
[----:B-1----:R-:W-:-:S04]  /*4630*/  @!P5 LEA R40, P6, R54, R40, 0x2 ;  /* 0x000000283628d211 */ /* 0x002fc800078c10ff */
[----:B------:R-:W-:Y:S02]  /*4640*/  @!P5 LEA.HI.X R41, R54, R41, R55, 0x2, P6 ;  /* 0x000000293629d211 */ /* 0x000fe400030f1437 */
[----:B------:R-:W-:-:S03]  /*4650*/  LEA R54, R0, UR14, 0x3 ;  /* 0x0000000e00367c11 */ /* 0x000fc6000f8e18ff */
[----:B------:R1:W2:Y:S01]  /*4660*/  @!P5 LDG.E.CONSTANT R64, desc[UR8][R40.64+0x1c] ;  /* 0x00001c082840d981 */ /* 0x0002a2000c1e9900 */
[----:B------:R-:W-:-:S04]  /*4670*/  ISETP.GE.AND P5, PT, R54, R57, PT ;  /* 0x000000393600720c */ /* 0x000fc80003fa6270 */
[----:B------:R-:W-:-:S13]  /*4680*/  ISETP.GE.OR P5, PT, R38, UR7, P5 ;  /* 0x0000000726007c0c */ /* 0x000fda000afa6670 */
[----:B0-----:R-:W0:Y:S01]  /*4690*/  @!P5 LDC.64 R46, c[0x0][0x380] ;  /* 0x0000e000ff2edb82 */ /* 0x001e220000000a00 */
[-C--:B------:R-:W-:Y:S01]  /*46a0*/  @!P5 IADD3 R55, PT, PT, R54, R57.reuse, R142 ;  /* 0x000000393637d210 */ /* 0x080fe20007ffe08e */
[----:B------:R-:W-:Y:S01]  /*46b0*/  HFMA2 R137, -RZ, RZ, 0, 0 ;  /* 0x00000000ff897431 */ /* 0x000fe200000001ff */
[----:B-1----:R-:W-:Y:S02]  /*46c0*/  IADD3 R41, PT, PT, R142, R57, RZ ;  /* 0x000000398e297210 */ /* 0x002fe40007ffe0ff */
[----:B------:R-:W-:Y:S01]  /*46d0*/  ISETP.GE.AND P6, PT, R35, R32, PT ;  /* 0x000000202300720c */ /* 0x000fe20003fc6270 */
[----:B0-----:R-:W-:-:S05]  /*46e0*/  @!P5 IMAD.WIDE.U32 R46, R55, 0x4, R46 ;  /* 0x00000004372ed825 */ /* 0x001fca00078e002e */
[----:B------:R0:W2:Y:S01]  /*46f0*/  @!P5 LDG.E.CONSTANT R137, desc[UR8][R46.64] ;  /* 0x000000082e89d981 */ /* 0x0000a2000c1e9900 */
[----:B------:R-:W-:-:S04]  /*4700*/  IADD3 R41, P5, PT, R41, R36, RZ ;  /* 0x0000002429297210 */ /* 0x000fc80007fbe0ff */
[----:B------:R-:W-:Y:S02]  /*4710*/  IADD3.X R36, PT, PT, RZ, RZ, RZ, P5, !PT ;  /* 0x000000ffff247210 */ /* 0x000fe40002ffe4ff */
[----:B------:R-:W-:-:S04]  /*4720*/  LEA R40, P5, R41, UR12, 0x2 ;  /* 0x0000000c29287c11 */ /* 0x000fc8000f8a10ff */
[----:B------:R-:W-:Y:S02]  /*4730*/  LEA.HI.X R41, R41, UR13, R36, 0x2, P5 ;  /* 0x0000000d29297c11 */ /* 0x000fe4000a8f1424 */
[----:B------:R-:W-:Y:S02]  /*4740*/  IADD3 R36, PT, PT, R136, R32, RZ ;  /* 0x0000002088247210 */ /* 0x000fe40007ffe0ff */
[----:B------:R-:W-:-:S04]  /*4750*/  LEA R32, R34, UR14, 0x3 ;  /* 0x0000000e22207c11 */ /* 0x000fc8000f8e18ff */
[----:B------:R-:W-:-:S04]  /*4760*/  IADD3 R32, PT, PT, R32, 0x7, RZ ;  /* 0x0000000720207810 */ /* 0x000fc80007ffe0ff */
[----:B------:R-:W-:-:S13]  /*4770*/  ISETP.GE.OR P5, PT, R32, R57, P6 ;  /* 0x000000392000720c */ /* 0x000fda00037a6670 */
[----:B------:R-:W1:Y:S01]  /*4780*/  @!P5 LDC.64 R54, c[0x0][0x388] ;  /* 0x0000e200ff36db82 */ /* 0x000e620000000a00 */
[----:B0-----:R-:W-:Y:S02]  /*4790*/  @!P5 IADD3 R47, PT, PT, R35, R36, RZ ;  /* 0x00000024232fd210 */ /* 0x001fe40007ffe0ff */
[----:B------:R-:W-:-:S03]  /*47a0*/  MOV R32, RZ ;  /* 0x000000ff00207202 */ /* 0x000fc60000000f00 */
[----:B-1----:R-:W-:-:S05]  /*47b0*/  @!P5 IMAD.WIDE R54, R47, 0x4, R54 ;  /* 0x000000042f36d825 */ /* 0x002fca00078e0236 */
[----:B------:R-:W2:Y:S01]  /*47c0*/  @!P5 LDG.E.CONSTANT R32, desc[UR8][R54.64] ;  /* 0x000000083620d981 */ /* 0x000ea2000c1e9900 */
[----:B------:R-:W-:-:S04]  /*47d0*/  IADD3 R35, P5, PT, R35, R36, RZ ;  /* 0x0000002423237210 */ /* 0x000fc80007fbe0ff */
[----:B------:R-:W-:Y:S02]  /*47e0*/  LEA.HI.X.SX32 R36, R36, RZ, 0x1, P5 ;  /* 0x000000ff24247211 */ /* 0x000fe400028f0eff */
[----:B------:R-:W-:-:S04]  /*47f0*/  LEA R46, P5, R35, UR10, 0x2 ;  /* 0x0000000a232e7c11 */ /* 0x000fc8000f8a10ff */
[----:B------:R-:W-:Y:S02]  /*4800*/  LEA.HI.X R47, R35, UR11, R36, 0x2, P5 ;  /* 0x0000000b232f7c11 */ /* 0x000fe4000a8f1424 */
[----:B------:R-:W-:-:S04]  /*4810*/  LEA R36, R39, 0x7, 0x3 ;  /* 0x0000000727247811 */ /* 0x000fc800078e18ff */
[----:B------:R-:W-:Y:S02]  /*4820*/  ISETP.GE.OR P4, PT, R36, R57, P4 ;  /* 0x000000392400720c */ /* 0x000fe40002786670 */
[----:B------:R-:W-:Y:S02]  /*4830*/  ISETP.NE.AND P6, PT, R42, RZ, PT ;  /* 0x000000ff2a00720c */ /* 0x000fe40003fc5270 */
[----:B------:R-:W-:Y:S02]  /*4840*/  ISETP.NE.AND P5, PT, R43, RZ, PT ;  /* 0x000000ff2b00720c */ /* 0x000fe40003fa5270 */
[----:B------:R-:W-:-:S07]  /*4850*/  CS2R R42, SRZ ;  /* 0x00000000002a7805 */ /* 0x000fce000001ff00 */
[----:B------:R-:W2:Y:S01]  /*4860*/  @!P4 LDG.E.CONSTANT R42, desc[UR8][R46.64+0x4] ;  /* 0x000004082e2ac981 */ /* 0x000ea2000c1e9900 */
[----:B------:R-:W-:Y:S01]  /*4870*/  ISETP.NE.AND P4, PT, R45, RZ, PT ;  /* 0x000000ff2d00720c */ /* 0x000fe20003f85270 */
[----:B------:R-:W-:-:S03]  /*4880*/  HFMA2 R35, -RZ, RZ, 0, 0 ;  /* 0x00000000ff237431 */ /* 0x000fc600000001ff */
[----:B------:R-:W-:Y:S02]  /*4890*/  ISETP.GE.OR P4, PT, R38, UR7, P4 ;  /* 0x0000000726007c0c */ /* 0x000fe4000a786670 */
[----:B------:R-:W-:-:S11]  /*48a0*/  LEA R37, R37, 0x7, 0x3 ;  /* 0x0000000725257811 */ /* 0x000fd600078e18ff */
[----:B------:R-:W2:Y:S01]  /*48b0*/  @!P4 LDG.E.CONSTANT R35, desc[UR8][R40.64+0x4] ;  /* 0x000004082823c981 */ /* 0x000ea2000c1e9900 */
[----:B------:R-:W-:-:S04]  /*48c0*/  ISETP.NE.AND P4, PT, R48, RZ, PT ;  /* 0x000000ff3000720c */ /* 0x000fc80003f85270 */
[----:B------:R-:W-:Y:S02]  /*48d0*/  ISETP.GE.OR P4, PT, R37, UR7, P4 ;  /* 0x0000000725007c0c */ /* 0x000fe4000a786670 */
[----:B------:R-:W-:-:S11]  /*48e0*/  MOV R39, RZ ;  /* 0x000000ff00277202 */ /* 0x000fd60000000f00 */
[----:B------:R-:W2:Y:S01]  /*48f0*/  @!P4 LDG.E.CONSTANT R39, desc[UR8][R40.64+0x8] ;  /* 0x000008082827c981 */ /* 0x000ea2000c1e9900 */
[----:B------:R-:W-:-:S04]  /*4900*/  ISETP.NE.AND P4, PT, R49, RZ, PT ;  /* 0x000000ff3100720c */ /* 0x000fc80003f85270 */
[----:B------:R-:W-:Y:S01]  /*4910*/  ISETP.GE.OR P4, PT, R37, UR7, P4 ;  /* 0x0000000725007c0c */ /* 0x000fe2000a786670 */
[----:B------:R-:W-:-:S12]  /*4920*/  HFMA2 R45, -RZ, RZ, 0, 0 ;  /* 0x00000000ff2d7431 */ /* 0x000fd800000001ff */
[----:B------:R-:W2:Y:S01]  /*4930*/  @!P4 LDG.E.CONSTANT R43, desc[UR8][R40.64+0xc] ;  /* 0x00000c08282bc981 */ /* 0x000ea2000c1e9900 */
[----:B------:R-:W-:-:S04]  /*4940*/  ISETP.NE.AND P4, PT, R50, RZ, PT ;  /* 0x000000ff3200720c */ /* 0x000fc80003f85270 */
[----:B------:R-:W-:-:S13]  /*4950*/  ISETP.GE.OR P4, PT, R37, UR7, P4 ;  /* 0x0000000725007c0c */ /* 0x000fda000a786670 */
[----:B------:R-:W2:Y:S01]  /*4960*/  @!P4 LDG.E.CONSTANT R45, desc[UR8][R40.64+0x10] ;  /* 0x00001008282dc981 */ /* 0x000ea2000c1e9900 */
[----:B------:R-:W-:-:S04]  /*4970*/  ISETP.NE.AND P4, PT, R51, RZ, PT ;  /* 0x000000ff3300720c */ /* 0x000fc80003f85270 */
[----:B------:R-:W-:Y:S02]  /*4980*/  ISETP.GE.OR P4, PT, R37, UR7, P4 ;  /* 0x0000000725007c0c */ /* 0x000fe4000a786670 */
[----:B------:R-:W-:Y:S01]  /*4990*/  MOV R49, RZ ;  /* 0x000000ff00317202 */ /* 0x000fe20000000f00 */
[----:B------:R-:W-:Y:S10]  /*49a0*/  STS [R7+0x410], R122 ;  /* 0x0004107a07007388 */ /* 0x000ff40000000800 */
[----:B------:R-:W2:Y:S01]  /*49b0*/  @!P4 LDG.E.CONSTANT R49, desc[UR8][R40.64+0x14] ;  /* 0x000014082831c981 */ /* 0x000ea2000c1e9900 */
[----:B------:R-:W-:-:S04]  /*49c0*/  ISETP.NE.AND P4, PT, R52, RZ, PT ;  /* 0x000000ff3400720c */ /* 0x000fc80003f85270 */
[----:B------:R-:W-:Y:S01]  /*49d0*/  ISETP.GE.OR P4, PT, R37, UR7, P4 ;  /* 0x0000000725007c0c */ /* 0x000fe2000a786670 */
[----:B------:R0:W-:Y:S01]  /*49e0*/  STS [R6+0x414], R65 ;  /* 0x0004144106007388 */ /* 0x0001e20000000800 */
[----:B------:R-:W-:Y:S01]  /*49f0*/  LEA R38, R33, 0x7, 0x3 ;  /* 0x0000000721267811 */ /* 0x000fe200078e18ff */
[----:B0-----:R-:W-:Y:S02]  /*4a00*/  HFMA2 R65, -RZ, RZ, 0, 0 ;  /* 0x00000000ff417431 */ /* 0x001fe400000001ff */
[----:B------:R-:W-:Y:S08]  /*4a10*/  STS [R7+0x414], R124 ;  /* 0x0004147c07007388 */ /* 0x000ff00000000800 */
[----:B------:R-:W2:Y:S01]  /*4a20*/  @!P4 LDG.E.CONSTANT R65, desc[UR8][R40.64+0x18] ;  /* 0x000018082841c981 */ /* 0x000ea2000c1e9900 */
[----:B------:R-:W-:-:S04]  /*4a30*/  ISETP.GE.AND P4, PT, R38, R57, PT ;  /* 0x000000392600720c */ /* 0x000fc80003f86270 */
[----:B------:R-:W-:Y:S01]  /*4a40*/  ISETP.GE.OR P4, PT, R37, UR7, P4 ;  /* 0x0000000725007c0c */ /* 0x000fe2000a786670 */
[----:B------:R-:W-:Y:S04]  /*4a50*/  STS [R6+0x418], R111 ;  /* 0x0004186f06007388 */ /* 0x000fe80000000800 */
[----:B------:R-:W-:Y:S04]  /*4a60*/  STS [R7+0x418], R138 ;  /* 0x0004188a07007388 */ /* 0x000fe80000000800 */
[----:B------:R0:W-:Y:S01]  /*4a70*/  STS [R6+0x41c], R115 ;  /* 0x00041c7306007388 */ /* 0x0001e20000000800 */
[----:B------:R-:W-:-:S02]  /*4a80*/  ISETP.GE.OR P3, PT, R36, R57, P3 ;  /* 0x000000392400720c */ /* 0x000fc40001f66670 */
[----:B0-----:R-:W-:Y:S02]  /*4a90*/  MOV R115, RZ ;  /* 0x000000ff00737202 */ /* 0x001fe40000000f00 */
[----:B------:R-:W-:-:S04]  /*4aa0*/  ISETP.GE.OR P2, PT, R36, R57, P2 ;  /* 0x000000392400720c */ /* 0x000fc80001746670 */
[----:B------:R0:W2:Y:S01]  /*4ab0*/  @!P4 LDG.E.CONSTANT R115, desc[UR8][R40.64+0x1c] ;  /* 0x00001c082873c981 */ /* 0x0000a2000c1e9900 */
[CC--:B------:R-:W-:Y:S02]  /*4ac0*/  ISETP.GE.OR P4, PT, R36.reuse, R57.reuse, P5 ;  /* 0x000000392400720c */ /* 0x0c0fe40002f86670 */
[CC--:B------:R-:W-:Y:S02]  /*4ad0*/  ISETP.GE.OR P5, PT, R36.reuse, R57.reuse, P6 ;  /* 0x000000392400720c */ /* 0x0c0fe400037a6670 */
[CC--:B------:R-:W-:Y:S02]  /*4ae0*/  ISETP.GE.OR P1, PT, R36.reuse, R57.reuse, P1 ;  /* 0x000000392400720c */ /* 0x0c0fe40000f26670 */
[----:B------:R-:W-:Y:S01]  /*4af0*/  ISETP.GE.OR P0, PT, R36, R57, P0 ;  /* 0x000000392400720c */ /* 0x000fe20000706670 */
[----:B------:R-:W-:Y:S02]  /*4b00*/  HFMA2 R36, -RZ, RZ, 0, 0 ;  /* 0x00000000ff247431 */ /* 0x000fe400000001ff */
[----:B0-----:R-:W-:Y:S01]  /*4b10*/  HFMA2 R40, -RZ, RZ, 0, 0 ;  /* 0x00000000ff287431 */ /* 0x001fe200000001ff */
[----:B------:R-:W-:Y:S01]  /*4b20*/  MOV R38, RZ ;  /* 0x000000ff00267202 */ /* 0x000fe20000000f00 */
[----:B------:R-:W-:Y:S01]  /*4b30*/  HFMA2 R108, -RZ, RZ, 0, 0 ;  /* 0x00000000ff6c7431 */ /* 0x000fe200000001ff */
[----:B------:R-:W-:Y:S01]  /*4b40*/  STS [R7+0x41c], R116 ;  /* 0x00041c7407007388 */ /* 0x000fe20000000800 */
[----:B------:R-:W-:-:S03]  /*4b50*/  MOV R52, RZ ;  /* 0x000000ff00347202 */ /* 0x000fc60000000f00 */
[----:B------:R-:W-:Y:S04]  /*4b60*/  STS [R6+0x500], R125 ;  /* 0x0005007d06007388 */ /* 0x000fe80000000800 */
[----:B------:R-:W2:Y:S04]  /*4b70*/  @!P4 LDG.E.CONSTANT R36, desc[UR8][R46.64+0x8] ;  /* 0x000008082e24c981 */ /* 0x000ea8000c1e9900 */
[----:B------:R-:W-:Y:S04]  /*4b80*/  STS [R7+0x500], R110 ;  /* 0x0005006e07007388 */ /* 0x000fe80000000800 */
[----:B------:R-:W2:Y:S04]  /*4b90*/  @!P5 LDG.E.CONSTANT R38, desc[UR8][R46.64+0xc] ;  /* 0x00000c082e26d981 */ /* 0x000ea8000c1e9900 */
[----:B------:R0:W-:Y:S04]  /*4ba0*/  STS [R6+0x504], R61 ;  /* 0x0005043d06007388 */ /* 0x0001e80000000800 */
[----:B------:R-:W2:Y:S04]  /*4bb0*/  @!P3 LDG.E.CONSTANT R40, desc[UR8][R46.64+0x10] ;  /* 0x000010082e28b981 */ /* 0x000ea8000c1e9900 */
[----:B------:R-:W2:Y:S01]  /*4bc0*/  @!P2 LDG.E.CONSTANT R52, desc[UR8][R46.64+0x14] ;  /* 0x000014082e34a981 */ /* 0x000ea2000c1e9900 */
[----:B0-----:R-:W-:-:S03]  /*4bd0*/  MOV R61, RZ ;  /* 0x000000ff003d7202 */ /* 0x001fc60000000f00 */
[----:B------:R-:W2:Y:S04]  /*4be0*/  @!P1 LDG.E.CONSTANT R108, desc[UR8][R46.64+0x18] ;  /* 0x000018082e6c9981 */ /* 0x000ea8000c1e9900 */
[----:B------:R-:W2:Y:S04]  /*4bf0*/  @!P0 LDG.E.CONSTANT R61, desc[UR8][R46.64+0x1c] ;  /* 0x00001c082e3d8981 */ /* 0x000ea8000c1e9900 */
[----:B------:R-:W-:Y:S04]  /*4c00*/  STS [R7+0x504], R120 ;  /* 0x0005047807007388 */ /* 0x000fe80000000800 */
        /* <DEDUP_REMOVED lines=13> */
[----:B------:R0:W-:Y:S04]  /*4ce0*/  STS [R7+0x600], R56 ;  /* 0x0006003807007388 */ /* 0x0001e80000000800 */
[----:B---3--:R-:W-:Y:S04]  /*4cf0*/  STS [R6+0x604], R53 ;  /* 0x0006043506007388 */ /* 0x008fe80000000800 */
[----:B------:R-:W-:Y:S04]  /*4d00*/  STS [R7+0x604], R66 ;  /* 0x0006044207007388 */ /* 0x000fe80000000800 */
[----:B-----5:R-:W-:Y:S04]  /*4d10*/  STS [R6+0x608], R59 ;  /* 0x0006083b06007388 */ /* 0x020fe80000000800 */
[----:B------:R1:W-:Y:S04]  /*4d20*/  STS [R7+0x608], R60 ;  /* 0x0006083c07007388 */ /* 0x0003e80000000800 */
[----:B----4-:R-:W-:Y:S04]  /*4d30*/  STS [R6+0x60c], R63 ;  /* 0x00060c3f06007388 */ /* 0x010fe80000000800 */
[----:B------:R-:W-:Y:S04]  /*4d40*/  STS [R7+0x60c], R62 ;  /* 0x00060c3e07007388 */ /* 0x000fe80000000800 */
[----:B--2---:R-:W-:Y:S04]  /*4d50*/  STS [R6+0x610], R123 ;  /* 0x0006107b06007388 */ /* 0x004fe80000000800 */
        /* <DEDUP_REMOVED lines=9> */
[----:B------:R-:W-:Y:S01]  /*4df0*/  STS [R6+0x704], R35 ;  /* 0x0007042306007388 */ /* 0x000fe20000000800 */
[----:B------:R-:W-:-:S03]  /*4e00*/  LEA R111, R0, UR5, 0x5 ;  /* 0x00000005006f7c11 */ /* 0x000fc6000f8e28ff */
[----:B------:R-:W-:Y:S01]  /*4e10*/  STS [R7+0x704], R42 ;  /* 0x0007042a07007388 */ /* 0x000fe20000000800 */
[----:B0-----:R-:W-:-:S03]  /*4e20*/  LEA R56, R34, R111, 0xb ;  /* 0x0000006f22387211 */ /* 0x001fc600078e58ff */
[----:B------:R-:W-:Y:S01]  /*4e30*/  STS [R6+0x708], R39 ;  /* 0x0007082706007388 */ /* 0x000fe20000000800 */
[----:B------:R-:W-:Y:S01]  /*4e40*/  IADD3 R57, PT, PT, R57, 0x3f, RZ ;  /* 0x0000003f39397810 */ /* 0x000fe20007ffe0ff */
[----:B------:R-:W-:-:S03]  /*4e50*/  UIADD3 UR4, UPT, UPT, UR4, 0x1, URZ ;  /* 0x0000000104047890 */ /* 0x000fc6000fffe0ff */
[----:B-1----:R-:W-:-:S04]  /*4e60*/  SHF.R.U32.HI R60, RZ, 0x6, R57 ;  /* 0x00000006ff3c7819 */ /* 0x002fc80000011639 */
[----:B------:R-:W-:Y:S01]  /*4e70*/  ISETP.NE.AND P0, PT, R60, UR4, PT ;  /* 0x000000043c007c0c */ /* 0x000fe2000bf05270 */
        /* <DEDUP_REMOVED lines=15> */
[----:B------:R-:W2:Y:S04]  /*4f70*/  LDS.128 R44, [R9+0x100] ;  /* 0x00010000092c7984 */ /* 0x000ea80000000c00 */
[----:B------:R-:W3:Y:S04]  /*4f80*/  LDS.128 R48, [R9+0x200] ;  /* 0x0002000009307984 */ /* 0x000ee80000000c00 */
[----:B------:R-:W4:Y:S04]  /*4f90*/  LDS.128 R52, [R9+0x300] ;  /* 0x0003000009347984 */ /* 0x000f280000000c00 */
[----:B------:R-:W5:Y:S04]  /*4fa0*/  LDS.128 R56, [R9+0x400] ;  /* 0x0004000009387984 */ /* 0x000f680000000c00 */
[----:B------:R-:W5:Y:S04]  /*4fb0*/  LDS.128 R60, [R9+0x500] ;  /* 0x00050000093c7984 */ /* 0x000f680000000c00 */
[----:B------:R-:W5:Y:S01]  /*4fc0*/  LDS.128 R64, [R9+0x600] ;  /* 0x0006000009407984 */ /* 0x000f620000000c00 */
[C---:B0-----:R-:W-:Y:S01]  /*4fd0*/  FFMA R108, R32.reuse, R37, R104 ;  /* 0x00000025206c7223 */ /* 0x041fe20000000068 */
[C---:B------:R-:W-:Y:S01]  /*4fe0*/  FFMA R109, R32.reuse, R36, R109 ;  /* 0x00000024206d7223 */ /* 0x040fe2000000006d */
[C---:B------:R-:W-:Y:S01]  /*4ff0*/  FFMA R104, R32.reuse, R38, R107 ;  /* 0x0000002620687223 */ /* 0x040fe2000000006b */
[C---:B------:R-:W-:Y:S01]  /*5000*/  FFMA R106, R32.reuse, R39, R106 ;  /* 0x00000027206a7223 */ /* 0x040fe2000000006a */
[C---:B-1----:R-:W-:Y:S01]  /*5010*/  FFMA R99, R32.reuse, R40, R99 ;  /* 0x0000002820637223 */ /* 0x042fe20000000063 */
[C---:B------:R-:W-:Y:S01]  /*5020*/  FFMA R94, R32.reuse, R41, R94 ;  /* 0x00000029205e7223 */ /* 0x040fe2000000005e */
[C---:B------:R-:W-:Y:S01]  /*5030*/  FFMA R105, R32.reuse, R42, R105 ;  /* 0x0000002a20697223 */ /* 0x040fe20000000069 */
[----:B------:R-:W-:Y:S01]  /*5040*/  FFMA R32, R32, R43, R100 ;  /* 0x0000002b20207223 */ /* 0x000fe20000000064 */
[C---:B--2---:R-:W-:Y:S01]  /*5050*/  FFMA R110, R44.reuse, R37, R92 ;  /* 0x000000252c6e7223 */ /* 0x044fe2000000005c */
[C---:B------:R-:W-:Y:S01]  /*5060*/  FFMA R100, R44.reuse, R38, R101 ;  /* 0x000000262c647223 */ /* 0x040fe20000000065 */
[C---:B------:R-:W-:Y:S01]  /*5070*/  FFMA R114, R44.reuse, R36, R71 ;  /* 0x000000242c727223 */ /* 0x040fe20000000047 */
[C---:B------:R-:W-:Y:S01]  /*5080*/  FFMA R98, R44.reuse, R39, R98 ;  /* 0x000000272c627223 */ /* 0x040fe20000000062 */
[C---:B------:R-:W-:Y:S01]  /*5090*/  FFMA R107, R44.reuse, R40, R77 ;  /* 0x000000282c6b7223 */ /* 0x040fe2000000004d */
[C---:B------:R-:W-:Y:S01]  /*50a0*/  FFMA R92, R44.reuse, R41, R68 ;  /* 0x000000292c5c7223 */ /* 0x040fe20000000044 */
[----:B------:R-:W-:Y:S01]  /*50b0*/  FFMA R101, R44, R42, R69 ;  /* 0x0000002a2c657223 */ /* 0x000fe20000000045 */
[C---:B---3--:R-:W-:Y:S01]  /*50c0*/  FFMA R120, R48.reuse, R36, R79 ;  /* 0x0000002430787223 */ /* 0x048fe2000000004f */
[C---:B------:R-:W-:Y:S01]  /*50d0*/  FFMA R116, R48.reuse, R37, R76 ;  /* 0x0000002530747223 */ /* 0x040fe2000000004c */
[C---:B------:R-:W-:Y:S01]  /*50e0*/  FFMA R112, R48.reuse, R38, R91 ;  /* 0x0000002630707223 */ /* 0x040fe2000000005b */
[C---:B------:R-:W-:Y:S01]  /*50f0*/  FFMA R90, R48.reuse, R39, R90 ;  /* 0x00000027305a7223 */ /* 0x040fe2000000005a */
[C---:B------:R-:W-:Y:S01]  /*5100*/  FFMA R31, R48.reuse, R40, R31 ;  /* 0x00000028301f7223 */ /* 0x040fe2000000001f */
[C---:B------:R-:W-:Y:S01]  /*5110*/  FFMA R28, R48.reuse, R41, R28 ;  /* 0x00000029301c7223 */ /* 0x040fe2000000001c */
[C---:B------:R-:W-:Y:S01]  /*5120*/  FFMA R73, R48.reuse, R42, R73 ;  /* 0x0000002a30497223 */ /* 0x040fe20000000049 */
[----:B------:R-:W-:Y:S01]  /*5130*/  FFMA R30, R48, R43, R30 ;  /* 0x0000002b301e7223 */ /* 0x000fe2000000001e */
[----:B----4-:R-:W-:Y:S01]  /*5140*/  FFMA R118, R52, R38, R75 ;  /* 0x0000002634767223 */ /* 0x010fe2000000004b */
[----:B-----5:R-:W-:Y:S01]  /*5150*/  FFMA R128, R56, R37, R72 ;  /* 0x0000002538807223 */ /* 0x020fe20000000048 */
[----:B------:R-:W-:Y:S01]  /*5160*/  FFMA R44, R44, R43, R70 ;  /* 0x0000002b2c2c7223 */ /* 0x000fe20000000046 */
[C---:B------:R-:W-:Y:S01]  /*5170*/  FFMA R124, R52.reuse, R36, R95 ;  /* 0x00000024347c7223 */ /* 0x040fe2000000005f */
[C---:B------:R-:W-:Y:S01]  /*5180*/  FFMA R122, R52.reuse, R37, R78 ;  /* 0x00000025347a7223 */ /* 0x040fe2000000004e */
[C---:B------:R-:W-:Y:S01]  /*5190*/  FFMA R74, R52.reuse, R39, R74 ;  /* 0x00000027344a7223 */ /* 0x040fe2000000004a */
[C---:B------:R-:W-:Y:S01]  /*51a0*/  FFMA R75, R52.reuse, R40, R15 ;  /* 0x00000028344b7223 */ /* 0x040fe2000000000f */
[C---:B------:R-:W-:Y:S01]  /*51b0*/  FFMA R48, R52.reuse, R41, R12 ;  /* 0x0000002934307223 */ /* 0x040fe2000000000c */
[C---:B------:R-:W-:Y:S01]  /*51c0*/  FFMA R27, R52.reuse, R42, R27 ;  /* 0x0000002a341b7223 */ /* 0x040fe2000000001b */
[----:B------:R-:W-:Y:S01]  /*51d0*/  FFMA R24, R52, R43, R24 ;  /* 0x0000002b34187223 */ /* 0x000fe20000000018 */
[C---:B------:R-:W-:Y:S01]  /*51e0*/  FFMA R72, R56.reuse, R38, R81 ;  /* 0x0000002638487223 */ /* 0x040fe20000000051 */
[----:B------:R-:W0:Y:S01]  /*51f0*/  LDS.128 R68, [R9+0x700] ;  /* 0x0007000009447984 */ /* 0x000e220000000c00 */
[----:B------:R-:W-:Y:S01]  /*5200*/  FFMA R81, R56, R40, R13 ;  /* 0x0000002838517223 */ /* 0x000fe2000000000d */
[----:B------:R-:W-:-:S02]  /*5210*/  FFMA R52, R60, R41, R14 ;  /* 0x000000293c347223 */ /* 0x000fc4000000000e */
[----:B------:R-:W1:Y:S04]  /*5220*/  LDS.128 R76, [R111+0x100] ;  /* 0x000100006f4c7984 */ /* 0x000e680000000c00 */
[----:B------:R-:W2:Y:S01]  /*5230*/  LDS.128 R12, [R111+0x110] ;  /* 0x000110006f0c7984 */ /* 0x000ea20000000c00 */
[C---:B------:R-:W-:Y:S01]  /*5240*/  FFMA R126, R56.reuse, R36, R83 ;  /* 0x00000024387e7223 */ /* 0x040fe20000000053 */
[C---:B------:R-:W-:Y:S01]  /*5250*/  FFMA R82, R56.reuse, R39, R82 ;  /* 0x0000002738527223 */ /* 0x040fe20000000052 */
[C---:B------:R-:W-:Y:S01]  /*5260*/  FFMA R10, R56.reuse, R41, R10 ;  /* 0x00000029380a7223 */ /* 0x040fe2000000000a */
[C---:B------:R-:W-:Y:S01]  /*5270*/  FFMA R25, R56.reuse, R42, R25 ;  /* 0x0000002a38197223 */ /* 0x040fe20000000019 */
        /* <DEDUP_REMOVED lines=14> */
[C---:B------:R-:W-:Y:S01]  /*5360*/  FFMA R21, R64.reuse, R42, R21 ;  /* 0x0000002a40157223 */ /* 0x040fe20000000015 */
[----:B------:R-:W-:Y:S01]  /*5370*/  FFMA R64, R64, R43, R18 ;  /* 0x0000002b40407223 */ /* 0x000fe20000000012 */
[C---:B0-----:R-:W-:Y:S01]  /*5380*/  FFMA R96, R68.reuse, R37, R96 ;  /* 0x0000002544607223 */ /* 0x041fe20000000060 */
[----:B------:R-:W-:Y:S01]  /*5390*/  FFMA R18, R68, R38, R103 ;  /* 0x0000002644127223 */ /* 0x000fe20000000067 */
[----:B-1----:R-:W-:Y:S01]  /*53a0*/  FFMA R149, R76, R33, R109 ;  /* 0x000000214c957223 */ /* 0x002fe2000000006d */
[C---:B------:R-:W-:Y:S01]  /*53b0*/  FFMA R117, R33.reuse, R77, R108 ;  /* 0x0000004d21757223 */ /* 0x040fe2000000006c */
[C---:B------:R-:W-:Y:S01]  /*53c0*/  FFMA R85, R33.reuse, R78, R104 ;  /* 0x0000004e21557223 */ /* 0x040fe20000000068 */
[C---:B------:R-:W-:Y:S01]  /*53d0*/  FFMA R91, R33.reuse, R79, R106 ;  /* 0x0000004f215b7223 */ /* 0x040fe2000000006a */
[----:B--2---:R-:W-:Y:S01]  /*53e0*/  FFMA R99, R12, R33, R99 ;  /* 0x000000210c637223 */ /* 0x004fe20000000063 */
[C---:B------:R-:W-:Y:S01]  /*53f0*/  FFMA R37, R33.reuse, R13, R94 ;  /* 0x0000000d21257223 */ /* 0x040fe2000000005e */
[C---:B------:R-:W-:Y:S01]  /*5400*/  FFMA R105, R33.reuse, R14, R105 ;  /* 0x0000000e21697223 */ /* 0x040fe20000000069 */
[----:B------:R-:W-:Y:S01]  /*5410*/  FFMA R32, R33, R15, R32 ;  /* 0x0000000f21207223 */ /* 0x000fe20000000020 */
        /* <DEDUP_REMOVED lines=20> */
[----:B------:R-:W-:Y:S01]  /*5560*/  FFMA R30, R49, R15, R30 ;  /* 0x0000000f311e7223 */ /* 0x000fe2000000001e */
[----:B------:R-:W-:Y:S01]  /*5570*/  FFMA R68, R68, R43, R26 ;  /* 0x0000002b44447223 */ /* 0x000fe2000000001a */
[----:B------:R-:W-:Y:S01]  /*5580*/  FFMA R135, R69, R78, R18 ;  /* 0x0000004e45877223 */ /* 0x000fe20000000012 */
[CC--:B------:R-:W-:Y:S01]  /*5590*/  FFMA R49, R53.reuse, R14.reuse, R27 ;  /* 0x0000000e35317223 */ /* 0x0c0fe2000000001b */
[----:B------:R-:W-:Y:S01]  /*55a0*/  FFMA R28, R53, R15, R24 ;  /* 0x0000000f351c7223 */ /* 0x000fe20000000018 */
[----:B------:R-:W-:Y:S01]  /*55b0*/  FFMA R133, R57, R14, R25 ;  /* 0x0000000e39857223 */ /* 0x000fe20000000019 */
[----:B------:R-:W0:Y:S04]  /*55c0*/  LDS.128 R16, [R111+0x200] ;  /* 0x000200006f107984 */ /* 0x000e280000000c00 */
[----:B------:R-:W1:Y:S01]  /*55d0*/  LDS.128 R24, [R111+0x210] ;  /* 0x000210006f187984 */ /* 0x000e620000000c00 */
[----:B------:R-:W-:Y:S01]  /*55e0*/  FFMA R155, R76, R53, R124 ;  /* 0x000000354c9b7223 */ /* 0x000fe2000000007c */
[C---:B------:R-:W-:Y:S01]  /*55f0*/  FFMA R123, R53.reuse, R77, R122 ;  /* 0x0000004d357b7223 */ /* 0x040fe2000000007a */
[CC--:B------:R-:W-:Y:S01]  /*5600*/  FFMA R131, R53.reuse, R78.reuse, R118 ;  /* 0x0000004e35837223 */ /* 0x0c0fe20000000076 */
[C---:B------:R-:W-:Y:S01]  /*5610*/  FFMA R97, R53.reuse, R79, R74 ;  /* 0x0000004f35617223 */ /* 0x040fe2000000004a */
[----:B------:R-:W-:Y:S01]  /*5620*/  FFMA R75, R12, R53, R75 ;  /* 0x000000350c4b7223 */ /* 0x000fe2000000004b */
[-C--:B------:R-:W-:Y:S01]  /*5630*/  FFMA R129, R53, R13.reuse, R48 ;  /* 0x0000000d35817223 */ /* 0x080fe20000000030 */
[C---:B------:R-:W-:Y:S01]  /*5640*/  FFMA R53, R57.reuse, R13, R10 ;  /* 0x0000000d39357223 */ /* 0x040fe2000000000a */
[C---:B------:R-:W-:Y:S01]  /*5650*/  FFMA R157, R76.reuse, R57, R126 ;  /* 0x000000394c9d7223 */ /* 0x040fe2000000007e */
[----:B------:R-:W-:Y:S01]  /*5660*/  FFMA R115, R76, R69, R36 ;  /* 0x000000454c737223 */ /* 0x000fe20000000024 */
[C---:B------:R-:W-:Y:S01]  /*5670*/  FFMA R87, R57.reuse, R77, R128 ;  /* 0x0000004d39577223 */ /* 0x040fe20000000080 */
[C---:B------:R-:W-:Y:S01]  /*5680*/  FFMA R143, R57.reuse, R78, R72 ;  /* 0x0000004e398f7223 */ /* 0x040fe20000000048 */
[C---:B------:R-:W-:Y:S01]  /*5690*/  FFMA R103, R57.reuse, R79, R82 ;  /* 0x0000004f39677223 */ /* 0x040fe20000000052 */
[----:B------:R-:W-:Y:S01]  /*56a0*/  FFMA R81, R12, R57, R81 ;  /* 0x000000390c517223 */ /* 0x000fe20000000051 */
[-C--:B------:R-:W-:Y:S01]  /*56b0*/  FFMA R10, R57, R15.reuse, R22 ;  /* 0x0000000f390a7223 */ /* 0x080fe20000000016 */
[CC--:B------:R-:W-:Y:S01]  /*56c0*/  FFMA R57, R61.reuse, R14.reuse, R23 ;  /* 0x0000000e3d397223 */ /* 0x0c0fe20000000017 */
[----:B------:R-:W-:Y:S01]  /*56d0*/  FFMA R36, R61, R15, R20 ;  /* 0x0000000f3d247223 */ /* 0x000fe20000000014 */
[----:B------:R-:W-:-:S02]  /*56e0*/  FFMA R141, R65, R14, R21 ;  /* 0x0000000e418d7223 */ /* 0x000fc40000000015 */
[----:B------:R-:W2:Y:S01]  /*56f0*/  LDS.128 R20, [R111+0x300] ;  /* 0x000300006f147984 */ /* 0x000ea20000000c00 */
[----:B------:R-:W-:Y:S01]  /*5700*/  FFMA R29, R65, R79, R88 ;  /* 0x0000004f411d7223 */ /* 0x000fe20000000058 */
[-C--:B------:R-:W-:Y:S01]  /*5710*/  FFMA R43, R61, R77.reuse, R80 ;  /* 0x0000004d3d2b7223 */ /* 0x080fe20000000050 */
[----:B------:R-:W-:Y:S01]  /*5720*/  FFMA R39, R65, R77, R84 ;  /* 0x0000004d41277223 */ /* 0x000fe20000000054 */
[C---:B------:R-:W-:Y:S01]  /*5730*/  FFMA R109, R76.reuse, R65, R60 ;  /* 0x000000414c6d7223 */ /* 0x040fe2000000003c */
[----:B------:R-:W-:Y:S01]  /*5740*/  FFMA R77, R69, R77, R96 ;  /* 0x0000004d454d7223 */ /* 0x000fe20000000060 */
[C---:B------:R-:W-:Y:S01]  /*5750*/  FFMA R41, R61.reuse, R79, R86 ;  /* 0x0000004f3d297223 */ /* 0x040fe20000000056 */
[----:B------:R-:W-:Y:S01]  /*5760*/  FFMA R147, R76, R61, R56 ;  /* 0x0000003d4c937223 */ /* 0x000fe20000000038 */
[-C--:B------:R-:W-:Y:S01]  /*5770*/  FFMA R137, R61, R78.reuse, R130 ;  /* 0x0000004e3d897223 */ /* 0x080fe20000000082 */
[----:B------:R-:W-:Y:S01]  /*5780*/  FFMA R127, R65, R78, R132 ;  /* 0x0000004e417f7223 */ /* 0x000fe20000000084 */
[----:B------:R-:W-:Y:S01]  /*5790*/  FFMA R79, R69, R79, R102 ;  /* 0x0000004f454f7223 */ /* 0x000fe20000000066 */
[C---:B------:R-:W-:Y:S01]  /*57a0*/  FFMA R83, R12.reuse, R61, R83 ;  /* 0x0000003d0c537223 */ /* 0x040fe20000000053 */
[----:B------:R-:W-:Y:S01]  /*57b0*/  FFMA R139, R61, R13, R52 ;  /* 0x0000000d3d8b7223 */ /* 0x000fe20000000034 */
[----:B------:R-:W-:Y:S01]  /*57c0*/  FFMA R11, R12, R65, R11 ;  /* 0x000000410c0b7223 */ /* 0x000fe2000000000b */
[----:B0-----:R-:W-:Y:S01]  /*57d0*/  FFMA R60, R66, R19, R29 ;  /* 0x00000013423c7223 */ /* 0x001fe2000000001d */
[C---:B-1----:R-:W-:Y:S01]  /*57e0*/  FFMA R96, R50.reuse, R25, R31 ;  /* 0x0000001932607223 */ /* 0x042fe2000000001f */
[-C--:B------:R-:W-:Y:S01]  /*57f0*/  FFMA R104, R50, R27.reuse, R30 ;  /* 0x0000001b32687223 */ /* 0x080fe2000000001e */
[----:B------:R-:W-:-:S02]  /*5800*/  FFMA R98, R54, R27, R28 ;  /* 0x0000001b36627223 */ /* 0x000fc4000000001c */
[----:B------:R-:W0:Y:S01]  /*5810*/  LDS.128 R28, [R111+0x310] ;  /* 0x000310006f1c7984 */ /* 0x000e220000000c00 */
[C---:B------:R-:W-:Y:S01]  /*5820*/  FFMA R61, R65.reuse, R13, R8 ;  /* 0x0000000d413d7223 */ /* 0x040fe20000000008 */
[----:B------:R-:W-:Y:S01]  /*5830*/  FFMA R64, R65, R15, R64 ;  /* 0x0000000f41407223 */ /* 0x000fe20000000040 */
[----:B------:R-:W-:Y:S01]  /*5840*/  FFMA R113, R12, R69, R113 ;  /* 0x000000450c717223 */ /* 0x000fe20000000071 */
        /* <DEDUP_REMOVED lines=12> */
[-C--:B------:R-:W-:Y:S01]  /*5910*/  FFMA R120, R34, R18.reuse, R85 ;  /* 0x0000001222787223 */ /* 0x080fe20000000055 */
[-C--:B------:R-:W-:Y:S01]  /*5920*/  FFMA R114, R46, R18.reuse, R89 ;  /* 0x000000122e727223 */ /* 0x080fe20000000059 */
[-C--:B------:R-:W-:Y:S01]  /*5930*/  FFMA R118, R50, R18.reuse, R125 ;  /* 0x0000001232767223 */ /* 0x080fe2000000007d */
[-C--:B------:R-:W-:Y:S01]  /*5940*/  FFMA R116, R54, R18.reuse, R131 ;  /* 0x0000001236747223 */ /* 0x080fe20000000083 */
[-C--:B------:R-:W-:Y:S01]  /*5950*/  FFMA R110, R58, R18.reuse, R143 ;  /* 0x000000123a6e7223 */ /* 0x080fe2000000008f */
[-C--:B------:R-:W-:Y:S01]  /*5960*/  FFMA R106, R62, R18.reuse, R137 ;  /* 0x000000123e6a7223 */ /* 0x080fe20000000089 */
[-C--:B------:R-:W-:Y:S01]  /*5970*/  FFMA R112, R66, R18.reuse, R127 ;  /* 0x0000001242707223 */ /* 0x080fe2000000007f */
[----:B------:R-:W-:Y:S01]  /*5980*/  FFMA R122, R70, R18, R135 ;  /* 0x00000012467a7223 */ /* 0x000fe20000000087 */
[-C--:B------:R-:W-:Y:S01]  /*5990*/  FFMA R52, R58, R19.reuse, R103 ;  /* 0x000000133a347223 */ /* 0x080fe20000000067 */
[-C--:B------:R-:W-:Y:S01]  /*59a0*/  FFMA R76, R70, R19.reuse, R79 ;  /* 0x00000013464c7223 */ /* 0x080fe2000000004f */
[----:B------:R-:W-:Y:S01]  /*59b0*/  FFMA R16, R34, R19, R91 ;  /* 0x0000001322107223 */ /* 0x000fe2000000005b */
[----:B------:R-:W-:Y:S01]  /*59c0*/  FFMA R99, R24, R34, R99 ;  /* 0x0000002218637223 */ /* 0x000fe20000000063 */
[C---:B------:R-:W-:Y:S01]  /*59d0*/  FFMA R18, R34.reuse, R25, R37 ;  /* 0x0000001922127223 */ /* 0x040fe20000000025 */
[----:B------:R-:W-:Y:S01]  /*59e0*/  FFMA R105, R34, R26, R105 ;  /* 0x0000001a22697223 */ /* 0x000fe20000000069 */
[----:B------:R-:W-:Y:S01]  /*59f0*/  FFMA R88, R62, R17, R43 ;  /* 0x000000113e587223 */ /* 0x000fe2000000002b */
[----:B------:R-:W-:Y:S01]  /*5a00*/  FFMA R34, R34, R27, R32 ;  /* 0x0000001b22227223 */ /* 0x000fe20000000020 */
[-C--:B------:R-:W-:Y:S01]  /*5a10*/  FFMA R92, R46, R17.reuse, R119 ;  /* 0x000000112e5c7223 */ /* 0x080fe20000000077 */
[-C--:B------:R-:W-:Y:S01]  /*5a20*/  FFMA R86, R54, R17.reuse, R123 ;  /* 0x0000001136567223 */ /* 0x080fe2000000007b */
[----:B------:R-:W-:Y:S01]  /*5a30*/  FFMA R84, R66, R17, R39 ;  /* 0x0000001142547223 */ /* 0x000fe20000000027 */
[-C--:B------:R-:W-:Y:S01]  /*5a40*/  FFMA R38, R46, R19.reuse, R93 ;  /* 0x000000132e267223 */ /* 0x080fe2000000005d */
[----:B------:R-:W-:Y:S01]  /*5a50*/  FFMA R42, R54, R19, R97 ;  /* 0x00000013362a7223 */ /* 0x000fe20000000061 */
[----:B------:R-:W-:Y:S01]  /*5a60*/  FFMA R107, R24, R46, R107 ;  /* 0x0000002e186b7223 */ /* 0x000fe2000000006b */
[C---:B------:R-:W-:Y:S01]  /*5a70*/  FFMA R32, R46.reuse, R25, R33 ;  /* 0x000000192e207223 */ /* 0x040fe20000000021 */
[C---:B------:R-:W-:Y:S01]  /*5a80*/  FFMA R101, R46.reuse, R26, R101 ;  /* 0x0000001a2e657223 */ /* 0x040fe20000000065 */
[----:B------:R-:W-:Y:S01]  /*5a90*/  FFMA R44, R46, R27, R44 ;  /* 0x0000001b2e2c7223 */ /* 0x000fe2000000002c */
[----:B------:R-:W-:Y:S01]  /*5aa0*/  FFMA R91, R24, R54, R75 ;  /* 0x00000036185b7223 */ /* 0x000fe2000000004b */
[CC--:B------:R-:W-:Y:S01]  /*5ab0*/  FFMA R94, R54.reuse, R25.reuse, R129 ;  /* 0x00000019365e7223 */ /* 0x0c0fe20000000081 */
[----:B------:R-:W-:Y:S01]  /*5ac0*/  FFMA R43, R54, R26, R49 ;  /* 0x0000001a362b7223 */ /* 0x000fe20000000031 */
[----:B------:R-:W-:Y:S01]  /*5ad0*/  FFMA R100, R58, R25, R53 ;  /* 0x000000193a647223 */ /* 0x000fe20000000035 */
[----:B------:R-:W-:Y:S01]  /*5ae0*/  FFMA R56, R62, R19, R41 ;  /* 0x000000133e387223 */ /* 0x000fe20000000029 */
[C---:B------:R-:W-:Y:S01]  /*5af0*/  FFMA R33, R24.reuse, R50, R45 ;  /* 0x0000003218217223 */ /* 0x040fe2000000002d */
[----:B------:R-:W-:Y:S01]  /*5b00*/  FFMA R39, R24, R62, R83 ;  /* 0x0000003e18277223 */ /* 0x000fe20000000053 */
[C---:B------:R-:W-:Y:S01]  /*5b10*/  FFMA R46, R62.reuse, R25, R139 ;  /* 0x000000193e2e7223 */ /* 0x040fe2000000008b */
[CC--:B------:R-:W-:Y:S01]  /*5b20*/  FFMA R37, R62.reuse, R26.reuse, R57 ;  /* 0x0000001a3e257223 */ /* 0x0c0fe20000000039 */
[----:B------:R-:W-:Y:S01]  /*5b30*/  FFMA R36, R62, R27, R36 ;  /* 0x0000001b3e247223 */ /* 0x000fe20000000024 */
[----:B--2---:R-:W-:Y:S01]  /*5b40*/  FFMA R53, R20, R71, R80 ;  /* 0x0000004714357223 */ /* 0x004fe20000000050 */
[----:B------:R-:W-:Y:S01]  /*5b50*/  FFMA R54, R59, R23, R52 ;  /* 0x000000173b367223 */ /* 0x000fe20000000034 */
[C---:B------:R-:W-:Y:S01]  /*5b60*/  FFMA R108, R70.reuse, R17, R77 ;  /* 0x00000011466c7223 */ /* 0x040fe2000000004d */
[----:B------:R-:W-:Y:S01]  /*5b70*/  FFMA R62, R70, R25, R13 ;  /* 0x00000019463e7223 */ /* 0x000fe2000000000d */
[C---:B------:R-:W-:Y:S01]  /*5b80*/  FFMA R93, R20.reuse, R35, R15 ;  /* 0x00000023145d7223 */ /* 0x040fe2000000000f */
[C---:B------:R-:W-:Y:S01]  /*5b90*/  FFMA R69, R20.reuse, R51, R12 ;  /* 0x0000003314457223 */ /* 0x040fe2000000000c */
[----:B------:R-:W-:Y:S01]  /*5ba0*/  FFMA R45, R20, R55, R14 ;  /* 0x00000037142d7223 */ /* 0x000fe2000000000e */
[----:B------:R-:W-:Y:S01]  /*5bb0*/  FFMA R80, R35, R21, R78 ;  /* 0x0000001523507223 */ /* 0x000fe2000000004e */
[----:B------:R-:W-:Y:S01]  /*5bc0*/  FFMA R52, R71, R23, R76 ;  /* 0x0000001747347223 */ /* 0x000fe2000000004c */
[----:B------:R-:W-:Y:S04]  /*5bd0*/  LDS.128 R12, [R9+0x10] ;  /* 0x00001000090c7984 */ /* 0x000fe80000000c00 */
[----:B------:R-:W1:Y:S01]  /*5be0*/  LDS.128 R76, [R111+0x410] ;  /* 0x000410006f4c7984 */ /* 0x000e620000000c00 */
[-C--:B------:R-:W-:Y:S01]  /*5bf0*/  FFMA R90, R58, R17.reuse, R87 ;  /* 0x000000113a5a7223 */ /* 0x080fe20000000057 */
[C---:B------:R-:W-:Y:S01]  /*5c00*/  FFMA R82, R50.reuse, R17, R121 ;  /* 0x0000001132527223 */ /* 0x040fe20000000079 */
[C---:B------:R-:W-:Y:S01]  /*5c10*/  FFMA R40, R50.reuse, R19, R95 ;  /* 0x0000001332287223 */ /* 0x040fe2000000005f */
[----:B------:R-:W-:Y:S01]  /*5c20*/  FFMA R103, R50, R26, R73 ;  /* 0x0000001a32677223 */ /* 0x000fe20000000049 */
[----:B------:R-:W-:Y:S01]  /*5c30*/  FFMA R87, R20, R47, R48 ;  /* 0x0000002f14577223 */ /* 0x000fe20000000030 */
[----:B------:R-:W-:Y:S01]  /*5c40*/  FFMA R50, R59, R21, R90 ;  /* 0x000000153b327223 */ /* 0x000fe2000000005a */
[----:B------:R-:W-:Y:S01]  /*5c50*/  FFMA R97, R24, R58, R81 ;  /* 0x0000003a18617223 */ /* 0x000fe20000000051 */
[C---:B------:R-:W-:Y:S01]  /*5c60*/  FFMA R133, R58.reuse, R26, R133 ;  /* 0x0000001a3a857223 */ /* 0x040fe20000000085 */
[----:B------:R-:W-:Y:S01]  /*5c70*/  FFMA R102, R58, R27, R10 ;  /* 0x0000001b3a667223 */ /* 0x000fe2000000000a */
[----:B------:R-:W-:Y:S01]  /*5c80*/  FFMA R41, R24, R66, R11 ;  /* 0x0000004218297223 */ /* 0x000fe2000000000b */
[----:B------:R-:W-:Y:S01]  /*5c90*/  FFMA R48, R63, R21, R88 ;  /* 0x000000153f307223 */ /* 0x000fe20000000058 */
[----:B------:R-:W-:Y:S01]  /*5ca0*/  FFMA R90, R47, R23, R38 ;  /* 0x000000172f5a7223 */ /* 0x000fe20000000026 */
[C---:B------:R-:W-:Y:S01]  /*5cb0*/  FFMA R58, R66.reuse, R25, R61 ;  /* 0x00000019423a7223 */ /* 0x040fe2000000003d */
[C---:B------:R-:W-:Y:S01]  /*5cc0*/  FFMA R141, R66.reuse, R26, R141 ;  /* 0x0000001a428d7223 */ /* 0x040fe2000000008d */
[-C--:B------:R-:W-:Y:S01]  /*5cd0*/  FFMA R64, R66, R27.reuse, R64 ;  /* 0x0000001b42407223 */ /* 0x080fe20000000040 */
[----:B------:R-:W-:Y:S01]  /*5ce0*/  FFMA R113, R24, R70, R113 ;  /* 0x0000004618717223 */ /* 0x000fe20000000071 */
[C---:B------:R-:W-:Y:S01]  /*5cf0*/  FFMA R95, R70.reuse, R26, R65 ;  /* 0x0000001a465f7223 */ /* 0x040fe20000000041 */
[----:B------:R-:W-:Y:S01]  /*5d00*/  FFMA R68, R70, R27, R68 ;  /* 0x0000001b46447223 */ /* 0x000fe20000000044 */
[C---:B------:R-:W-:Y:S01]  /*5d10*/  FFMA R57, R20.reuse, R59, R74 ;  /* 0x0000003b14397223 */ /* 0x040fe2000000004a */
[C---:B------:R-:W-:Y:S01]  /*5d20*/  FFMA R11, R20.reuse, R63, R72 ;  /* 0x0000003f140b7223 */ /* 0x040fe20000000048 */
[----:B------:R-:W-:Y:S01]  /*5d30*/  FFMA R49, R20, R67, R8 ;  /* 0x0000004314317223 */ /* 0x000fe20000000008 */
[C---:B------:R-:W-:Y:S01]  /*5d40*/  FFMA R88, R35.reuse, R23, R16 ;  /* 0x0000001723587223 */ /* 0x040fe20000000010 */
[----:B0-----:R-:W-:Y:S01]  /*5d50*/  FFMA R38, R35, R29, R18 ;  /* 0x0000001d23267223 */ /* 0x001fe20000000012 */
[-C--:B------:R-:W-:Y:S01]  /*5d60*/  FFMA R92, R47, R21.reuse, R92 ;  /* 0x000000152f5c7223 */ /* 0x080fe2000000005c */
[-C--:B------:R-:W-:Y:S01]  /*5d70*/  FFMA R82, R51, R21.reuse, R82 ;  /* 0x0000001533527223 */ /* 0x080fe20000000052 */
[-C--:B------:R-:W-:Y:S01]  /*5d80*/  FFMA R86, R55, R21.reuse, R86 ;  /* 0x0000001537567223 */ /* 0x080fe20000000056 */
[-C--:B------:R-:W-:Y:S01]  /*5d90*/  FFMA R10, R67, R21.reuse, R84 ;  /* 0x00000015430a7223 */ /* 0x080fe20000000054 */
[----:B------:R-:W-:Y:S01]  /*5da0*/  FFMA R8, R71, R21, R108 ;  /* 0x0000001547087223 */ /* 0x000fe2000000006c */
        /* <DEDUP_REMOVED lines=8> */
[----:B------:R-:W0:Y:S01]  /*5e30*/  LDS.128 R72, [R111+0x400] ;  /* 0x000400006f487984 */ /* 0x000e220000000c00 */
[-C--:B------:R-:W-:Y:S01]  /*5e40*/  FFMA R70, R51, R23.reuse, R40 ;  /* 0x0000001733467223 */ /* 0x080fe20000000028 */
[-C--:B------:R-:W-:Y:S01]  /*5e50*/  FFMA R66, R55, R23.reuse, R42 ;  /* 0x0000001737427223 */ /* 0x080fe2000000002a */
[-C--:B------:R-:W-:Y:S01]  /*5e60*/  FFMA R56, R63, R23.reuse, R56 ;  /* 0x000000173f387223 */ /* 0x080fe20000000038 */
[----:B------:R-:W-:Y:S01]  /*5e70*/  FFMA R60, R67, R23, R60 ;  /* 0x00000017433c7223 */ /* 0x000fe2000000003c */
[----:B------:R-:W2:Y:S04]  /*5e80*/  LDS.128 R16, [R9+0x110] ;  /* 0x0001100009107984 */ /* 0x000ea80000000c00 */
[----:B------:R-:W3:Y:S01]  /*5e90*/  LDS.128 R20, [R9+0x210] ;  /* 0x0002100009147984 */ /* 0x000ee20000000c00 */
[----:B------:R-:W-:Y:S01]  /*5ea0*/  FFMA R107, R28, R47, R107 ;  /* 0x0000002f1c6b7223 */ /* 0x000fe2000000006b */
[----:B------:R-:W-:-:S02]  /*5eb0*/  FFMA R118, R47, R29, R32 ;  /* 0x0000001d2f767223 */ /* 0x000fc40000000020 */
[----:B------:R-:W4:Y:S01]  /*5ec0*/  LDS.128 R24, [R9+0x310] ;  /* 0x0003100009187984 */ /* 0x000f220000000c00 */
[CC--:B------:R-:W-:Y:S01]  /*5ed0*/  FFMA R119, R47.reuse, R30.reuse, R101 ;  /* 0x0000001e2f777223 */ /* 0x0c0fe20000000065 */
[----:B------:R-:W-:Y:S01]  /*5ee0*/  FFMA R120, R47, R31, R44 ;  /* 0x0000001f2f787223 */ /* 0x000fe2000000002c */
[C---:B------:R-:W-:Y:S01]  /*5ef0*/  FFMA R117, R28.reuse, R35, R99 ;  /* 0x000000231c757223 */ /* 0x040fe20000000063 */
[CC--:B------:R-:W-:Y:S01]  /*5f00*/  FFMA R105, R35.reuse, R30.reuse, R105 ;  /* 0x0000001e23697223 */ /* 0x0c0fe20000000069 */
[----:B------:R-:W-:Y:S01]  /*5f10*/  FFMA R116, R35, R31, R34 ;  /* 0x0000001f23747223 */ /* 0x000fe20000000022 */
[C---:B------:R-:W-:Y:S01]  /*5f20*/  FFMA R47, R28.reuse, R51, R33 ;  /* 0x000000331c2f7223 */ /* 0x040fe20000000021 */
[----:B------:R-:W-:Y:S01]  /*5f30*/  FFMA R124, R51, R31, R104 ;  /* 0x0000001f337c7223 */ /* 0x000fe20000000068 */
[-C--:B------:R-:W-:Y:S01]  /*5f40*/  FFMA R99, R55, R30.reuse, R43 ;  /* 0x0000001e37637223 */ /* 0x080fe2000000002b */
[C---:B------:R-:W-:Y:S01]  /*5f50*/  FFMA R101, R28.reuse, R67, R41 ;  /* 0x000000431c657223 */ /* 0x040fe20000000029 */
[----:B------:R-:W5:Y:S01]  /*5f60*/  LDS.128 R32, [R9+0x410] ;  /* 0x0004100009207984 */ /* 0x000f620000000c00 */
[C---:B------:R-:W-:Y:S01]  /*5f70*/  FFMA R44, R51.reuse, R29, R96 ;  /* 0x0000001d332c7223 */ /* 0x040fe20000000060 */
[-C--:B------:R-:W-:Y:S01]  /*5f80*/  FFMA R103, R51, R30.reuse, R103 ;  /* 0x0000001e33677223 */ /* 0x080fe20000000067 */
[C---:B------:R-:W-:Y:S01]  /*5f90*/  FFMA R91, R28.reuse, R55, R91 ;  /* 0x000000371c5b7223 */ /* 0x040fe2000000005b */
[C---:B------:R-:W-:Y:S01]  /*5fa0*/  FFMA R104, R55.reuse, R29, R94 ;  /* 0x0000001d37687223 */ /* 0x040fe2000000005e */
[----:B------:R-:W-:Y:S01]  /*5fb0*/  FFMA R110, R55, R31, R98 ;  /* 0x0000001f376e7223 */ /* 0x000fe20000000062 */
[----:B------:R-:W-:Y:S01]  /*5fc0*/  FFMA R108, R67, R29, R58 ;  /* 0x0000001d436c7223 */ /* 0x000fe2000000003a */
[----:B------:R-:W5:Y:S01]  /*5fd0*/  LDS.128 R40, [R9+0x510] ;  /* 0x0005100009287984 */ /* 0x000f620000000c00 */
[----:B------:R-:W-:Y:S01]  /*5fe0*/  FFMA R51, R28, R63, R39 ;  /* 0x0000003f1c337223 */ /* 0x000fe20000000027 */
[C---:B------:R-:W-:Y:S01]  /*5ff0*/  FFMA R55, R63.reuse, R30, R37 ;  /* 0x0000001e3f377223 */ /* 0x040fe20000000025 */
[----:B------:R-:W-:Y:S01]  /*6000*/  FFMA R106, R63, R31, R36 ;  /* 0x0000001f3f6a7223 */ /* 0x000fe20000000024 */
[----:B-1----:R-:W-:-:S02]  /*6010*/  FFMA R58, R12, R77, R38 ;  /* 0x0000004d0c3a7223 */ /* 0x002fc40000000026 */
[----:B------:R-:W1:Y:S01]  /*6020*/  LDS.128 R36, [R9+0x610] ;  /* 0x0006100009247984 */ /* 0x000e620000000c00 */
[C---:B------:R-:W-:Y:S01]  /*6030*/  FFMA R97, R28.reuse, R59, R97 ;  /* 0x0000003b1c617223 */ /* 0x040fe20000000061 */
[C---:B------:R-:W-:Y:S01]  /*6040*/  FFMA R100, R59.reuse, R29, R100 ;  /* 0x0000001d3b647223 */ /* 0x040fe20000000064 */
[CC--:B------:R-:W-:Y:S01]  /*6050*/  FFMA R133, R59.reuse, R30.reuse, R133 ;  /* 0x0000001e3b857223 */ /* 0x0c0fe20000000085 */
[----:B------:R-:W-:Y:S01]  /*6060*/  FFMA R102, R59, R31, R102 ;  /* 0x0000001f3b667223 */ /* 0x000fe20000000066 */
[----:B------:R-:W-:Y:S01]  /*6070*/  FFMA R113, R28, R71, R113 ;  /* 0x000000471c717223 */ /* 0x000fe20000000071 */
[C---:B------:R-:W-:Y:S01]  /*6080*/  FFMA R98, R71.reuse, R29, R62 ;  /* 0x0000001d47627223 */ /* 0x040fe2000000003e */
[C---:B------:R-:W-:Y:S01]  /*6090*/  FFMA R95, R71.reuse, R30, R95 ;  /* 0x0000001e475f7223 */ /* 0x040fe2000000005f */
[----:B------:R-:W-:Y:S01]  /*60a0*/  FFMA R114, R71, R31, R68 ;  /* 0x0000001f47727223 */ /* 0x000fe20000000044 */
[C---:B0-----:R-:W-:Y:S01]  /*60b0*/  FFMA R93, R12.reuse, R72, R93 ;  /* 0x000000480c5d7223 */ /* 0x041fe2000000005d */
[C---:B------:R-:W-:Y:S01]  /*60c0*/  FFMA R94, R12.reuse, R73, R80 ;  /* 0x000000490c5e7223 */ /* 0x040fe20000000050 */
[C---:B------:R-:W-:Y:S01]  /*60d0*/  FFMA R84, R12.reuse, R74, R115 ;  /* 0x0000004a0c547223 */ /* 0x040fe20000000073 */
[C---:B------:R-:W-:Y:S01]  /*60e0*/  FFMA R68, R12.reuse, R75, R88 ;  /* 0x0000004b0c447223 */ /* 0x040fe20000000058 */
[C---:B------:R-:W-:Y:S01]  /*60f0*/  FFMA R71, R12.reuse, R76, R117 ;  /* 0x0000004c0c477223 */ /* 0x040fe20000000075 */
[----:B------:R-:W-:Y:S01]  /*6100*/  FFMA R59, R12, R78, R105 ;  /* 0x0000004e0c3b7223 */ /* 0x000fe20000000069 */
[----:B--2---:R-:W-:Y:S01]  /*6110*/  FFMA R62, R16, R77, R118 ;  /* 0x0000004d103e7223 */ /* 0x004fe20000000076 */
[C---:B------:R-:W-:Y:S01]  /*6120*/  FFMA R141, R67.reuse, R30, R141 ;  /* 0x0000001e438d7223 */ /* 0x040fe2000000008d */
[----:B------:R-:W-:Y:S01]  /*6130*/  FFMA R112, R67, R31, R64 ;  /* 0x0000001f43707223 */ /* 0x000fe20000000040 */
[----:B------:R-:W-:Y:S01]  /*6140*/  FFMA R12, R12, R79, R116 ;  /* 0x0000004f0c0c7223 */ /* 0x000fe20000000074 */
[----:B------:R-:W-:Y:S01]  /*6150*/  FFMA R80, R16, R75, R90 ;  /* 0x0000004b10507223 */ /* 0x000fe2000000005a */
[CC--:B---3--:R-:W-:Y:S01]  /*6160*/  FFMA R122, R20.reuse, R72.reuse, R69 ;  /* 0x00000048147a7223 */ /* 0x0c8fe20000000045 */
[----:B------:R-:W-:Y:S01]  /*6170*/  FFMA R118, R20, R73, R82 ;  /* 0x0000004914767223 */ /* 0x000fe20000000052 */
[----:B------:R-:W-:Y:S01]  /*6180*/  FFMA R96, R63, R29, R46 ;  /* 0x0000001d3f607223 */ /* 0x000fe2000000002e */
[----:B------:R-:W-:Y:S01]  /*6190*/  FFMA R116, R16, R72, R87 ;  /* 0x0000004810747223 */ /* 0x000fe20000000057 */
        /* <DEDUP_REMOVED lines=8> */
[----:B------:R-:W-:Y:S01]  /*6220*/  FFMA R63, R16, R78, R119 ;  /* 0x0000004e103f7223 */ /* 0x000fe20000000077 */
[----:B------:R-:W0:Y:S01]  /*6230*/  LDS.128 R28, [R9+0x710] ;  /* 0x00071000091c7984 */ /* 0x000e220000000c00 */
[-C--:B------:R-:W-:Y:S01]  /*6240*/  FFMA R20, R20, R79.reuse, R124 ;  /* 0x0000004f14147223 */ /* 0x080fe2000000007c */
[----:B------:R-:W-:Y:S01]  /*6250*/  FFMA R16, R16, R79, R120 ;  /* 0x0000004f10107223 */ /* 0x000fe20000000078 */
[C---:B----4-:R-:W-:Y:S01]  /*6260*/  FFMA R124, R24.reuse, R73, R86 ;  /* 0x00000049187c7223 */ /* 0x050fe20000000056 */
[C---:B------:R-:W-:Y:S01]  /*6270*/  FFMA R126, R24.reuse, R72, R45 ;  /* 0x00000048187e7223 */ /* 0x040fe2000000002d */
[C---:B------:R-:W-:Y:S01]  /*6280*/  FFMA R120, R24.reuse, R74, R85 ;  /* 0x0000004a18787223 */ /* 0x040fe20000000055 */
[C---:B------:R-:W-:Y:S01]  /*6290*/  FFMA R86, R24.reuse, R75, R66 ;  /* 0x0000004b18567223 */ /* 0x040fe20000000042 */
[----:B------:R-:W2:Y:S01]  /*62a0*/  LDS.128 R44, [R111+0x500] ;  /* 0x000500006f2c7984 */ /* 0x000ea20000000c00 */
[C---:B------:R-:W-:Y:S01]  /*62b0*/  FFMA R85, R24.reuse, R76, R91 ;  /* 0x0000004c18557223 */ /* 0x040fe2000000005b */
[C---:B------:R-:W-:Y:S01]  /*62c0*/  FFMA R66, R24.reuse, R77, R104 ;  /* 0x0000004d18427223 */ /* 0x040fe20000000068 */
[C---:B------:R-:W-:Y:S01]  /*62d0*/  FFMA R89, R24.reuse, R78, R99 ;  /* 0x0000004e18597223 */ /* 0x040fe20000000063 */
[----:B------:R-:W-:Y:S01]  /*62e0*/  FFMA R24, R24, R79, R110 ;  /* 0x0000004f18187223 */ /* 0x000fe2000000006e */
[C---:B-----5:R-:W-:Y:S01]  /*62f0*/  FFMA R128, R32.reuse, R72, R57 ;  /* 0x0000004820807223 */ /* 0x060fe20000000039 */
[C---:B------:R-:W-:Y:S01]  /*6300*/  FFMA R110, R32.reuse, R74, R83 ;  /* 0x0000004a206e7223 */ /* 0x040fe20000000053 */
[C---:B------:R-:W-:Y:S01]  /*6310*/  FFMA R70, R32.reuse, R77, R100 ;  /* 0x0000004d20467223 */ /* 0x040fe20000000064 */
[C---:B------:R-:W-:Y:S01]  /*6320*/  FFMA R130, R32.reuse, R73, R50 ;  /* 0x0000004920827223 */ /* 0x040fe20000000032 */
[CC--:B------:R-:W-:Y:S01]  /*6330*/  FFMA R104, R32.reuse, R75.reuse, R54 ;  /* 0x0000004b20687223 */ /* 0x0c0fe20000000036 */
[C---:B------:R-:W-:Y:S01]  /*6340*/  FFMA R83, R32.reuse, R76, R97 ;  /* 0x0000004c20537223 */ /* 0x040fe20000000061 */
[----:B------:R-:W-:Y:S01]  /*6350*/  FFMA R57, R32, R78, R133 ;  /* 0x0000004e20397223 */ /* 0x000fe20000000085 */
[----:B------:R-:W-:Y:S01]  /*6360*/  FFMA R100, R40, R75, R56 ;  /* 0x0000004b28647223 */ /* 0x000fe20000000038 */
[----:B------:R-:W-:Y:S01]  /*6370*/  FFMA R32, R32, R79, R102 ;  /* 0x0000004f20207223 */ /* 0x000fe20000000066 */
[C---:B------:R-:W-:Y:S01]  /*6380*/  FFMA R132, R40.reuse, R74, R81 ;  /* 0x0000004a28847223 */ /* 0x040fe20000000051 */
[C---:B------:R-:W-:Y:S01]  /*6390*/  FFMA R56, R40.reuse, R77, R96 ;  /* 0x0000004d28387223 */ /* 0x040fe20000000060 */
[C---:B------:R-:W-:Y:S01]  /*63a0*/  FFMA R102, R40.reuse, R73, R48 ;  /* 0x0000004928667223 */ /* 0x040fe20000000030 */
[----:B------:R-:W-:Y:S01]  /*63b0*/  FFMA R81, R40, R76, R51 ;  /* 0x0000004c28517223 */ /* 0x000fe20000000033 */
[----:B-1----:R-:W-:-:S02]  /*63c0*/  FFMA R96, R36, R72, R49 ;  /* 0x0000004824607223 */ /* 0x002fc40000000031 */
[----:B------:R-:W1:Y:S01]  /*63d0*/  LDS.128 R48, [R111+0x510] ;  /* 0x000510006f307984 */ /* 0x000e620000000c00 */
        /* <DEDUP_REMOVED lines=24> */
[C---:B------:R-:W-:Y:S01]  /*6560*/  FFMA R117, R44.reuse, R37, R96 ;  /* 0x000000252c757223 */ /* 0x040fe20000000060 */
        /* <DEDUP_REMOVED lines=21> */
[-C--:B------:R-:W-:Y:S01]  /*66c0*/  FFMA R109, R25, R47.reuse, R86 ;  /* 0x0000002f196d7223 */ /* 0x080fe20000000056 */
[-C--:B------:R-:W-:Y:S01]  /*66d0*/  FFMA R113, R33, R47.reuse, R104 ;  /* 0x0000002f21717223 */ /* 0x080fe20000000068 */
[-C--:B------:R-:W-:Y:S01]  /*66e0*/  FFMA R93, R41, R47.reuse, R100 ;  /* 0x0000002f295d7223 */ /* 0x080fe20000000064 */
[-C--:B------:R-:W-:Y:S01]  /*66f0*/  FFMA R61, R37, R47.reuse, R60 ;  /* 0x0000002f253d7223 */ /* 0x080fe2000000003c */
[----:B------:R-:W-:-:S02]  /*6700*/  FFMA R73, R29, R47, R108 ;  /* 0x0000002f1d497223 */ /* 0x000fc4000000006c */
[----:B------:R-:W2:Y:S01]  /*6710*/  LDS.128 R44, [R111+0x610] ;  /* 0x000610006f2c7984 */ /* 0x000ea20000000c00 */
[C---:B-1----:R-:W-:Y:S01]  /*6720*/  FFMA R71, R48.reuse, R13, R71 ;  /* 0x0000000d30477223 */ /* 0x042fe20000000047 */
[C---:B------:R-:W-:Y:S01]  /*6730*/  FFMA R75, R13.reuse, R49, R58 ;  /* 0x000000310d4b7223 */ /* 0x040fe2000000003a */
[CC--:B------:R-:W-:Y:S01]  /*6740*/  FFMA R59, R13.reuse, R50.reuse, R59 ;  /* 0x000000320d3b7223 */ /* 0x0c0fe2000000003b */
[----:B------:R-:W-:Y:S01]  /*6750*/  FFMA R12, R13, R51, R12 ;  /* 0x000000330d0c7223 */ /* 0x000fe2000000000c */
[C---:B------:R-:W-:Y:S01]  /*6760*/  FFMA R87, R48.reuse, R17, R87 ;  /* 0x0000001130577223 */ /* 0x040fe20000000057 */
        /* <DEDUP_REMOVED lines=23> */
[----:B------:R-:W-:Y:S01]  /*68e0*/  FFMA R115, R48, R29, R115 ;  /* 0x0000001d30737223 */ /* 0x000fe20000000073 */
[C---:B------:R-:W-:Y:S01]  /*68f0*/  FFMA R11, R29.reuse, R49, R98 ;  /* 0x000000311d0b7223 */ /* 0x040fe20000000062 */
[C---:B------:R-:W-:Y:S01]  /*6900*/  FFMA R37, R29.reuse, R50, R143 ;  /* 0x000000321d257223 */ /* 0x040fe2000000008f */
[----:B------:R-:W-:-:S02]  /*6910*/  FFMA R10, R29, R51, R114 ;  /* 0x000000331d0a7223 */ /* 0x000fc40000000072 */
[----:B------:R-:W1:Y:S01]  /*6920*/  LDS.128 R48, [R111+0x700] ;  /* 0x000700006f307984 */ /* 0x000e620000000c00 */
[C---:B0-----:R-:W-:Y:S01]  /*6930*/  FFMA R114, R14.reuse, R54, R97 ;  /* 0x000000360e727223 */ /* 0x041fe20000000061 */
[-C--:B--2---:R-:W-:Y:S01]  /*6940*/  FFMA R29, R14, R46.reuse, R59 ;  /* 0x0000002e0e1d7223 */ /* 0x084fe2000000003b */
[----:B------:R-:W-:Y:S02]  /*6950*/  FFMA R97, R34, R46, R57 ;  /* 0x0000002e22617223 */ /* 0x000fe40000000039 */
[----:B------:R-:W0:Y:S01]  /*6960*/  LDS.128 R56, [R111+0x710] ;  /* 0x000710006f387984 */ /* 0x000e220000000c00 */
[----:B------:R-:W-:Y:S01]  /*6970*/  FFMA R86, R30, R55, R73 ;  /* 0x000000371e567223 */ /* 0x000fe20000000049 */
[----:B------:R-:W-:Y:S01]  /*6980*/  FFMA R80, R52, R18, R149 ;  /* 0x0000001234507223 */ /* 0x000fe20000000095 */
[C---:B------:R-:W-:Y:S01]  /*6990*/  FFMA R100, R18.reuse, R53, R123 ;  /* 0x0000003512647223 */ /* 0x040fe2000000007b */
[C---:B------:R-:W-:Y:S01]  /*69a0*/  FFMA R108, R18.reuse, R54, R101 ;  /* 0x00000036126c7223 */ /* 0x040fe20000000065 */
[----:B------:R-:W-:Y:S01]  /*69b0*/  FFMA R64, R18, R55, R105 ;  /* 0x0000003712407223 */ /* 0x000fe20000000069 */
[----:B------:R-:W-:Y:S01]  /*69c0*/  FFMA R87, R44, R18, R87 ;  /* 0x000000122c577223 */ /* 0x000fe20000000057 */
[C---:B------:R-:W-:Y:S01]  /*69d0*/  FFMA R66, R18.reuse, R45, R13 ;  /* 0x0000002d12427223 */ /* 0x040fe2000000000d */
[C---:B------:R-:W-:Y:S01]  /*69e0*/  FFMA R73, R18.reuse, R46, R63 ;  /* 0x0000002e12497223 */ /* 0x040fe2000000003f */
[----:B------:R-:W-:Y:S01]  /*69f0*/  FFMA R16, R18, R47, R16 ;  /* 0x0000002f12107223 */ /* 0x000fe20000000010 */
        /* <DEDUP_REMOVED lines=10> */
[----:B------:R-:W-:Y:S01]  /*6aa0*/  FFMA R98, R42, R53, R95 ;  /* 0x000000352a627223 */ /* 0x000fe2000000005f */
[-C--:B------:R-:W-:Y:S01]  /*6ab0*/  FFMA R106, R22, R54.reuse, R129 ;  /* 0x00000036166a7223 */ /* 0x080fe20000000081 */
[-C--:B------:R-:W-:Y:S01]  /*6ac0*/  FFMA R118, R26, R54.reuse, R131 ;  /* 0x000000361a767223 */ /* 0x080fe20000000083 */
[-C--:B------:R-:W-:Y:S01]  /*6ad0*/  FFMA R120, R34, R54.reuse, R135 ;  /* 0x0000003622787223 */ /* 0x080fe20000000087 */
[-C--:B------:R-:W-:Y:S01]  /*6ae0*/  FFMA R110, R42, R54.reuse, R137 ;  /* 0x000000362a6e7223 */ /* 0x080fe20000000089 */
[----:B------:R-:W-:Y:S01]  /*6af0*/  FFMA R116, R38, R54, R133 ;  /* 0x0000003626747223 */ /* 0x000fe20000000085 */
[----:B------:R-:W-:Y:S01]  /*6b00*/  FFMA R68, R22, R55, R107 ;  /* 0x0000003716447223 */ /* 0x000fe2000000006b */
[----:B------:R-:W-:Y:S01]  /*6b10*/  FFMA R77, R44, R22, R69 ;  /* 0x000000162c4d7223 */ /* 0x000fe20000000045 */
[C---:B------:R-:W-:Y:S01]  /*6b20*/  FFMA R17, R22.reuse, R46, R67 ;  /* 0x0000002e16117223 */ /* 0x040fe20000000043 */
[----:B------:R-:W-:Y:S01]  /*6b30*/  FFMA R104, R22, R47, R20 ;  /* 0x0000002f16687223 */ /* 0x000fe20000000014 */
[-C--:B------:R-:W-:Y:S01]  /*6b40*/  FFMA R52, R14, R53.reuse, R121 ;  /* 0x000000350e347223 */ /* 0x080fe20000000079 */
[-C--:B------:R-:W-:Y:S01]  /*6b50*/  FFMA R96, R26, R53.reuse, R127 ;  /* 0x000000351a607223 */ /* 0x080fe2000000007f */
[-C--:B------:R-:W-:Y:S01]  /*6b60*/  FFMA R94, R34, R53.reuse, R99 ;  /* 0x00000035225e7223 */ /* 0x080fe20000000063 */
[C---:B------:R-:W-:Y:S01]  /*6b70*/  FFMA R112, R30.reuse, R53, R79 ;  /* 0x000000351e707223 */ /* 0x040fe2000000004f */
[----:B------:R-:W-:Y:S01]  /*6b80*/  FFMA R54, R30, R54, R139 ;  /* 0x000000361e367223 */ /* 0x000fe2000000008b */
[-C--:B------:R-:W-:Y:S01]  /*6b90*/  FFMA R28, R14, R55.reuse, R103 ;  /* 0x000000370e1c7223 */ /* 0x080fe20000000067 */
[-C--:B------:R-:W-:Y:S01]  /*6ba0*/  FFMA R70, R26, R55.reuse, R109 ;  /* 0x000000371a467223 */ /* 0x080fe2000000006d */
[-C--:B------:R-:W-:Y:S01]  /*6bb0*/  FFMA R72, R34, R55.reuse, R113 ;  /* 0x0000003722487223 */ /* 0x080fe20000000071 */
[-C--:B------:R-:W-:Y:S01]  /*6bc0*/  FFMA R74, R42, R55.reuse, R93 ;  /* 0x000000372a4a7223 */ /* 0x080fe2000000005d */
[----:B------:R-:W-:Y:S01]  /*6bd0*/  FFMA R76, R38, R55, R61 ;  /* 0x00000037264c7223 */ /* 0x000fe2000000003d */
[C---:B------:R-:W-:Y:S01]  /*6be0*/  FFMA R20, R26.reuse, R45, R21 ;  /* 0x0000002d1a147223 */ /* 0x040fe20000000015 */
[----:B------:R-:W-:Y:S01]  /*6bf0*/  FFMA R22, R26, R47, R24 ;  /* 0x0000002f1a167223 */ /* 0x000fe20000000018 */
[----:B------:R-:W-:Y:S01]  /*6c00*/  FFMA R95, R44, R34, R83 ;  /* 0x000000222c5f7223 */ /* 0x000fe20000000053 */
[----:B------:R-:W-:Y:S01]  /*6c10*/  FFMA R102, R34, R45, R25 ;  /* 0x0000002d22667223 */ /* 0x000fe20000000019 */
[----:B------:R-:W-:Y:S01]  /*6c20*/  FFMA R93, R44, R26, R85 ;  /* 0x0000001a2c5d7223 */ /* 0x000fe20000000055 */
[----:B------:R-:W-:Y:S01]  /*6c30*/  FFMA R21, R26, R46, R89 ;  /* 0x0000002e1a157223 */ /* 0x000fe20000000059 */
[----:B------:R-:W-:Y:S01]  /*6c40*/  FFMA R34, R34, R47, R32 ;  /* 0x0000002f22227223 */ /* 0x000fe20000000020 */
[-C--:B------:R-:W-:Y:S01]  /*6c50*/  FFMA R24, R42, R45.reuse, R33 ;  /* 0x0000002d2a187223 */ /* 0x080fe20000000021 */
[----:B------:R-:W-:Y:S01]  /*6c60*/  FFMA R33, R44, R38, R65 ;  /* 0x000000262c217223 */ /* 0x000fe20000000041 */
[CC--:B------:R-:W-:Y:S01]  /*6c70*/  FFMA R26, R38.reuse, R45.reuse, R41 ;  /* 0x0000002d261a7223 */ /* 0x0c0fe20000000029 */
[----:B------:R-:W-:Y:S01]  /*6c80*/  FFMA R91, R38, R46, R91 ;  /* 0x0000002e265b7223 */ /* 0x000fe2000000005b */
[----:B------:R-:W-:Y:S01]  /*6c90*/  FFMA R115, R44, R30, R115 ;  /* 0x0000001e2c737223 */ /* 0x000fe20000000073 */
[CC--:B------:R-:W-:Y:S01]  /*6ca0*/  FFMA R32, R30.reuse, R45.reuse, R11 ;  /* 0x0000002d1e207223 */ /* 0x0c0fe2000000000b */
[----:B------:R-:W-:Y:S01]  /*6cb0*/  FFMA R37, R30, R46, R37 ;  /* 0x0000002e1e257223 */ /* 0x000fe20000000025 */
[----:B------:R-:W-:Y:S01]  /*6cc0*/  FFMA R36, R14, R45, R75 ;  /* 0x0000002d0e247223 */ /* 0x000fe2000000004b */
[----:B------:R-:W-:Y:S01]  /*6cd0*/  FFMA R25, R44, R42, R81 ;  /* 0x0000002a2c197223 */ /* 0x000fe20000000051 */
[C---:B------:R-:W-:Y:S01]  /*6ce0*/  FFMA R141, R42.reuse, R46, R141 ;  /* 0x0000002e2a8d7223 */ /* 0x040fe2000000008d */
[-C--:B------:R-:W-:Y:S01]  /*6cf0*/  FFMA R40, R42, R47.reuse, R40 ;  /* 0x0000002f2a287223 */ /* 0x080fe20000000028 */
[-C--:B------:R-:W-:Y:S01]  /*6d00*/  FFMA R38, R38, R47.reuse, R8 ;  /* 0x0000002f26267223 */ /* 0x080fe20000000008 */
[----:B------:R-:W-:Y:S01]  /*6d10*/  FFMA R30, R30, R47, R10 ;  /* 0x0000002f1e1e7223 */ /* 0x000fe2000000000a */
[C---:B-1----:R-:W-:Y:S01]  /*6d20*/  FFMA R83, R48.reuse, R19, R80 ;  /* 0x0000001330537223 */ /* 0x042fe20000000050 */
        /* <DEDUP_REMOVED lines=33> */
[----:B------:R-:W-:Y:S04]  /*6f40*/  LDS.128 R44, [R9+0x20] ;  /* 0x00002000092c7984 */ /* 0x000fe80000000c00 */
[----:B------:R-:W1:Y:S04]  /*6f50*/  LDS.128 R48, [R111+0x810] ;  /* 0x000810006f307984 */ /* 0x000e680000000c00 */
[----:B------:R-:W2:Y:S01]  /*6f60*/  LDS.128 R52, [R111+0x800] ;  /* 0x000800006f347984 */ /* 0x000ea20000000c00 */
[C---:B0-----:R-:W-:Y:S01]  /*6f70*/  FFMA R71, R56.reuse, R15, R71 ;  /* 0x0000000f38477223 */ /* 0x041fe20000000047 */
[C---:B------:R-:W-:Y:S01]  /*6f80*/  FFMA R36, R15.reuse, R57, R36 ;  /* 0x000000390f247223 */ /* 0x040fe20000000024 */
[CC--:B------:R-:W-:Y:S01]  /*6f90*/  FFMA R29, R15.reuse, R58.reuse, R29 ;  /* 0x0000003a0f1d7223 */ /* 0x0c0fe2000000001d */
[----:B------:R-:W-:Y:S01]  /*6fa0*/  FFMA R82, R15, R59, R12 ;  /* 0x0000003b0f527223 */ /* 0x000fe2000000000c */
[C---:B------:R-:W-:Y:S01]  /*6fb0*/  FFMA R117, R56.reuse, R19, R87 ;  /* 0x0000001338757223 */ /* 0x040fe20000000057 */
[----:B------:R-:W0:Y:S01]  /*6fc0*/  LDS.128 R12, [R9+0x120] ;  /* 0x00012000090c7984 */ /* 0x000e220000000c00 */
[C---:B------:R-:W-:Y:S01]  /*6fd0*/  FFMA R66, R19.reuse, R57, R66 ;  /* 0x0000003913427223 */ /* 0x040fe20000000042 */
[CC--:B------:R-:W-:Y:S01]  /*6fe0*/  FFMA R73, R19.reuse, R58.reuse, R73 ;  /* 0x0000003a13497223 */ /* 0x0c0fe20000000049 */
[----:B------:R-:W-:Y:S01]  /*6ff0*/  FFMA R94, R19, R59, R16 ;  /* 0x0000003b135e7223 */ /* 0x000fe20000000010 */
[C---:B------:R-:W-:Y:S01]  /*7000*/  FFMA R120, R23.reuse, R57, R18 ;  /* 0x0000003917787223 */ /* 0x040fe20000000012 */
[CC--:B------:R-:W-:Y:S01]  /*7010*/  FFMA R113, R23.reuse, R58.reuse, R17 ;  /* 0x0000003a17717223 */ /* 0x0c0fe20000000011 */
[----:B------:R-:W-:Y:S01]  /*7020*/  FFMA R87, R56, R23, R77 ;  /* 0x0000001738577223 */ /* 0x000fe2000000004d */
[----:B------:R-:W3:Y:S01]  /*7030*/  LDS.128 R16, [R9+0x220] ;  /* 0x0002200009107984 */ /* 0x000ee20000000c00 */
[----:B------:R-:W-:Y:S01]  /*7040*/  FFMA R128, R23, R59, R104 ;  /* 0x0000003b17807223 */ /* 0x000fe20000000068 */
[C---:B------:R-:W-:Y:S01]  /*7050*/  FFMA R106, R27.reuse, R57, R20 ;  /* 0x000000391b6a7223 */ /* 0x040fe20000000014 */
[C---:B------:R-:W-:Y:S01]  /*7060*/  FFMA R103, R27.reuse, R58, R21 ;  /* 0x0000003a1b677223 */ /* 0x040fe20000000015 */
[----:B------:R-:W-:-:S02]  /*7070*/  FFMA R114, R27, R59, R22 ;  /* 0x0000003b1b727223 */ /* 0x000fc40000000016 */
[----:B------:R-:W4:Y:S01]  /*7080*/  LDS.128 R20, [R9+0x320] ;  /* 0x0003200009147984 */ /* 0x000f220000000c00 */
[C---:B------:R-:W-:Y:S01]  /*7090*/  FFMA R101, R56.reuse, R27, R93 ;  /* 0x0000001b38657223 */ /* 0x040fe2000000005d */
[C---:B------:R-:W-:Y:S01]  /*70a0*/  FFMA R93, R56.reuse, R43, R25 ;  /* 0x0000002b385d7223 */ /* 0x040fe20000000019 */
[-C--:B------:R-:W-:Y:S01]  /*70b0*/  FFMA R98, R43, R57.reuse, R24 ;  /* 0x000000392b627223 */ /* 0x080fe20000000018 */
[----:B------:R-:W-:Y:S02]  /*70c0*/  FFMA R112, R39, R57, R26 ;  /* 0x0000003927707223 */ /* 0x000fe4000000001a */
[----:B------:R-:W5:Y:S01]  /*70d0*/  LDS.128 R24, [R9+0x420] ;  /* 0x0004200009187984 */ /* 0x000f620000000c00 */
[C---:B------:R-:W-:Y:S01]  /*70e0*/  FFMA R95, R56.reuse, R35, R95 ;  /* 0x00000023385f7223 */ /* 0x040fe2000000005f */
[C---:B------:R-:W-:Y:S01]  /*70f0*/  FFMA R102, R35.reuse, R57, R102 ;  /* 0x0000003923667223 */ /* 0x040fe20000000066 */
[C---:B------:R-:W-:Y:S01]  /*7100*/  FFMA R97, R35.reuse, R58, R97 ;  /* 0x0000003a23617223 */ /* 0x040fe20000000061 */
[----:B------:R-:W-:Y:S01]  /*7110*/  FFMA R108, R35, R59, R34 ;  /* 0x0000003b236c7223 */ /* 0x000fe20000000022 */
[----:B------:R-:W-:Y:S01]  /*7120*/  FFMA R105, R56, R39, R33 ;  /* 0x0000002738697223 */ /* 0x000fe20000000021 */
[----:B------:R-:W-:-:S02]  /*7130*/  FFMA R104, R31, R57, R32 ;  /* 0x000000391f687223 */ /* 0x000fc40000000020 */
[----:B------:R-:W5:Y:S01]  /*7140*/  LDS.128 R32, [R9+0x520] ;  /* 0x0005200009207984 */ /* 0x000f620000000c00 */
[CC--:B------:R-:W-:Y:S01]  /*7150*/  FFMA R91, R39.reuse, R58.reuse, R91 ;  /* 0x0000003a275b7223 */ /* 0x0c0fe2000000005b */
[----:B------:R-:W-:Y:S01]  /*7160*/  FFMA R116, R39, R59, R38 ;  /* 0x0000003b27747223 */ /* 0x000fe20000000026 */
[C---:B------:R-:W-:Y:S01]  /*7170*/  FFMA R107, R31.reuse, R58, R37 ;  /* 0x0000003a1f6b7223 */ /* 0x040fe20000000025 */
[C---:B-1----:R-:W-:Y:S01]  /*7180*/  FFMA R64, R44.reuse, R49, R36 ;  /* 0x000000312c407223 */ /* 0x042fe20000000024 */
[----:B------:R-:W-:Y:S01]  /*7190*/  FFMA R77, R44, R48, R71 ;  /* 0x000000302c4d7223 */ /* 0x000fe20000000047 */
[----:B------:R-:W1:Y:S01]  /*71a0*/  LDS.128 R36, [R9+0x620] ;  /* 0x0006200009247984 */ /* 0x000e620000000c00 */
[----:B------:R-:W-:Y:S01]  /*71b0*/  FFMA R115, R56, R31, R115 ;  /* 0x0000001f38737223 */ /* 0x000fe20000000073 */
[----:B------:R-:W-:Y:S01]  /*71c0*/  FFMA R118, R31, R59, R30 ;  /* 0x0000003b1f767223 */ /* 0x000fe2000000001e */
[C---:B--2---:R-:W-:Y:S01]  /*71d0*/  FFMA R78, R44.reuse, R55, R28 ;  /* 0x000000372c4e7223 */ /* 0x044fe2000000001c */
[----:B------:R-:W-:-:S02]  /*71e0*/  FFMA R71, R44, R50, R29 ;  /* 0x000000322c477223 */ /* 0x000fc4000000001d */
[----:B------:R-:W2:Y:S01]  /*71f0*/  LDS.128 R28, [R9+0x720] ;  /* 0x00072000091c7984 */ /* 0x000ea20000000c00 */
        /* <DEDUP_REMOVED lines=10> */
[----:B------:R-:W-:Y:S01]  /*72a0*/  FFMA R73, R12, R50, R73 ;  /* 0x000000320c497223 */ /* 0x000fe20000000049 */
[----:B---3--:R-:W-:Y:S01]  /*72b0*/  FFMA R82, R16, R55, R68 ;  /* 0x0000003710527223 */ /* 0x008fe20000000044 */
[----:B------:R-:W-:Y:S01]  /*72c0*/  FFMA R12, R12, R51, R94 ;  /* 0x000000330c0c7223 */ /* 0x000fe2000000005e */
[C---:B------:R-:W-:Y:S01]  /*72d0*/  FFMA R126, R16.reuse, R52, R75 ;  /* 0x00000034107e7223 */ /* 0x040fe2000000004b */
[C---:B------:R-:W-:Y:S01]  /*72e0*/  FFMA R68, R16.reuse, R49, R120 ;  /* 0x0000003110447223 */ /* 0x040fe20000000078 */
[CC--:B------:R-:W-:Y:S01]  /*72f0*/  FFMA R124, R16.reuse, R53.reuse, R90 ;  /* 0x00000035107c7223 */ /* 0x0c0fe2000000005a */
[C---:B------:R-:W-:Y:S01]  /*7300*/  FFMA R94, R16.reuse, R54, R89 ;  /* 0x00000036105e7223 */ /* 0x040fe20000000059 */
[C---:B------:R-:W-:Y:S01]  /*7310*/  FFMA R87, R16.reuse, R48, R87 ;  /* 0x0000003010577223 */ /* 0x040fe20000000057 */
[----:B------:R-:W-:Y:S01]  /*7320*/  FFMA R75, R16, R50, R113 ;  /* 0x00000032104b7223 */ /* 0x000fe20000000071 */
[----:B----4-:R-:W-:Y:S01]  /*7330*/  FFMA R120, R20, R53, R96 ;  /* 0x0000003514787223 */ /* 0x010fe20000000060 */
        /* <DEDUP_REMOVED lines=9> */
[C---:B-----5:R-:W-:Y:S01]  /*73d0*/  FFMA R114, R24.reuse, R52, R65 ;  /* 0x0000003418727223 */ /* 0x060fe20000000041 */
[C---:B------:R-:W-:Y:S01]  /*73e0*/  FFMA R130, R24.reuse, R53, R62 ;  /* 0x0000003518827223 */ /* 0x040fe2000000003e */
[C---:B------:R-:W-:Y:S01]  /*73f0*/  FFMA R106, R24.reuse, R54, R81 ;  /* 0x00000036186a7223 */ /* 0x040fe20000000051 */
[----:B------:R-:W-:Y:S01]  /*7400*/  FFMA R110, R43, R59, R40 ;  /* 0x0000003b2b6e7223 */ /* 0x000fe20000000028 */
[C---:B------:R-:W-:Y:S01]  /*7410*/  FFMA R72, R24.reuse, R55, R72 ;  /* 0x0000003718487223 */ /* 0x040fe20000000048 */
[C---:B------:R-:W-:Y:S01]  /*7420*/  FFMA R81, R24.reuse, R48, R95 ;  /* 0x0000003018517223 */ /* 0x040fe2000000005f */
[C---:B------:R-:W-:Y:S01]  /*7430*/  FFMA R62, R24.reuse, R49, R102 ;  /* 0x00000031183e7223 */ /* 0x040fe20000000066 */
[C---:B------:R-:W-:Y:S01]  /*7440*/  FFMA R65, R24.reuse, R50, R97 ;  /* 0x0000003218417223 */ /* 0x040fe20000000061 */
[----:B------:R-:W-:Y:S01]  /*7450*/  FFMA R24, R24, R51, R108 ;  /* 0x0000003318187223 */ /* 0x000fe2000000006c */
[----:B------:R-:W0:Y:S01]  /*7460*/  LDS.128 R40, [R111+0x900] ;  /* 0x000900006f287984 */ /* 0x000e220000000c00 */
        /* <DEDUP_REMOVED lines=8> */
[C---:B-1----:R-:W-:Y:S01]  /*74f0*/  FFMA R98, R36.reuse, R52, R61 ;  /* 0x0000003424627223 */ /* 0x042fe2000000003d */
[C---:B------:R-:W-:Y:S01]  /*7500*/  FFMA R110, R36.reuse, R53, R10 ;  /* 0x00000035246e7223 */ /* 0x040fe2000000000a */
[C---:B------:R-:W-:Y:S01]  /*7510*/  FFMA R134, R36.reuse, R54, R69 ;  /* 0x0000003624867223 */ /* 0x040fe20000000045 */
[C---:B------:R-:W-:Y:S01]  /*7520*/  FFMA R76, R36.reuse, R55, R76 ;  /* 0x00000037244c7223 */ /* 0x040fe2000000004c */
[C---:B------:R-:W-:Y:S01]  /*7530*/  FFMA R69, R36.reuse, R48, R105 ;  /* 0x0000003024457223 */ /* 0x040fe20000000069 */
[C---:B------:R-:W-:Y:S01]  /*7540*/  FFMA R10, R36.reuse, R49, R112 ;  /* 0x00000031240a7223 */ /* 0x040fe20000000070 */
[C---:B------:R-:W-:Y:S01]  /*7550*/  FFMA R61, R36.reuse, R50, R91 ;  /* 0x00000032243d7223 */ /* 0x040fe2000000005b */
[----:B------:R-:W1:Y:S01]  /*7560*/  LDS.128 R56, [R111+0x910] ;  /* 0x000910006f387984 */ /* 0x000e620000000c00 */
[----:B------:R-:W-:Y:S01]  /*7570*/  FFMA R36, R36, R51, R116 ;  /* 0x0000003324247223 */ /* 0x000fe20000000074 */
[C---:B--2---:R-:W-:Y:S01]  /*7580*/  FFMA R115, R28.reuse, R48, R115 ;  /* 0x000000301c737223 */ /* 0x044fe20000000073 */
[C---:B------:R-:W-:Y:S01]  /*7590*/  FFMA R104, R28.reuse, R49, R104 ;  /* 0x000000311c687223 */ /* 0x040fe20000000068 */
[C---:B------:R-:W-:Y:S01]  /*75a0*/  FFMA R145, R28.reuse, R50, R107 ;  /* 0x000000321c917223 */ /* 0x040fe2000000006b */
        /* <DEDUP_REMOVED lines=38> */
[----:B------:R-:W0:Y:S01]  /*7810*/  LDS.128 R40, [R111+0xa10] ;  /* 0x000a10006f287984 */ /* 0x000e220000000c00 */
        /* <DEDUP_REMOVED lines=9> */
[----:B------:R-:W-:Y:S01]  /*78b0*/  FFMA R87, R56, R17, R87 ;  /* 0x0000001138577223 */ /* 0x000fe20000000057 */
[C---:B------:R-:W-:Y:S01]  /*78c0*/  FFMA R13, R17.reuse, R57, R68 ;  /* 0x00000039110d7223 */ /* 0x040fe20000000044 */
[CC--:B------:R-:W-:Y:S01]  /*78d0*/  FFMA R75, R17.reuse, R58.reuse, R75 ;  /* 0x0000003a114b7223 */ /* 0x0c0fe2000000004b */
[----:B------:R-:W-:Y:S01]  /*78e0*/  FFMA R16, R17, R59, R16 ;  /* 0x0000003b11107223 */ /* 0x000fe20000000010 */
[C---:B------:R-:W-:Y:S01]  /*78f0*/  FFMA R11, R33.reuse, R57, R60 ;  /* 0x00000039210b7223 */ /* 0x040fe2000000003c */
[CC--:B------:R-:W-:Y:S01]  /*7900*/  FFMA R79, R33.reuse, R58.reuse, R79 ;  /* 0x0000003a214f7223 */ /* 0x0c0fe2000000004f */
[----:B------:R-:W-:Y:S01]  /*7910*/  FFMA R8, R33, R59, R32 ;  /* 0x0000003b21087223 */ /* 0x000fe20000000020 */
[-C--:B--2---:R-:W-:Y:S01]  /*7920*/  FFMA R92, R38, R49.reuse, R53 ;  /* 0x00000031265c7223 */ /* 0x084fe20000000035 */
[----:B------:R-:W-:Y:S01]  /*7930*/  FFMA R114, R30, R49, R55 ;  /* 0x000000311e727223 */ /* 0x000fe20000000037 */
[C---:B------:R-:W-:Y:S01]  /*7940*/  FFMA R85, R56.reuse, R21, R85 ;  /* 0x0000001538557223 */ /* 0x040fe20000000055 */
[C---:B------:R-:W-:Y:S01]  /*7950*/  FFMA R17, R21.reuse, R57, R70 ;  /* 0x0000003915117223 */ /* 0x040fe20000000046 */
[CC--:B------:R-:W-:Y:S01]  /*7960*/  FFMA R89, R21.reuse, R58.reuse, R89 ;  /* 0x0000003a15597223 */ /* 0x0c0fe20000000059 */
[----:B------:R-:W-:Y:S01]  /*7970*/  FFMA R20, R21, R59, R20 ;  /* 0x0000003b15147223 */ /* 0x000fe20000000014 */
[----:B------:R-:W-:Y:S01]  /*7980*/  FFMA R33, R37, R57, R10 ;  /* 0x0000003925217223 */ /* 0x000fe2000000000a */
[----:B------:R-:W1:Y:S01]  /*7990*/  LDS.128 R52, [R111+0xb00] ;  /* 0x000b00006f347984 */ /* 0x000e620000000c00 */
[C---:B------:R-:W-:Y:S01]  /*79a0*/  FFMA R81, R56.reuse, R25, R81 ;  /* 0x0000001938517223 */ /* 0x040fe20000000051 */
[C---:B------:R-:W-:Y:S01]  /*79b0*/  FFMA R21, R25.reuse, R57, R62 ;  /* 0x0000003919157223 */ /* 0x040fe2000000003e */
[CC--:B------:R-:W-:Y:S01]  /*79c0*/  FFMA R65, R25.reuse, R58.reuse, R65 ;  /* 0x0000003a19417223 */ /* 0x0c0fe20000000041 */
        /* <DEDUP_REMOVED lines=8> */
[----:B------:R-:W2:Y:S01]  /*7a50*/  LDS.128 R56, [R111+0xb10] ;  /* 0x000b10006f387984 */ /* 0x000ea20000000c00 */
[----:B------:R-:W-:Y:S01]  /*7a60*/  FFMA R82, R48, R14, R149 ;  /* 0x0000000e30527223 */ /* 0x000fe20000000095 */
[C---:B------:R-:W-:Y:S01]  /*7a70*/  FFMA R100, R14.reuse, R49, R123 ;  /* 0x000000310e647223 */ /* 0x040fe2000000007b */
[C---:B------:R-:W-:Y:S01]  /*7a80*/  FFMA R116, R14.reuse, R50, R101 ;  /* 0x000000320e747223 */ /* 0x040fe20000000065 */
[----:B------:R-:W-:Y:S01]  /*7a90*/  FFMA R36, R14, R51, R105 ;  /* 0x000000330e247223 */ /* 0x000fe20000000069 */
[----:B0-----:R-:W-:Y:S01]  /*7aa0*/  FFMA R83, R40, R14, R83 ;  /* 0x0000000e28537223 */ /* 0x001fe20000000053 */
        /* <DEDUP_REMOVED lines=14> */
[----:B------:R-:W-:Y:S01]  /*7b90*/  FFMA R106, R38, R50, R135 ;  /* 0x00000032266a7223 */ /* 0x000fe20000000087 */
[----:B------:R-:W-:Y:S01]  /*7ba0*/  FFMA R14, R18, R41, R13 ;  /* 0x00000029120e7223 */ /* 0x000fe2000000000d */
[----:B------:R-:W-:Y:S01]  /*7bb0*/  FFMA R48, R48, R30, R119 ;  /* 0x0000001e30307223 */ /* 0x000fe20000000077 */
[-C--:B------:R-:W-:Y:S01]  /*7bc0*/  FFMA R90, R18, R49.reuse, R125 ;  /* 0x00000031125a7223 */ /* 0x080fe2000000007d */
[----:B------:R-:W-:Y:S01]  /*7bd0*/  FFMA R94, R26, R49, R99 ;  /* 0x000000311a5e7223 */ /* 0x000fe20000000063 */
[----:B------:R-:W-:Y:S01]  /*7be0*/  FFMA R50, R30, R50, R133 ;  /* 0x000000321e327223 */ /* 0x000fe20000000085 */
[----:B------:R-:W-:Y:S01]  /*7bf0*/  FFMA R66, R18, R51, R107 ;  /* 0x0000003312427223 */ /* 0x000fe2000000006b */
[----:B------:R-:W-:Y:S01]  /*7c00*/  FFMA R87, R40, R18, R87 ;  /* 0x0000001228577223 */ /* 0x000fe20000000057 */
[C---:B------:R-:W-:Y:S01]  /*7c10*/  FFMA R13, R18.reuse, R42, R75 ;  /* 0x0000002a120d7223 */ /* 0x040fe2000000004b */
[----:B------:R-:W-:Y:S01]  /*7c20*/  FFMA R104, R18, R43, R16 ;  /* 0x0000002b12687223 */ /* 0x000fe20000000010 */
[----:B------:R-:W-:Y:S01]  /*7c30*/  FFMA R70, R26, R51, R113 ;  /* 0x000000331a467223 */ /* 0x000fe20000000071 */
[-C--:B------:R-:W-:Y:S01]  /*7c40*/  FFMA R44, R46, R43.reuse, R44 ;  /* 0x0000002b2e2c7223 */ /* 0x080fe2000000002c */
[----:B------:R-:W-:Y:S01]  /*7c50*/  FFMA R18, R22, R43, R20 ;  /* 0x0000002b16127223 */ /* 0x000fe20000000014 */
[----:B------:R-:W-:Y:S01]  /*7c60*/  FFMA R99, R40, R26, R81 ;  /* 0x0000001a28637223 */ /* 0x000fe20000000051 */
[C---:B------:R-:W-:Y:S01]  /*7c70*/  FFMA R102, R26.reuse, R41, R21 ;  /* 0x000000291a667223 */ /* 0x040fe20000000015 */
[----:B------:R-:W-:Y:S01]  /*7c80*/  FFMA R101, R26, R42, R65 ;  /* 0x0000002a1a657223 */ /* 0x000fe20000000041 */
[C---:B------:R-:W-:Y:S01]  /*7c90*/  FFMA R88, R46.reuse, R49, R121 ;  /* 0x000000312e587223 */ /* 0x040fe20000000079 */
[-C--:B------:R-:W-:Y:S01]  /*7ca0*/  FFMA R28, R46, R51.reuse, R103 ;  /* 0x000000332e1c7223 */ /* 0x080fe20000000067 */
[----:B------:R-:W-:Y:S01]  /*7cb0*/  FFMA R72, R34, R51, R93 ;  /* 0x0000003322487223 */ /* 0x000fe2000000005d */
[----:B------:R-:W-:Y:S01]  /*7cc0*/  FFMA R77, R40, R46, R77 ;  /* 0x0000002e284d7223 */ /* 0x000fe2000000004d */
[CC--:B------:R-:W-:Y:S01]  /*7cd0*/  FFMA R32, R46.reuse, R41.reuse, R91 ;  /* 0x000000292e207223 */ /* 0x0c0fe2000000005b */
[----:B------:R-:W-:Y:S01]  /*7ce0*/  FFMA R71, R46, R42, R71 ;  /* 0x0000002a2e477223 */ /* 0x000fe20000000047 */
        /* <DEDUP_REMOVED lines=8> */
[----:B------:R-:W-:Y:S01]  /*7d70*/  FFMA R24, R38, R41, R33 ;  /* 0x0000002926187223 */ /* 0x000fe20000000021 */
[----:B-1----:R-:W-:Y:S01]  /*7d80*/  FFMA R11, R52, R35, R80 ;  /* 0x00000023340b7223 */ /* 0x002fe20000000050 */
[-C--:B------:R-:W-:Y:S01]  /*7d90*/  FFMA R74, R38, R51.reuse, R63 ;  /* 0x00000033264a7223 */ /* 0x080fe2000000003f */
[----:B------:R-:W-:Y:S01]  /*7da0*/  FFMA R86, R30, R51, R67 ;  /* 0x000000331e567223 */ /* 0x000fe20000000043 */
[----:B------:R-:W-:Y:S01]  /*7db0*/  FFMA R139, R40, R34, R139 ;  /* 0x00000022288b7223 */ /* 0x000fe2000000008b */
        /* <DEDUP_REMOVED lines=8> */
[-C--:B------:R-:W-:Y:S01]  /*7e40*/  FFMA R38, R38, R43.reuse, R10 ;  /* 0x0000002b26267223 */ /* 0x080fe2000000000a */
[----:B------:R-:W-:Y:S01]  /*7e50*/  FFMA R30, R30, R43, R60 ;  /* 0x0000002b1e1e7223 */ /* 0x000fe2000000003c */
[C---:B------:R-:W-:Y:S01]  /*7e60*/  FFMA R21, R52.reuse, R15, R82 ;  /* 0x0000000f34157223 */ /* 0x040fe20000000052 */
[C---:B------:R-:W-:Y:S01]  /*7e70*/  FFMA R65, R52.reuse, R31, R48 ;  /* 0x0000001f34417223 */ /* 0x040fe20000000030 */
[-C--:B------:R-:W-:Y:S01]  /*7e80*/  FFMA R67, R31, R54.reuse, R50 ;  /* 0x000000361f437223 */ /* 0x080fe20000000032 */
[----:B------:R-:W-:Y:S01]  /*7e90*/  FFMA R36, R19, R55, R66 ;  /* 0x0000003713247223 */ /* 0x000fe20000000042 */
[----:B------:R-:W-:Y:S01]  /*7ea0*/  FFMA R29, R52, R47, R29 ;  /* 0x0000002f341d7223 */ /* 0x000fe2000000001d */
[C---:B------:R-:W-:Y:S01]  /*7eb0*/  FFMA R88, R47.reuse, R53, R88 ;  /* 0x000000352f587223 */ /* 0x040fe20000000058 */
[C---:B------:R-:W-:Y:S01]  /*7ec0*/  FFMA R117, R47.reuse, R54, R108 ;  /* 0x000000362f757223 */ /* 0x040fe2000000006c */
[----:B------:R-:W-:Y:S01]  /*7ed0*/  LDS.128 R40, [R9+0x30] ;  /* 0x0000300009287984 */ /* 0x000fe20000000c00 */
[C---:B------:R-:W-:Y:S01]  /*7ee0*/  FFMA R28, R47.reuse, R55, R28 ;  /* 0x000000372f1c7223 */ /* 0x040fe2000000001c */
[----:B--2---:R-:W-:Y:S01]  /*7ef0*/  FFMA R77, R56, R47, R77 ;  /* 0x0000002f384d7223 */ /* 0x004fe2000000004d */
[C---:B------:R-:W-:Y:S01]  /*7f00*/  FFMA R66, R47.reuse, R57, R32 ;  /* 0x000000392f427223 */ /* 0x040fe20000000020 */
[----:B------:R-:W0:Y:S01]  /*7f10*/  LDS.128 R48, [R111+0xc00] ;  /* 0x000c00006f307984 */ /* 0x000e220000000c00 */
[C---:B------:R-:W-:Y:S01]  /*7f20*/  FFMA R71, R47.reuse, R58, R71 ;  /* 0x0000003a2f477223 */ /* 0x040fe20000000047 */
[----:B------:R-:W-:Y:S01]  /*7f30*/  FFMA R82, R47, R59, R44 ;  /* 0x0000003b2f527223 */ /* 0x000fe2000000002c */
[C---:B------:R-:W-:Y:S01]  /*7f40*/  FFMA R63, R52.reuse, R27, R76 ;  /* 0x0000001b343f7223 */ /* 0x040fe2000000004c */
[----:B------:R-:W1:Y:S01]  /*7f50*/  LDS.128 R44, [R9+0x130] ;  /* 0x00013000092c7984 */ /* 0x000e620000000c00 */
        /* <DEDUP_REMOVED lines=20> */
[----:B------:R-:W-:Y:S01]  /*80a0*/  FFMA R86, R31, R55, R86 ;  /* 0x000000371f567223 */ /* 0x000fe20000000056 */
[C---:B------:R-:W-:Y:S01]  /*80b0*/  FFMA R83, R56.reuse, R15, R83 ;  /* 0x0000000f38537223 */ /* 0x040fe20000000053 */
[----:B------:R-:W2:Y:S01]  /*80c0*/  LDS.128 R52, [R111+0xc10] ;  /* 0x000c10006f347984 */ /* 0x000ea20000000c00 */
        /* <DEDUP_REMOVED lines=8> */
[CC--:B------:R-:W-:Y:S01]  /*8150*/  FFMA R107, R23.reuse, R58.reuse, R17 ;  /* 0x0000003a176b7223 */ /* 0x0c0fe20000000011 */
[----:B------:R-:W-:Y:S01]  /*8160*/  FFMA R114, R23, R59, R18 ;  /* 0x0000003b17727223 */ /* 0x000fe20000000012 */
[----:B------:R-:W-:Y:S04]  /*8170*/  LDS.128 R12, [R9+0x230] ;  /* 0x00023000090c7984 */ /* 0x000fe80000000c00 */
[----:B------:R-:W3:Y:S01]  /*8180*/  LDS.128 R16, [R9+0x330] ;  /* 0x0003300009107984 */ /* 0x000ee20000000c00 */
[C---:B------:R-:W-:Y:S01]  /*8190*/  FFMA R99, R56.reuse, R27, R99 ;  /* 0x0000001b38637223 */ /* 0x040fe20000000063 */
[C---:B------:R-:W-:Y:S01]  /*81a0*/  FFMA R102, R27.reuse, R57, R102 ;  /* 0x000000391b667223 */ /* 0x040fe20000000066 */
[CC--:B------:R-:W-:Y:S01]  /*81b0*/  FFMA R101, R27.reuse, R58.reuse, R101 ;  /* 0x0000003a1b657223 */ /* 0x0c0fe20000000065 */
[----:B------:R-:W-:Y:S01]  /*81c0*/  FFMA R108, R27, R59, R26 ;  /* 0x0000003b1b6c7223 */ /* 0x000fe2000000001a */
[----:B------:R-:W-:Y:S01]  /*81d0*/  FFMA R112, R39, R57, R24 ;  /* 0x0000003927707223 */ /* 0x000fe20000000018 */
[C---:B------:R-:W-:Y:S01]  /*81e0*/  FFMA R105, R56.reuse, R23, R93 ;  /* 0x0000001738697223 */ /* 0x040fe2000000005d */
[----:B------:R-:W4:Y:S01]  /*81f0*/  LDS.128 R24, [R9+0x430] ;  /* 0x0004300009187984 */ /* 0x000f220000000c00 */
[C---:B------:R-:W-:Y:S01]  /*8200*/  FFMA R139, R56.reuse, R35, R139 ;  /* 0x00000023388b7223 */ /* 0x040fe2000000008b */
[C---:B------:R-:W-:Y:S01]  /*8210*/  FFMA R96, R35.reuse, R57, R20 ;  /* 0x0000003923607223 */ /* 0x040fe20000000014 */
[CC--:B------:R-:W-:Y:S01]  /*8220*/  FFMA R93, R35.reuse, R58.reuse, R89 ;  /* 0x0000003a235d7223 */ /* 0x0c0fe20000000059 */
[----:B------:R-:W-:Y:S01]  /*8230*/  FFMA R110, R35, R59, R34 ;  /* 0x0000003b236e7223 */ /* 0x000fe20000000022 */
[-C--:B------:R-:W-:Y:S01]  /*8240*/  FFMA R109, R39, R58.reuse, R33 ;  /* 0x0000003a276d7223 */ /* 0x080fe20000000021 */
[----:B------:R-:W-:Y:S01]  /*8250*/  FFMA R115, R56, R31, R115 ;  /* 0x0000001f38737223 */ /* 0x000fe20000000073 */
[----:B------:R-:W5:Y:S01]  /*8260*/  LDS.128 R32, [R9+0x530] ;  /* 0x0005300009207984 */ /* 0x000f620000000c00 */
[C---:B------:R-:W-:Y:S01]  /*8270*/  FFMA R104, R31.reuse, R57, R22 ;  /* 0x000000391f687223 */ /* 0x040fe20000000016 */
[C---:B------:R-:W-:Y:S01]  /*8280*/  FFMA R97, R31.reuse, R58, R97 ;  /* 0x0000003a1f617223 */ /* 0x040fe20000000061 */
[----:B------:R-:W-:Y:S01]  /*8290*/  FFMA R118, R31, R59, R30 ;  /* 0x0000003b1f767223 */ /* 0x000fe2000000001e */
[CC--:B0-----:R-:W-:Y:S01]  /*82a0*/  FFMA R113, R40.reuse, R48.reuse, R29 ;  /* 0x0000003028717223 */ /* 0x0c1fe2000000001d */
[----:B------:R-:W-:Y:S01]  /*82b0*/  FFMA R78, R40, R51, R28 ;  /* 0x00000033284e7223 */ /* 0x000fe2000000001c */
[----:B-1----:R-:W-:Y:S01]  /*82c0*/  FFMA R120, R44, R48, R21 ;  /* 0x000000302c787223 */ /* 0x002fe20000000015 */
[----:B------:R-:W0:Y:S01]  /*82d0*/  LDS.128 R28, [R9+0x630] ;  /* 0x00063000091c7984 */ /* 0x000e220000000c00 */
[C---:B------:R-:W-:Y:S01]  /*82e0*/  FFMA R92, R40.reuse, R49, R88 ;  /* 0x00000031285c7223 */ /* 0x040fe20000000058 */
[----:B------:R-:W-:-:S02]  /*82f0*/  FFMA R84, R40, R50, R117 ;  /* 0x0000003228547223 */ /* 0x000fc40000000075 */
[----:B------:R-:W1:Y:S01]  /*8300*/  LDS.128 R20, [R9+0x730] ;  /* 0x0007300009147984 */ /* 0x000e620000000c00 */
[C---:B--2---:R-:W-:Y:S01]  /*8310*/  FFMA R77, R40.reuse, R52, R77 ;  /* 0x00000034284d7223 */ /* 0x044fe2000000004d */
[C---:B------:R-:W-:Y:S01]  /*8320*/  FFMA R64, R40.reuse, R53, R66 ;  /* 0x0000003528407223 */ /* 0x040fe20000000042 */
[C---:B------:R-:W-:Y:S01]  /*8330*/  FFMA R71, R40.reuse, R54, R71 ;  /* 0x0000003628477223 */ /* 0x040fe20000000047 */
[----:B------:R-:W-:Y:S01]  /*8340*/  FFMA R40, R40, R55, R82 ;  /* 0x0000003728287223 */ /* 0x000fe20000000052 */
[----:B------:R-:W-:Y:S01]  /*8350*/  FFMA R95, R56, R39, R95 ;  /* 0x00000027385f7223 */ /* 0x000fe2000000005f */
[----:B------:R-:W-:Y:S01]  /*8360*/  FFMA R116, R39, R59, R38 ;  /* 0x0000003b27747223 */ /* 0x000fe20000000026 */
[----:B---3--:R-:W-:Y:S01]  /*8370*/  FFMA R128, R16, R48, R37 ;  /* 0x0000003010807223 */ /* 0x008fe20000000025 */
[----:B------:R-:W-:Y:S01]  /*8380*/  FFMA R82, R12, R51, R36 ;  /* 0x000000330c527223 */ /* 0x000fe20000000024 */
[C---:B------:R-:W-:Y:S01]  /*8390*/  FFMA R100, R44.reuse, R49, R100 ;  /* 0x000000312c647223 */ /* 0x040fe20000000064 */
[----:B------:R-:W2:Y:S01]  /*83a0*/  LDS.128 R36, [R111+0xd00] ;  /* 0x000d00006f247984 */ /* 0x000ea20000000c00 */
        /* <DEDUP_REMOVED lines=20> */
[C---:B----4-:R-:W-:Y:S01]  /*84f0*/  FFMA R114, R24.reuse, R48, R63 ;  /* 0x0000003018727223 */ /* 0x050fe2000000003f */
[C---:B------:R-:W-:Y:S01]  /*8500*/  FFMA R130, R24.reuse, R49, R62 ;  /* 0x0000003118827223 */ /* 0x040fe2000000003e */
[C---:B------:R-:W-:Y:S01]  /*8510*/  FFMA R106, R24.reuse, R50, R81 ;  /* 0x00000032186a7223 */ /* 0x040fe20000000051 */
[C---:B------:R-:W-:Y:S01]  /*8520*/  FFMA R70, R24.reuse, R51, R70 ;  /* 0x0000003318467223 */ /* 0x040fe20000000046 */
[C---:B------:R-:W-:Y:S01]  /*8530*/  FFMA R63, R24.reuse, R52, R99 ;  /* 0x00000034183f7223 */ /* 0x040fe20000000063 */
[C---:B------:R-:W-:Y:S01]  /*8540*/  FFMA R62, R24.reuse, R53, R102 ;  /* 0x00000035183e7223 */ /* 0x040fe20000000066 */
[C---:B------:R-:W-:Y:S01]  /*8550*/  FFMA R81, R24.reuse, R54, R101 ;  /* 0x0000003618517223 */ /* 0x040fe20000000065 */
[----:B------:R-:W-:Y:S01]  /*8560*/  FFMA R24, R24, R55, R108 ;  /* 0x0000003718187223 */ /* 0x000fe2000000006c */
[C---:B-----5:R-:W-:Y:S01]  /*8570*/  FFMA R108, R32.reuse, R49, R60 ;  /* 0x00000031206c7223 */ /* 0x060fe2000000003c */
[C---:B------:R-:W-:Y:S01]  /*8580*/  FFMA R60, R32.reuse, R53, R96 ;  /* 0x00000035203c7223 */ /* 0x040fe20000000060 */
[C---:B------:R-:W-:Y:S01]  /*8590*/  FFMA R102, R32.reuse, R48, R11 ;  /* 0x0000003020667223 */ /* 0x040fe2000000000b */
[----:B------:R-:W-:Y:S01]  /*85a0*/  FFMA R132, R32, R50, R79 ;  /* 0x0000003220847223 */ /* 0x000fe2000000004f */
[C---:B0-----:R-:W-:Y:S01]  /*85b0*/  FFMA R96, R28.reuse, R48, R61 ;  /* 0x000000301c607223 */ /* 0x041fe2000000003d */
[----:B------:R-:W-:Y:S01]  /*85c0*/  FFMA R134, R28, R50, R69 ;  /* 0x000000321c867223 */ /* 0x000fe20000000045 */
[C---:B-1----:R-:W-:Y:S01]  /*85d0*/  FFMA R48, R20.reuse, R48, R65 ;  /* 0x0000003014307223 */ /* 0x042fe20000000041 */
[----:B------:R-:W-:Y:S01]  /*85e0*/  FFMA R50, R20, R50, R67 ;  /* 0x0000003214327223 */ /* 0x000fe20000000043 */
[----:B------:R-:W0:Y:S01]  /*85f0*/  LDS.128 R56, [R111+0xd10] ;  /* 0x000d10006f387984 */ /* 0x000e220000000c00 */
[C---:B------:R-:W-:Y:S01]  /*8600*/  FFMA R72, R32.reuse, R51, R72 ;  /* 0x0000003320487223 */ /* 0x040fe20000000048 */
[C---:B------:R-:W-:Y:S01]  /*8610*/  FFMA R11, R32.reuse, R52, R139 ;  /* 0x00000034200b7223 */ /* 0x040fe2000000008b */
[C---:B------:R-:W-:Y:S01]  /*8620*/  FFMA R79, R32.reuse, R54, R93 ;  /* 0x00000036204f7223 */ /* 0x040fe2000000005d */
[----:B------:R-:W-:Y:S01]  /*8630*/  FFMA R32, R32, R55, R110 ;  /* 0x0000003720207223 */ /* 0x000fe2000000006e */
[C---:B------:R-:W-:Y:S01]  /*8640*/  FFMA R110, R28.reuse, R49, R10 ;  /* 0x000000311c6e7223 */ /* 0x040fe2000000000a */
[----:B------:R-:W-:Y:S01]  /*8650*/  FFMA R74, R28, R51, R74 ;  /* 0x000000331c4a7223 */ /* 0x000fe2000000004a */
[C---:B------:R-:W-:Y:S01]  /*8660*/  FFMA R8, R20.reuse, R49, R8 ;  /* 0x0000003114087223 */ /* 0x040fe20000000008 */
[----:B------:R-:W-:Y:S01]  /*8670*/  FFMA R86, R20, R51, R86 ;  /* 0x0000003314567223 */ /* 0x000fe20000000056 */
[----:B--2---:R-:W-:Y:S01]  /*8680*/  FFMA R119, R36, R21, R48 ;  /* 0x0000001524777223 */ /* 0x004fe20000000030 */
[----:B------:R-:W-:-:S02]  /*8690*/  FFMA R139, R21, R38, R50 ;  /* 0x00000026158b7223 */ /* 0x000fc40000000032 */
[----:B------:R-:W1:Y:S01]  /*86a0*/  LDS.128 R48, [R111+0xe00] ;  /* 0x000e00006f307984 */ /* 0x000e620000000c00 */
[C---:B------:R-:W-:Y:S01]  /*86b0*/  FFMA R61, R28.reuse, R52, R95 ;  /* 0x000000341c3d7223 */ /* 0x040fe2000000005f */
[C---:B------:R-:W-:Y:S01]  /*86c0*/  FFMA R10, R28.reuse, R53, R112 ;  /* 0x000000351c0a7223 */ /* 0x040fe20000000070 */
[CC--:B------:R-:W-:Y:S01]  /*86d0*/  FFMA R69, R28.reuse, R54.reuse, R109 ;  /* 0x000000361c457223 */ /* 0x0c0fe2000000006d */
        /* <DEDUP_REMOVED lines=34> */
[C---:B0-----:R-:W-:Y:S01]  /*8900*/  FFMA R77, R56.reuse, R41, R77 ;  /* 0x00000029384d7223 */ /* 0x041fe2000000004d */
[----:B------:R-:W0:Y:S01]  /*8910*/  LDS.128 R36, [R111+0xe10] ;  /* 0x000e10006f247984 */ /* 0x000e220000000c00 */
        /* <DEDUP_REMOVED lines=22> */
[CC--:B------:R-:W-:Y:S01]  /*8a80*/  FFMA R79, R33.reuse, R58.reuse, R79 ;  /* 0x0000003a214f7223 */ /* 0x0c0fe2000000004f */
[----:B------:R-:W-:Y:S01]  /*8a90*/  FFMA R32, R33, R59, R32 ;  /* 0x0000003b21207223 */ /* 0x000fe20000000020 */
[-C--:B-1----:R-:W-:Y:S01]  /*8aa0*/  FFMA R98, R30, R49.reuse, R53 ;  /* 0x000000311e627223 */ /* 0x082fe20000000035 */
[----:B------:R-:W-:Y:S01]  /*8ab0*/  FFMA R110, R22, R49, R55 ;  /* 0x00000031166e7223 */ /* 0x000fe20000000037 */
[C---:B------:R-:W-:Y:S01]  /*8ac0*/  FFMA R61, R56.reuse, R29, R61 ;  /* 0x0000001d383d7223 */ /* 0x040fe2000000003d */
[C---:B------:R-:W-:Y:S01]  /*8ad0*/  FFMA R33, R29.reuse, R57, R10 ;  /* 0x000000391d217223 */ /* 0x040fe2000000000a */
[CC--:B------:R-:W-:Y:S01]  /*8ae0*/  FFMA R69, R29.reuse, R58.reuse, R69 ;  /* 0x0000003a1d457223 */ /* 0x0c0fe20000000045 */
[----:B------:R-:W-:Y:S01]  /*8af0*/  FFMA R8, R29, R59, R28 ;  /* 0x0000003b1d087223 */ /* 0x000fe2000000001c */
[----:B------:R-:W1:Y:S01]  /*8b00*/  LDS.128 R52, [R111+0xf00] ;  /* 0x000f00006f347984 */ /* 0x000e620000000c00 */
[----:B------:R-:W-:Y:S01]  /*8b10*/  FFMA R115, R56, R21, R115 ;  /* 0x0000001538737223 */ /* 0x000fe20000000073 */
[C---:B------:R-:W-:Y:S01]  /*8b20*/  FFMA R11, R21.reuse, R57, R104 ;  /* 0x00000039150b7223 */ /* 0x040fe20000000068 */
[C---:B------:R-:W-:Y:S01]  /*8b30*/  FFMA R29, R21.reuse, R58, R143 ;  /* 0x0000003a151d7223 */ /* 0x040fe2000000008f */
[----:B------:R-:W-:-:S02]  /*8b40*/  FFMA R10, R21, R59, R118 ;  /* 0x0000003b150a7223 */ /* 0x000fc40000000076 */
[----:B------:R-:W2:Y:S01]  /*8b50*/  LDS.128 R56, [R111+0xf10] ;  /* 0x000f10006f387984 */ /* 0x000ea20000000c00 */
[C---:B------:R-:W-:Y:S01]  /*8b60*/  FFMA R92, R34.reuse, R49, R95 ;  /* 0x00000031225c7223 */ /* 0x040fe2000000005f */
[----:B------:R-:W-:Y:S01]  /*8b70*/  FFMA R74, R34, R51, R93 ;  /* 0x00000033224a7223 */ /* 0x000fe2000000005d */
        /* <DEDUP_REMOVED lines=38> */
[C---:B------:R-:W-:Y:S01]  /*8de0*/  FFMA R24, R34.reuse, R37, R141 ;  /* 0x0000002522187223 */ /* 0x040fe2000000008d */
[C---:B------:R-:W-:Y:S01]  /*8df0*/  FFMA R25, R34.reuse, R38, R79 ;  /* 0x0000002622197223 */ /* 0x040fe2000000004f */
[----:B------:R-:W-:Y:S01]  /*8e00*/  FFMA R32, R34, R39, R32 ;  /* 0x0000002722207223 */ /* 0x000fe20000000020 */
[-C--:B------:R-:W-:Y:S01]  /*8e10*/  FFMA R26, R30, R37.reuse, R33 ;  /* 0x000000251e1a7223 */ /* 0x080fe20000000021 */
[----:B------:R-:W-:Y:S01]  /*8e20*/  FFMA R77, R36, R42, R77 ;  /* 0x0000002a244d7223 */ /* 0x000fe2000000004d */
[CC--:B------:R-:W-:Y:S01]  /*8e30*/  FFMA R28, R42.reuse, R37.reuse, R91 ;  /* 0x000000252a1c7223 */ /* 0x0c0fe2000000005b */
[----:B------:R-:W-:Y:S01]  /*8e40*/  FFMA R71, R42, R38, R71 ;  /* 0x000000262a477223 */ /* 0x000fe20000000047 */
[----:B------:R-:W-:Y:S01]  /*8e50*/  FFMA R83, R36, R46, R83 ;  /* 0x0000002e24537223 */ /* 0x000fe20000000053 */
[C---:B------:R-:W-:Y:S01]  /*8e60*/  FFMA R66, R46.reuse, R37, R41 ;  /* 0x000000252e427223 */ /* 0x040fe20000000029 */
[C---:B------:R-:W-:Y:S01]  /*8e70*/  FFMA R73, R46.reuse, R38, R73 ;  /* 0x000000262e497223 */ /* 0x040fe20000000049 */
[-C--:B------:R-:W-:Y:S01]  /*8e80*/  FFMA R44, R46, R39.reuse, R44 ;  /* 0x000000272e2c7223 */ /* 0x080fe2000000002c */
[----:B------:R-:W-:Y:S01]  /*8e90*/  FFMA R97, R36, R30, R61 ;  /* 0x0000001e24617223 */ /* 0x000fe2000000003d */
[CC--:B------:R-:W-:Y:S01]  /*8ea0*/  FFMA R33, R30.reuse, R38.reuse, R69 ;  /* 0x000000261e217223 */ /* 0x0c0fe20000000045 */
[----:B------:R-:W-:Y:S01]  /*8eb0*/  FFMA R34, R30, R39, R8 ;  /* 0x000000271e227223 */ /* 0x000fe20000000008 */
[CC--:B------:R-:W-:Y:S01]  /*8ec0*/  FFMA R46, R14.reuse, R37.reuse, R45 ;  /* 0x000000250e2e7223 */ /* 0x0c0fe2000000002d */
[----:B------:R-:W-:Y:S01]  /*8ed0*/  FFMA R103, R14, R38, R75 ;  /* 0x000000260e677223 */ /* 0x000fe2000000004b */
[----:B------:R-:W-:Y:S01]  /*8ee0*/  FFMA R115, R36, R22, R115 ;  /* 0x0000001624737223 */ /* 0x000fe20000000073 */
[C---:B------:R-:W-:Y:S01]  /*8ef0*/  FFMA R30, R22.reuse, R37, R11 ;  /* 0x00000025161e7223 */ /* 0x040fe2000000000b */
[C---:B------:R-:W-:Y:S01]  /*8f00*/  FFMA R99, R22.reuse, R38, R29 ;  /* 0x0000002616637223 */ /* 0x040fe2000000001d */
[----:B------:R-:W-:Y:S01]  /*8f10*/  FFMA R22, R22, R39, R10 ;  /* 0x0000002716167223 */ /* 0x000fe2000000000a */
[C---:B-1----:R-:W-:Y:S01]  /*8f20*/  FFMA R29, R52.reuse, R43, R21 ;  /* 0x0000002b341d7223 */ /* 0x042fe20000000015 */
        /* <DEDUP_REMOVED lines=33> */
[----:B------:R-:W-:Y:S01]  /*9140*/  LDS.128 R36, [R9+0x40] ;  /* 0x0000400009247984 */ /* 0x000fe20000000c00 */
[----:B--2---:R-:W-:Y:S01]  /*9150*/  FFMA R77, R56, R43, R77 ;  /* 0x0000002b384d7223 */ /* 0x004fe2000000004d */
[C---:B------:R-:W-:Y:S01]  /*9160*/  FFMA R28, R43.reuse, R57, R28 ;  /* 0x000000392b1c7223 */ /* 0x040fe2000000001c */
[C---:B------:R-:W-:Y:S01]  /*9170*/  FFMA R71, R43.reuse, R58, R71 ;  /* 0x0000003a2b477223 */ /* 0x040fe20000000047 */
[----:B------:R-:W0:Y:S01]  /*9180*/  LDS.128 R48, [R111+0x1000] ;  /* 0x001000006f307984 */ /* 0x000e220000000c00 */
[----:B------:R-:W-:-:S03]  /*9190*/  FFMA R82, R43, R59, R40 ;  /* 0x0000003b2b527223 */ /* 0x000fc60000000028 */
[----:B------:R-:W1:Y:S01]  /*91a0*/  LDS.128 R52, [R111+0x1010] ;  /* 0x001010006f347984 */ /* 0x000e620000000c00 */
[C---:B------:R-:W-:Y:S01]  /*91b0*/  FFMA R83, R56.reuse, R47, R83 ;  /* 0x0000002f38537223 */ /* 0x040fe20000000053 */
[C---:B------:R-:W-:Y:S02]  /*91c0*/  FFMA R66, R47.reuse, R57, R66 ;  /* 0x000000392f427223 */ /* 0x040fe40000000042 */
[----:B------:R-:W2:Y:S01]  /*91d0*/  LDS.128 R40, [R9+0x140] ;  /* 0x0001400009287984 */ /* 0x000ea20000000c00 */
[CC--:B------:R-:W-:Y:S01]  /*91e0*/  FFMA R73, R47.reuse, R58.reuse, R73 ;  /* 0x0000003a2f497223 */ /* 0x0c0fe20000000049 */
[----:B------:R-:W-:Y:S01]  /*91f0*/  FFMA R44, R47, R59, R44 ;  /* 0x0000003b2f2c7223 */ /* 0x000fe2000000002c */
[C---:B------:R-:W-:Y:S01]  /*9200*/  FFMA R87, R56.reuse, R15, R87 ;  /* 0x0000000f38577223 */ /* 0x040fe20000000057 */
[C---:B------:R-:W-:Y:S01]  /*9210*/  FFMA R46, R15.reuse, R57, R46 ;  /* 0x000000390f2e7223 */ /* 0x040fe2000000002e */
[CC--:B------:R-:W-:Y:S01]  /*9220*/  FFMA R47, R15.reuse, R58.reuse, R103 ;  /* 0x0000003a0f2f7223 */ /* 0x0c0fe20000000067 */
[----:B------:R-:W-:Y:S01]  /*9230*/  FFMA R122, R15, R59, R12 ;  /* 0x0000003b0f7a7223 */ /* 0x000fe2000000000c */
[----:B------:R-:W-:Y:S01]  /*9240*/  FFMA R107, R56, R19, R93 ;  /* 0x00000013386b7223 */ /* 0x000fe2000000005d */
[----:B------:R-:W3:Y:S01]  /*9250*/  LDS.128 R12, [R9+0x240] ;  /* 0x00024000090c7984 */ /* 0x000ee20000000c00 */
[C---:B------:R-:W-:Y:S01]  /*9260*/  FFMA R106, R19.reuse, R57, R102 ;  /* 0x00000039136a7223 */ /* 0x040fe20000000066 */
[CC--:B------:R-:W-:Y:S01]  /*9270*/  FFMA R109, R19.reuse, R58.reuse, R95 ;  /* 0x0000003a136d7223 */ /* 0x0c0fe2000000005f */
[----:B------:R-:W-:Y:S01]  /*9280*/  FFMA R112, R19, R59, R18 ;  /* 0x0000003b13707223 */ /* 0x000fe20000000012 */
[C---:B------:R-:W-:Y:S01]  /*9290*/  FFMA R96, R27.reuse, R57, R16 ;  /* 0x000000391b607223 */ /* 0x040fe20000000010 */
[----:B------:R-:W-:-:S02]  /*92a0*/  FFMA R93, R27, R58, R17 ;  /* 0x0000003a1b5d7223 */ /* 0x000fc40000000011 */
[----:B------:R-:W4:Y:S01]  /*92b0*/  LDS.128 R16, [R9+0x340] ;  /* 0x0003400009107984 */ /* 0x000f220000000c00 */
[C---:B------:R-:W-:Y:S01]  /*92c0*/  FFMA R101, R56.reuse, R27, R101 ;  /* 0x0000001b38657223 */ /* 0x040fe20000000065 */
[----:B------:R-:W-:Y:S01]  /*92d0*/  FFMA R104, R27, R59, R104 ;  /* 0x0000003b1b687223 */ /* 0x000fe20000000068 */
[CC--:B------:R-:W-:Y:S01]  /*92e0*/  FFMA R98, R35.reuse, R57.reuse, R24 ;  /* 0x0000003923627223 */ /* 0x0c0fe20000000018 */
[-C--:B------:R-:W-:Y:S01]  /*92f0*/  FFMA R103, R35, R58.reuse, R25 ;  /* 0x0000003a23677223 */ /* 0x080fe20000000019 */
[----:B------:R-:W-:Y:S02]  /*9300*/  FFMA R110, R31, R57, R26 ;  /* 0x000000391f6e7223 */ /* 0x000fe4000000001a */
[----:B------:R-:W5:Y:S01]  /*9310*/  LDS.128 R24, [R9+0x440] ;  /* 0x0004400009187984 */ /* 0x000f620000000c00 */
[C---:B------:R-:W-:Y:S01]  /*9320*/  FFMA R95, R56.reuse, R35, R89 ;  /* 0x00000023385f7223 */ /* 0x040fe20000000059 */
[-C--:B------:R-:W-:Y:S01]  /*9330*/  FFMA R108, R35, R59.reuse, R32 ;  /* 0x0000003b236c7223 */ /* 0x080fe20000000020 */
[CC--:B------:R-:W-:Y:S01]  /*9340*/  FFMA R113, R31.reuse, R58.reuse, R33 ;  /* 0x0000003a1f717223 */ /* 0x0c0fe20000000021 */
[----:B------:R-:W-:Y:S01]  /*9350*/  FFMA R114, R31, R59, R34 ;  /* 0x0000003b1f727223 */ /* 0x000fe20000000022 */
[C---:B------:R-:W-:Y:S01]  /*9360*/  FFMA R97, R56.reuse, R31, R97 ;  /* 0x0000001f38617223 */ /* 0x040fe20000000061 */
[----:B------:R-:W5:Y:S01]  /*9370*/  LDS.128 R32, [R9+0x540] ;  /* 0x0005400009207984 */ /* 0x000f620000000c00 */
[C---:B------:R-:W-:Y:S01]  /*9380*/  FFMA R102, R23.reuse, R57, R30 ;  /* 0x0000003917667223 */ /* 0x040fe2000000001e */
[----:B------:R-:W-:Y:S01]  /*9390*/  FFMA R115, R56, R23, R115 ;  /* 0x0000001738737223 */ /* 0x000fe20000000073 */
[C---:B------:R-:W-:Y:S01]  /*93a0*/  FFMA R99, R23.reuse, R58, R99 ;  /* 0x0000003a17637223 */ /* 0x040fe20000000063 */
[C---:B0-----:R-:W-:Y:S01]  /*93b0*/  FFMA R117, R36.reuse, R48, R29 ;  /* 0x0000003024757223 */ /* 0x041fe2000000001d */
[----:B------:R-:W-:Y:S01]  /*93c0*/  FFMA R116, R23, R59, R22 ;  /* 0x0000003b17747223 */ /* 0x000fe20000000016 */
[C---:B------:R-:W-:Y:S01]  /*93d0*/  FFMA R78, R36.reuse, R51, R20 ;  /* 0x00000033244e7223 */ /* 0x040fe20000000014 */
[C---:B------:R-:W-:Y:S01]  /*93e0*/  FFMA R92, R36.reuse, R49, R88 ;  /* 0x00000031245c7223 */ /* 0x040fe20000000058 */
[C---:B-1----:R-:W-:Y:S01]  /*93f0*/  FFMA R64, R36.reuse, R53, R28 ;  /* 0x0000003524407223 */ /* 0x042fe2000000001c */
[----:B------:R-:W-:Y:S01]  /*9400*/  FFMA R84, R36, R50, R119 ;  /* 0x0000003224547223 */ /* 0x000fe20000000077 */
[----:B------:R-:W0:Y:S01]  /*9410*/  LDS.128 R28, [R9+0x640] ;  /* 0x00064000091c7984 */ /* 0x000e220000000c00 */
[----:B--2---:R-:W-:Y:S01]  /*9420*/  FFMA R118, R40, R48, R21 ;  /* 0x0000003028767223 */ /* 0x004fe20000000015 */
[----:B------:R-:W-:-:S02]  /*9430*/  FFMA R77, R36, R52, R77 ;  /* 0x00000034244d7223 */ /* 0x000fc4000000004d */
[----:B------:R-:W1:Y:S01]  /*9440*/  LDS.128 R20, [R9+0x740] ;  /* 0x0007400009147984 */ /* 0x000e620000000c00 */
        /* <DEDUP_REMOVED lines=8> */
[C---:B---3--:R-:W-:Y:S01]  /*94d0*/  FFMA R124, R12.reuse, R48, R75 ;  /* 0x000000300c7c7223 */ /* 0x048fe2000000004b */
[----:B------:R-:W-:Y:S01]  /*94e0*/  FFMA R82, R12, R51, R68 ;  /* 0x000000330c527223 */ /* 0x000fe20000000044 */
[----:B------:R-:W-:Y:S01]  /*94f0*/  FFMA R40, R40, R55, R44 ;  /* 0x0000003728287223 */ /* 0x000fe2000000002c */
[C---:B------:R-:W-:Y:S01]  /*9500*/  FFMA R68, R12.reuse, R53, R46 ;  /* 0x000000350c447223 */ /* 0x040fe2000000002e */
[----:B------:R-:W-:Y:S01]  /*9510*/  FFMA R75, R12, R54, R47 ;  /* 0x000000360c4b7223 */ /* 0x000fe2000000002f */
[----:B----4-:R-:W-:Y:S01]  /*9520*/  FFMA R128, R16, R48, R45 ;  /* 0x0000003010807223 */ /* 0x010fe2000000002d */
[C---:B------:R-:W-:Y:S01]  /*9530*/  FFMA R120, R12.reuse, R49, R94 ;  /* 0x000000310c787223 */ /* 0x040fe2000000005e */
[----:B------:R-:W2:Y:S01]  /*9540*/  LDS.128 R44, [R111+0x1100] ;  /* 0x001100006f2c7984 */ /* 0x000ea20000000c00 */
        /* <DEDUP_REMOVED lines=22> */
[C---:B0-----:R-:W-:Y:S01]  /*96b0*/  FFMA R98, R28.reuse, R48, R61 ;  /* 0x000000301c627223 */ /* 0x041fe2000000003d */
[----:B------:R-:W-:Y:S01]  /*96c0*/  FFMA R134, R28, R50, R69 ;  /* 0x000000321c867223 */ /* 0x000fe20000000045 */
[C---:B-1----:R-:W-:Y:S01]  /*96d0*/  FFMA R48, R20.reuse, R48, R65 ;  /* 0x0000003014307223 */ /* 0x042fe20000000041 */
[----:B------:R-:W-:Y:S01]  /*96e0*/  FFMA R50, R20, R50, R67 ;  /* 0x0000003214327223 */ /* 0x000fe20000000043 */
[C---:B------:R-:W-:Y:S01]  /*96f0*/  FFMA R74, R32.reuse, R51, R74 ;  /* 0x00000033204a7223 */ /* 0x040fe2000000004a */
[C---:B------:R-:W-:Y:S01]  /*9700*/  FFMA R11, R32.reuse, R52, R95 ;  /* 0x00000034200b7223 */ /* 0x040fe2000000005f */
[C---:B------:R-:W-:Y:S01]  /*9710*/  FFMA R79, R32.reuse, R54, R103 ;  /* 0x00000036204f7223 */ /* 0x040fe20000000067 */
[----:B------:R-:W-:Y:S01]  /*9720*/  FFMA R32, R32, R55, R108 ;  /* 0x0000003720207223 */ /* 0x000fe2000000006c */
[----:B------:R-:W0:Y:S01]  /*9730*/  LDS.128 R56, [R111+0x1110] ;  /* 0x001110006f387984 */ /* 0x000e220000000c00 */
        /* <DEDUP_REMOVED lines=45> */
[----:B0-----:R-:W-:Y:S01]  /*9a10*/  FFMA R77, R56, R37, R77 ;  /* 0x00000025384d7223 */ /* 0x001fe2000000004d */
        /* <DEDUP_REMOVED lines=22> */
[----:B------:R-:W0:Y:S01]  /*9b80*/  LDS.128 R52, [R111+0x1300] ;  /* 0x001300006f347984 */ /* 0x000e220000000c00 */
        /* <DEDUP_REMOVED lines=13> */
[----:B------:R-:W-:Y:S01]  /*9c60*/  FFMA R80, R48, R42, R149 ;  /* 0x0000002a30507223 */ /* 0x000fe20000000095 */
[-C--:B------:R-:W-:Y:S01]  /*9c70*/  FFMA R100, R42, R49.reuse, R123 ;  /* 0x000000312a647223 */ /* 0x080fe2000000007b */
[----:B------:R-:W-:Y:S01]  /*9c80*/  FFMA R96, R26, R49, R99 ;  /* 0x000000311a607223 */ /* 0x000fe20000000063 */
[-C--:B------:R-:W-:Y:S01]  /*9c90*/  FFMA R118, R38, R50.reuse, R97 ;  /* 0x0000003226767223 */ /* 0x080fe20000000061 */
[C---:B------:R-:W-:Y:S01]  /*9ca0*/  FFMA R116, R42.reuse, R50, R101 ;  /* 0x000000322a747223 */ /* 0x040fe20000000065 */
[----:B------:R-:W-:Y:S01]  /*9cb0*/  FFMA R64, R42, R51, R105 ;  /* 0x000000332a407223 */ /* 0x000fe20000000069 */
[----:B--2---:R-:W-:Y:S01]  /*9cc0*/  FFMA R83, R44, R42, R83 ;  /* 0x0000002a2c537223 */ /* 0x004fe20000000053 */
        /* <DEDUP_REMOVED lines=18> */
[C---:B------:R-:W-:Y:S01]  /*9df0*/  FFMA R97, R18.reuse, R46, R89 ;  /* 0x0000002e12617223 */ /* 0x040fe20000000059 */
[----:B------:R-:W-:Y:S01]  /*9e00*/  FFMA R16, R18, R47, R16 ;  /* 0x0000002f12107223 */ /* 0x000fe20000000010 */
[----:B------:R-:W-:Y:S01]  /*9e10*/  FFMA R48, R48, R22, R119 ;  /* 0x0000001630307223 */ /* 0x000fe20000000077 */
[----:B------:R-:W-:Y:S01]  /*9e20*/  FFMA R50, R22, R50, R135 ;  /* 0x0000003216327223 */ /* 0x000fe20000000087 */
        /* <DEDUP_REMOVED lines=10> */
[-C--:B------:R-:W-:Y:S01]  /*9ed0*/  FFMA R36, R38, R47.reuse, R36 ;  /* 0x0000002f26247223 */ /* 0x080fe20000000024 */
[----:B------:R-:W-:Y:S01]  /*9ee0*/  FFMA R103, R44, R26, R81 ;  /* 0x0000001a2c677223 */ /* 0x000fe20000000051 */
[C---:B------:R-:W-:Y:S01]  /*9ef0*/  FFMA R17, R26.reuse, R46, R63 ;  /* 0x0000002e1a117223 */ /* 0x040fe2000000003f */
[----:B------:R-:W-:Y:S01]  /*9f00*/  FFMA R104, R26, R47, R24 ;  /* 0x0000002f1a687223 */ /* 0x000fe20000000018 */
[----:B------:R-:W-:Y:S01]  /*9f10*/  FFMA R77, R44, R38, R77 ;  /* 0x000000262c4d7223 */ /* 0x000fe2000000004d */
[CC--:B------:R-:W-:Y:S01]  /*9f20*/  FFMA R28, R38.reuse, R45.reuse, R91 ;  /* 0x0000002d261c7223 */ /* 0x0c0fe2000000005b */
[-C--:B------:R-:W-:Y:S01]  /*9f30*/  FFMA R71, R38, R46.reuse, R71 ;  /* 0x0000002e26477223 */ /* 0x080fe20000000047 */
[-C--:B------:R-:W-:Y:S01]  /*9f40*/  FFMA R26, R30, R45.reuse, R33 ;  /* 0x0000002d1e1a7223 */ /* 0x080fe20000000021 */
[-C--:B------:R-:W-:Y:S01]  /*9f50*/  FFMA R101, R22, R46.reuse, R29 ;  /* 0x0000002e16657223 */ /* 0x080fe2000000001d */
[----:B------:R-:W-:Y:S01]  /*9f60*/  FFMA R105, R14, R46, R75 ;  /* 0x0000002e0e697223 */ /* 0x000fe2000000004b */
[----:B------:R-:W-:Y:S01]  /*9f70*/  FFMA R91, R44, R34, R11 ;  /* 0x000000222c5b7223 */ /* 0x000fe2000000000b */
[C---:B------:R-:W-:Y:S01]  /*9f80*/  FFMA R24, R34.reuse, R45, R137 ;  /* 0x0000002d22187223 */ /* 0x040fe20000000089 */
[CC--:B------:R-:W-:Y:S01]  /*9f90*/  FFMA R89, R34.reuse, R46.reuse, R79 ;  /* 0x0000002e22597223 */ /* 0x0c0fe2000000004f */
[----:B------:R-:W-:Y:S01]  /*9fa0*/  FFMA R32, R34, R47, R32 ;  /* 0x0000002f22207223 */ /* 0x000fe20000000020 */
[----:B------:R-:W-:Y:S01]  /*9fb0*/  FFMA R33, R30, R46, R61 ;  /* 0x0000002e1e217223 */ /* 0x000fe2000000003d */
[----:B0-----:R-:W-:Y:S01]  /*9fc0*/  FFMA R29, R52, R39, R21 ;  /* 0x00000027341d7223 */ /* 0x001fe20000000015 */
[----:B------:R-:W-:Y:S01]  /*9fd0*/  FFMA R102, R14, R45, R41 ;  /* 0x0000002d0e667223 */ /* 0x000fe20000000029 */
[----:B------:R-:W-:Y:S01]  /*9fe0*/  FFMA R95, R44, R30, R69 ;  /* 0x0000001e2c5f7223 */ /* 0x000fe20000000045 */
[----:B------:R-:W-:Y:S01]  /*9ff0*/  FFMA R34, R30, R47, R8 ;  /* 0x0000002f1e227223 */ /* 0x000fe20000000008 */
[C---:B------:R-:W-:Y:S01]  /*a000*/  FFMA R21, R52.reuse, R43, R80 ;  /* 0x0000002b34157223 */ /* 0x040fe20000000050 */
        /* <DEDUP_REMOVED lines=36> */
[----:B-1----:R-:W-:Y:S01]  /*a250*/  FFMA R77, R56, R39, R77 ;  /* 0x00000027384d7223 */ /* 0x002fe2000000004d */
        /* <DEDUP_REMOVED lines=14> */
[CC--:B------:R-:W-:Y:S01]  /*a340*/  FFMA R109, R19.reuse, R58.reuse, R97 ;  /* 0x0000003a136d7223 */ /* 0x0c0fe20000000061 */
[----:B------:R-:W3:Y:S01]  /*a350*/  LDS.128 R12, [R9+0x250] ;  /* 0x00025000090c7984 */ /* 0x000ee20000000c00 */
[----:B------:R-:W-:Y:S01]  /*a360*/  FFMA R105, R56, R19, R99 ;  /* 0x0000001338697223 */ /* 0x000fe20000000063 */
[C---:B------:R-:W-:Y:S01]  /*a370*/  FFMA R106, R19.reuse, R57, R42 ;  /* 0x00000039136a7223 */ /* 0x040fe2000000002a */
[----:B------:R-:W-:Y:S01]  /*a380*/  FFMA R114, R19, R59, R16 ;  /* 0x0000003b13727223 */ /* 0x000fe20000000010 */
[C---:B------:R-:W-:Y:S01]  /*a390*/  FFMA R98, R27.reuse, R57, R18 ;  /* 0x000000391b627223 */ /* 0x040fe20000000012 */
[----:B------:R-:W-:-:S02]  /*a3a0*/  FFMA R97, R27, R58, R17 ;  /* 0x0000003a1b617223 */ /* 0x000fc40000000011 */
[----:B------:R-:W4:Y:S01]  /*a3b0*/  LDS.128 R16, [R9+0x350] ;  /* 0x0003500009107984 */ /* 0x000f220000000c00 */
[C---:B------:R-:W-:Y:S01]  /*a3c0*/  FFMA R103, R56.reuse, R27, R103 ;  /* 0x0000001b38677223 */ /* 0x040fe20000000067 */
[----:B------:R-:W-:Y:S01]  /*a3d0*/  FFMA R108, R27, R59, R104 ;  /* 0x0000003b1b6c7223 */ /* 0x000fe20000000068 */
[-C--:B------:R-:W-:Y:S01]  /*a3e0*/  FFMA R102, R35, R57.reuse, R24 ;  /* 0x0000003923667223 */ /* 0x080fe20000000018 */
[----:B------:R-:W-:Y:S02]  /*a3f0*/  FFMA R112, R31, R57, R26 ;  /* 0x000000391f707223 */ /* 0x000fe4000000001a */
[----:B------:R-:W5:Y:S01]  /*a400*/  LDS.128 R24, [R9+0x450] ;  /* 0x0004500009187984 */ /* 0x000f620000000c00 */
[C---:B------:R-:W-:Y:S01]  /*a410*/  FFMA R91, R56.reuse, R35, R91 ;  /* 0x00000023385b7223 */ /* 0x040fe2000000005b */
[CC--:B------:R-:W-:Y:S01]  /*a420*/  FFMA R99, R35.reuse, R58.reuse, R89 ;  /* 0x0000003a23637223 */ /* 0x0c0fe20000000059 */
[-C--:B------:R-:W-:Y:S01]  /*a430*/  FFMA R110, R35, R59.reuse, R32 ;  /* 0x0000003b236e7223 */ /* 0x080fe20000000020 */
[C---:B------:R-:W-:Y:S01]  /*a440*/  FFMA R113, R31.reuse, R58, R33 ;  /* 0x0000003a1f717223 */ /* 0x040fe20000000021 */
[-C--:B------:R-:W-:Y:S01]  /*a450*/  FFMA R116, R31, R59.reuse, R34 ;  /* 0x0000003b1f747223 */ /* 0x080fe20000000022 */
[C---:B------:R-:W-:Y:S01]  /*a460*/  FFMA R118, R23.reuse, R59, R78 ;  /* 0x0000003b17767223 */ /* 0x040fe2000000004e */
[----:B------:R-:W5:Y:S01]  /*a470*/  LDS.128 R32, [R9+0x550] ;  /* 0x0005500009207984 */ /* 0x000f620000000c00 */
[C---:B------:R-:W-:Y:S01]  /*a480*/  FFMA R95, R56.reuse, R31, R95 ;  /* 0x0000001f385f7223 */ /* 0x040fe2000000005f */
[C---:B------:R-:W-:Y:S01]  /*a490*/  FFMA R104, R23.reuse, R57, R30 ;  /* 0x0000003917687223 */ /* 0x040fe2000000001e */
[----:B------:R-:W-:Y:S01]  /*a4a0*/  FFMA R115, R56, R23, R115 ;  /* 0x0000001738737223 */ /* 0x000fe20000000073 */
        /* <DEDUP_REMOVED lines=8> */
[----:B------:R-:W-:Y:S01]  /*a530*/  FFMA R44, R44, R55, R22 ;  /* 0x000000372c2c7223 */ /* 0x000fe20000000016 */
[----:B------:R-:W0:Y:S01]  /*a540*/  LDS.128 R28, [R9+0x650] ;  /* 0x00065000091c7984 */ /* 0x000e220000000c00 */
[C---:B--2---:R-:W-:Y:S01]  /*a550*/  FFMA R120, R36.reuse, R48, R21 ;  /* 0x0000003024787223 */ /* 0x044fe20000000015 */
[C---:B------:R-:W-:Y:S01]  /*a560*/  FFMA R100, R36.reuse, R49, R100 ;  /* 0x0000003124647223 */ /* 0x040fe20000000064 */
[C---:B------:R-:W-:Y:S01]  /*a570*/  FFMA R88, R36.reuse, R50, R107 ;  /* 0x0000003224587223 */ /* 0x040fe2000000006b */
[----:B------:R-:W1:Y:S01]  /*a580*/  LDS.128 R20, [R9+0x750] ;  /* 0x0007500009147984 */ /* 0x000e620000000c00 */
        /* <DEDUP_REMOVED lines=34> */
[----:B------:R-:W3:Y:S01]  /*a7b0*/  LDS.128 R56, [R111+0x1510] ;  /* 0x001510006f387984 */ /* 0x000ee20000000c00 */
        /* <DEDUP_REMOVED lines=14> */
[----:B------:R-:W0:Y:S01]  /*a8a0*/  LDS.128 R48, [R111+0x1600] ;  /* 0x001600006f307984 */ /* 0x000e220000000c00 */
        /* <DEDUP_REMOVED lines=37> */
[C---:B---3--:R-:W-:Y:S01]  /*ab00*/  FFMA R77, R56.reuse, R45, R77 ;  /* 0x0000002d384d7223 */ /* 0x048fe2000000004d */
[----:B------:R-:W1:Y:S01]  /*ab10*/  LDS.128 R40, [R111+0x1610] ;  /* 0x001610006f287984 */ /* 0x000e620000000c00 */
        /* <DEDUP_REMOVED lines=24> */
[-C--:B0-----:R-:W-:Y:S01]  /*aca0*/  FFMA R94, R30, R49.reuse, R53 ;  /* 0x000000311e5e7223 */ /* 0x081fe20000000035 */
[----:B------:R-:W-:Y:S01]  /*acb0*/  FFMA R108, R22, R49, R55 ;  /* 0x00000031166c7223 */ /* 0x000fe20000000037 */
[C---:B------:R-:W-:Y:S01]  /*acc0*/  FFMA R141, R56.reuse, R29, R61 ;  /* 0x0000001d388d7223 */ /* 0x040fe2000000003d */
[C---:B------:R-:W-:Y:S01]  /*acd0*/  FFMA R33, R29.reuse, R57, R10 ;  /* 0x000000391d217223 */ /* 0x040fe2000000000a */
[CC--:B------:R-:W-:Y:S01]  /*ace0*/  FFMA R69, R29.reuse, R58.reuse, R69 ;  /* 0x0000003a1d457223 */ /* 0x0c0fe20000000045 */
[----:B------:R-:W-:Y:S01]  /*acf0*/  FFMA R8, R29, R59, R28 ;  /* 0x0000003b1d087223 */ /* 0x000fe2000000001c */
[----:B------:R-:W0:Y:S01]  /*ad00*/  LDS.128 R52, [R111+0x1700] ;  /* 0x001700006f347984 */ /* 0x000e220000000c00 */
        /* <DEDUP_REMOVED lines=11> */
[----:B-1----:R-:W-:Y:S01]  /*adc0*/  FFMA R93, R40, R18, R85 ;  /* 0x00000012285d7223 */ /* 0x002fe20000000055 */
[C---:B------:R-:W-:Y:S01]  /*add0*/  FFMA R102, R18.reuse, R41, R13 ;  /* 0x0000002912667223 */ /* 0x040fe2000000000d */
[C---:B------:R-:W-:Y:S01]  /*ade0*/  FFMA R95, R18.reuse, R42, R89 ;  /* 0x0000002a125f7223 */ /* 0x040fe20000000059 */
        /* <DEDUP_REMOVED lines=29> */
[-C--:B------:R-:W-:Y:S01]  /*afc0*/  FFMA R44, R46, R43.reuse, R44 ;  /* 0x0000002b2e2c7223 */ /* 0x080fe2000000002c */
[----:B------:R-:W-:Y:S01]  /*afd0*/  FFMA R141, R40, R30, R141 ;  /* 0x0000001e288d7223 */ /* 0x000fe2000000008d */
[C---:B------:R-:W-:Y:S01]  /*afe0*/  FFMA R33, R30.reuse, R42, R69 ;  /* 0x0000002a1e217223 */ /* 0x040fe20000000045 */
[----:B------:R-:W-:Y:S01]  /*aff0*/  FFMA R34, R30, R43, R8 ;  /* 0x0000002b1e227223 */ /* 0x000fe20000000008 */
[----:B------:R-:W-:Y:S01]  /*b000*/  FFMA R20, R46, R51, R103 ;  /* 0x000000332e147223 */ /* 0x000fe20000000067 */
[----:B------:R-:W-:Y:S01]  /*b010*/  FFMA R77, R40, R46, R77 ;  /* 0x0000002e284d7223 */ /* 0x000fe2000000004d */
[CC--:B------:R-:W-:Y:S01]  /*b020*/  FFMA R28, R46.reuse, R41.reuse, R91 ;  /* 0x000000292e1c7223 */ /* 0x0c0fe2000000005b */
[-C--:B------:R-:W-:Y:S01]  /*b030*/  FFMA R71, R46, R42.reuse, R71 ;  /* 0x0000002a2e477223 */ /* 0x080fe20000000047 */
[C---:B------:R-:W-:Y:S01]  /*b040*/  FFMA R30, R22.reuse, R41, R29 ;  /* 0x00000029161e7223 */ /* 0x040fe2000000001d */
[----:B------:R-:W-:Y:S01]  /*b050*/  FFMA R29, R22, R42, R61 ;  /* 0x0000002a161d7223 */ /* 0x000fe2000000003d */
[-C--:B------:R-:W-:Y:S01]  /*b060*/  FFMA R100, R38, R49.reuse, R123 ;  /* 0x0000003126647223 */ /* 0x080fe2000000007b */
[C---:B------:R-:W-:Y:S01]  /*b070*/  FFMA R92, R14.reuse, R49, R125 ;  /* 0x000000310e5c7223 */ /* 0x040fe2000000007d */
[-C--:B------:R-:W-:Y:S01]  /*b080*/  FFMA R68, R14, R51.reuse, R107 ;  /* 0x000000330e447223 */ /* 0x080fe2000000006b */
[----:B------:R-:W-:Y:S01]  /*b090*/  FFMA R86, R22, R51, R67 ;  /* 0x0000003316567223 */ /* 0x000fe20000000043 */
[----:B------:R-:W-:Y:S01]  /*b0a0*/  FFMA R83, R40, R38, R83 ;  /* 0x0000002628537223 */ /* 0x000fe20000000053 */
[C---:B------:R-:W-:Y:S01]  /*b0b0*/  FFMA R66, R38.reuse, R41, R45 ;  /* 0x0000002926427223 */ /* 0x040fe2000000002d */
[C---:B------:R-:W-:Y:S01]  /*b0c0*/  FFMA R73, R38.reuse, R42, R73 ;  /* 0x0000002a26497223 */ /* 0x040fe20000000049 */
[----:B------:R-:W-:Y:S01]  /*b0d0*/  FFMA R36, R38, R43, R36 ;  /* 0x0000002b26247223 */ /* 0x000fe20000000024 */
[----:B------:R-:W-:Y:S01]  /*b0e0*/  FFMA R115, R40, R22, R115 ;  /* 0x0000001628737223 */ /* 0x000fe20000000073 */
[C---:B0-----:R-:W-:Y:S01]  /*b0f0*/  FFMA R65, R52.reuse, R27, R78 ;  /* 0x0000001b34417223 */ /* 0x041fe2000000004e */
        /* <DEDUP_REMOVED lines=8> */
[-C--:B------:R-:W-:Y:S01]  /*b180*/  FFMA R67, R23, R54.reuse, R50 ;  /* 0x0000003617437223 */ /* 0x080fe20000000032 */
[----:B------:R-:W-:Y:S01]  /*b190*/  FFMA R80, R39, R55, R64 ;  /* 0x0000003727507223 */ /* 0x000fe20000000040 */
[----:B------:R-:W-:Y:S01]  /*b1a0*/  FFMA R97, R52, R47, R21 ;  /* 0x0000002f34617223 */ /* 0x000fe20000000015 */
        /* <DEDUP_REMOVED lines=9> */
[C---:B------:R-:W-:Y:S01]  /*b240*/  FFMA R75, R52.reuse, R15, R10 ;  /* 0x0000000f344b7223 */ /* 0x040fe2000000000a */
[----:B------:R-:W1:Y:S01]  /*b250*/  LDS.128 R44, [R9+0x160] ;  /* 0x00016000092c7984 */ /* 0x000e620000000c00 */
        /* <DEDUP_REMOVED lines=42> */
[C---:B------:R-:W-:Y:S02]  /*b500*/  FFMA R112, R31.reuse, R57, R26 ;  /* 0x000000391f707223 */ /* 0x040fe4000000001a */
[----:B------:R-:W5:Y:S01]  /*b510*/  LDS.128 R24, [R9+0x460] ;  /* 0x0004600009187984 */ /* 0x000f620000000c00 */
[C---:B------:R-:W-:Y:S01]  /*b520*/  FFMA R141, R56.reuse, R31, R141 ;  /* 0x0000001f388d7223 */ /* 0x040fe2000000008d */
[CC--:B------:R-:W-:Y:S01]  /*b530*/  FFMA R109, R31.reuse, R58.reuse, R33 ;  /* 0x0000003a1f6d7223 */ /* 0x0c0fe20000000021 */
[----:B------:R-:W-:Y:S01]  /*b540*/  FFMA R116, R31, R59, R34 ;  /* 0x0000003b1f747223 */ /* 0x000fe20000000022 */
[C---:B------:R-:W-:Y:S01]  /*b550*/  FFMA R104, R23.reuse, R57, R30 ;  /* 0x0000003917687223 */ /* 0x040fe2000000001e */
[----:B------:R-:W-:Y:S01]  /*b560*/  FFMA R113, R23, R58, R29 ;  /* 0x0000003a17717223 */ /* 0x000fe2000000001d */
[----:B------:R-:W-:Y:S01]  /*b570*/  FFMA R95, R56, R35, R89 ;  /* 0x00000023385f7223 */ /* 0x000fe20000000059 */
[----:B------:R-:W5:Y:S01]  /*b580*/  LDS.128 R28, [R9+0x560] ;  /* 0x00056000091c7984 */ /* 0x000f620000000c00 */
[----:B------:R-:W-:Y:S01]  /*b590*/  FFMA R110, R35, R59, R32 ;  /* 0x0000003b236e7223 */ /* 0x000fe20000000020 */
[----:B0-----:R-:W-:Y:S01]  /*b5a0*/  FFMA R94, R40, R49, R78 ;  /* 0x00000031285e7223 */ /* 0x001fe2000000004e */
[----:B------:R-:W-:Y:S01]  /*b5b0*/  FFMA R115, R56, R23, R115 ;  /* 0x0000001738737223 */ /* 0x000fe20000000073 */
[----:B------:R-:W-:Y:S01]  /*b5c0*/  FFMA R118, R23, R59, R22 ;  /* 0x0000003b17767223 */ /* 0x000fe20000000016 */
[----:B------:R-:W-:Y:S01]  /*b5d0*/  FFMA R78, R40, R51, R20 ;  /* 0x00000033284e7223 */ /* 0x000fe20000000014 */
[----:B------:R-:W0:Y:S01]  /*b5e0*/  LDS.128 R32, [R9+0x660] ;  /* 0x0006600009207984 */ /* 0x000e220000000c00 */
[-C--:B-1----:R-:W-:Y:S01]  /*b5f0*/  FFMA R120, R44, R48.reuse, R21 ;  /* 0x000000302c787223 */ /* 0x082fe20000000015 */
[C---:B------:R-:W-:Y:S01]  /*b600*/  FFMA R97, R40.reuse, R48, R97 ;  /* 0x0000003028617223 */ /* 0x040fe20000000061 */
[C---:B------:R-:W-:Y:S01]  /*b610*/  FFMA R84, R40.reuse, R50, R117 ;  /* 0x0000003228547223 */ /* 0x040fe20000000075 */
[----:B------:R-:W1:Y:S01]  /*b620*/  LDS.128 R20, [R9+0x760] ;  /* 0x0007600009147984 */ /* 0x000e620000000c00 */
[C---:B--2---:R-:W-:Y:S01]  /*b630*/  FFMA R77, R40.reuse, R52, R77 ;  /* 0x00000034284d7223 */ /* 0x044fe2000000004d */
        /* <DEDUP_REMOVED lines=46> */
[----:B------:R-:W0:Y:S01]  /*b920*/  LDS.128 R56, [R111+0x1910] ;  /* 0x001910006f387984 */ /* 0x000e220000000c00 */
        /* <DEDUP_REMOVED lines=16> */
[-C--:B------:R-:W-:Y:S01]  /*ba30*/  FFMA R53, R33, R37.reuse, R110 ;  /* 0x0000002521357223 */ /* 0x080fe2000000006e */
        /* <DEDUP_REMOVED lines=29> */
[C---:B------:R-:W-:Y:S01]  /*bc10*/  FFMA R91, R41.reuse, R57, R64 ;  /* 0x00000039295b7223 */ /* 0x040fe20000000040 */
[CC--:B------:R-:W-:Y:S01]  /*bc20*/  FFMA R71, R41.reuse, R58.reuse, R71 ;  /* 0x0000003a29477223 */ /* 0x0c0fe20000000047 */
[----:B------:R-:W-:Y:S01]  /*bc30*/  FFMA R40, R41, R59, R40 ;  /* 0x0000003b29287223 */ /* 0x000fe20000000028 */
[----:B------:R-:W0:Y:S01]  /*bc40*/  LDS.128 R36, [R111+0x1a10] ;  /* 0x001a10006f247984 */ /* 0x000e220000000c00 */
        /* <DEDUP_REMOVED lines=8> */
[-C--:B------:R-:W-:Y:S01]  /*bcd0*/  FFMA R12, R13, R59.reuse, R12 ;  /* 0x0000003b0d0c7223 */ /* 0x080fe2000000000c */
        /* <DEDUP_REMOVED lines=22> */
[----:B------:R-:W-:-:S02]  /*be40*/  FFMA R29, R21, R58, R145 ;  /* 0x0000003a151d7223 */ /* 0x000fc40000000091 */
[----:B------:R-:W2:Y:S01]  /*be50*/  LDS.128 R56, [R111+0x1b10] ;  /* 0x001b10006f387984 */ /* 0x000ea20000000c00 */
        /* <DEDUP_REMOVED lines=27> */
[----:B------:R-:W-:Y:S01]  /*c010*/  FFMA R90, R30, R49, R95 ;  /* 0x000000311e5a7223 */ /* 0x000fe2000000005f */
        /* <DEDUP_REMOVED lines=19> */
[C---:B------:R-:W-:Y:S01]  /*c150*/  FFMA R24, R30.reuse, R37, R25 ;  /* 0x000000251e187223 */ /* 0x040fe20000000019 */
[CC--:B------:R-:W-:Y:S01]  /*c160*/  FFMA R141, R30.reuse, R38.reuse, R141 ;  /* 0x000000261e8d7223 */ /* 0x0c0fe2000000008d */
[----:B------:R-:W-:Y:S01]  /*c170*/  FFMA R102, R30, R39, R8 ;  /* 0x000000271e667223 */ /* 0x000fe20000000008 */
[CC--:B------:R-:W-:Y:S01]  /*c180*/  FFMA R46, R14.reuse, R37.reuse, R45 ;  /* 0x000000250e2e7223 */ /* 0x0c0fe2000000002d */
[----:B------:R-:W-:Y:S01]  /*c190*/  FFMA R99, R14, R38, R75 ;  /* 0x000000260e637223 */ /* 0x000fe2000000004b */
[----:B------:R-:W-:Y:S01]  /*c1a0*/  FFMA R143, R36, R34, R143 ;  /* 0x00000022248f7223 */ /* 0x000fe2000000008f */
[CC--:B------:R-:W-:Y:S01]  /*c1b0*/  FFMA R26, R34.reuse, R37.reuse, R61 ;  /* 0x00000025221a7223 */ /* 0x0c0fe2000000003d */
[----:B------:R-:W-:Y:S01]  /*c1c0*/  FFMA R25, R34, R38, R69 ;  /* 0x0000002622197223 */ /* 0x000fe20000000045 */
[----:B------:R-:W-:Y:S01]  /*c1d0*/  FFMA R30, R22, R37, R11 ;  /* 0x00000025161e7223 */ /* 0x000fe2000000000b */
[----:B-1----:R-:W-:Y:S01]  /*c1e0*/  FFMA R95, R52, R43, R21 ;  /* 0x0000002b345f7223 */ /* 0x002fe20000000015 */
[-C--:B------:R-:W-:Y:S01]  /*c1f0*/  FFMA R34, R34, R39.reuse, R10 ;  /* 0x0000002722227223 */ /* 0x080fe2000000000a */
[----:B------:R-:W-:Y:S01]  /*c200*/  FFMA R115, R36, R22, R115 ;  /* 0x0000001624737223 */ /* 0x000fe20000000073 */
[C---:B------:R-:W-:Y:S01]  /*c210*/  FFMA R29, R22.reuse, R38, R29 ;  /* 0x00000026161d7223 */ /* 0x040fe2000000001d */
[----:B------:R-:W-:Y:S01]  /*c220*/  FFMA R78, R22, R39, R78 ;  /* 0x00000027164e7223 */ /* 0x000fe2000000004e */
[C---:B------:R-:W-:Y:S01]  /*c230*/  FFMA R21, R52.reuse, R47, R82 ;  /* 0x0000002f34157223 */ /* 0x040fe20000000052 */
[C---:B------:R-:W-:Y:S01]  /*c240*/  FFMA R75, R52.reuse, R15, R76 ;  /* 0x0000000f344b7223 */ /* 0x040fe2000000004c */
[C---:B------:R-:W-:Y:S01]  /*c250*/  FFMA R45, R52.reuse, R19, R80 ;  /* 0x00000013342d7223 */ /* 0x040fe20000000050 */
[C---:B------:R-:W-:Y:S01]  /*c260*/  FFMA R63, R52.reuse, R27, R62 ;  /* 0x0000001b343f7223 */ /* 0x040fe2000000003e */
        /* <DEDUP_REMOVED lines=30> */
[C---:B--2---:R-:W-:Y:S01]  /*c450*/  FFMA R77, R56.reuse, R43, R77 ;  /* 0x0000002b384d7223 */ /* 0x044fe2000000004d */
[C---:B------:R-:W-:Y:S01]  /*c460*/  FFMA R32, R43.reuse, R57, R28 ;  /* 0x000000392b207223 */ /* 0x040fe2000000001c */
[CC--:B------:R-:W-:Y:S01]  /*c470*/  FFMA R71, R43.reuse, R58.reuse, R71 ;  /* 0x0000003a2b477223 */ /* 0x0c0fe20000000047 */
[----:B------:R-:W0:Y:S01]  /*c480*/  LDS.128 R52, [R111+0x1c10] ;  /* 0x001c10006f347984 */ /* 0x000e220000000c00 */
[----:B------:R-:W-:Y:S01]  /*c490*/  FFMA R66, R43, R59, R40 ;  /* 0x0000003b2b427223 */ /* 0x000fe20000000028 */
[----:B------:R-:W-:Y:S01]  /*c4a0*/  FFMA R83, R56, R47, R83 ;  /* 0x0000002f38537223 */ /* 0x000fe20000000053 */
[C---:B------:R-:W-:Y:S01]  /*c4b0*/  FFMA R68, R47.reuse, R57, R64 ;  /* 0x000000392f447223 */ /* 0x040fe20000000040 */
[----:B------:R-:W1:Y:S01]  /*c4c0*/  LDS.128 R48, [R111+0x1c00] ;  /* 0x001c00006f307984 */ /* 0x000e620000000c00 */
[C---:B------:R-:W-:Y:S01]  /*c4d0*/  FFMA R73, R47.reuse, R58, R73 ;  /* 0x0000003a2f497223 */ /* 0x040fe20000000049 */
[----:B------:R-:W-:-:S02]  /*c4e0*/  FFMA R44, R47, R59, R44 ;  /* 0x0000003b2f2c7223 */ /* 0x000fc4000000002c */
[----:B------:R-:W2:Y:S01]  /*c4f0*/  LDS.128 R40, [R9+0x170] ;  /* 0x0001700009287984 */ /* 0x000ea20000000c00 */
[CC--:B------:R-:W-:Y:S01]  /*c500*/  FFMA R47, R15.reuse, R58.reuse, R99 ;  /* 0x0000003a0f2f7223 */ /* 0x0c0fe20000000063 */
[C---:B------:R-:W-:Y:S01]  /*c510*/  FFMA R87, R56.reuse, R15, R87 ;  /* 0x0000000f38577223 */ /* 0x040fe20000000057 */
[C---:B------:R-:W-:Y:S01]  /*c520*/  FFMA R46, R15.reuse, R57, R46 ;  /* 0x000000390f2e7223 */ /* 0x040fe2000000002e */
[----:B------:R-:W-:Y:S01]  /*c530*/  FFMA R90, R15, R59, R12 ;  /* 0x0000003b0f5a7223 */ /* 0x000fe2000000000c */
[----:B------:R-:W-:Y:S01]  /*c540*/  FFMA R99, R56, R19, R91 ;  /* 0x0000001338637223 */ /* 0x000fe2000000005b */
[C---:B------:R-:W-:Y:S01]  /*c550*/  FFMA R108, R19.reuse, R57, R104 ;  /* 0x00000039136c7223 */ /* 0x040fe20000000068 */
[----:B------:R-:W3:Y:S01]  /*c560*/  LDS.128 R12, [R9+0x270] ;  /* 0x00027000090c7984 */ /* 0x000ee20000000c00 */
[CC--:B------:R-:W-:Y:S01]  /*c570*/  FFMA R103, R19.reuse, R58.reuse, R93 ;  /* 0x0000003a13677223 */ /* 0x0c0fe2000000005d */
[----:B------:R-:W-:Y:S01]  /*c580*/  FFMA R116, R19, R59, R16 ;  /* 0x0000003b13747223 */ /* 0x000fe20000000010 */
[C---:B------:R-:W-:Y:S01]  /*c590*/  FFMA R104, R27.reuse, R57, R18 ;  /* 0x000000391b687223 */ /* 0x040fe20000000012 */
[----:B------:R-:W-:-:S02]  /*c5a0*/  FFMA R91, R27, R58, R17 ;  /* 0x0000003a1b5b7223 */ /* 0x000fc40000000011 */
[----:B------:R-:W4:Y:S01]  /*c5b0*/  LDS.128 R16, [R9+0x370] ;  /* 0x0003700009107984 */ /* 0x000f220000000c00 */
[----:B------:R-:W-:Y:S01]  /*c5c0*/  FFMA R110, R27, R59, R106 ;  /* 0x0000003b1b6e7223 */ /* 0x000fe2000000006a */
[C---:B------:R-:W-:Y:S01]  /*c5d0*/  FFMA R97, R56.reuse, R27, R97 ;  /* 0x0000001b38617223 */ /* 0x040fe20000000061 */
[-C--:B------:R-:W-:Y:S01]  /*c5e0*/  FFMA R106, R31, R57.reuse, R24 ;  /* 0x000000391f6a7223 */ /* 0x080fe20000000018 */
[C---:B------:R-:W-:Y:S01]  /*c5f0*/  FFMA R114, R35.reuse, R57, R26 ;  /* 0x0000003923727223 */ /* 0x040fe2000000001a */
[-C--:B------:R-:W-:Y:S01]  /*c600*/  FFMA R105, R35, R58.reuse, R25 ;  /* 0x0000003a23697223 */ /* 0x080fe20000000019 */
[C---:B------:R-:W-:Y:S01]  /*c610*/  FFMA R112, R31.reuse, R59, R102 ;  /* 0x0000003b1f707223 */ /* 0x040fe20000000066 */
[----:B------:R-:W5:Y:S01]  /*c620*/  LDS.128 R24, [R9+0x470] ;  /* 0x0004700009187984 */ /* 0x000f620000000c00 */
[C---:B------:R-:W-:Y:S01]  /*c630*/  FFMA R93, R56.reuse, R31, R33 ;  /* 0x0000001f385d7223 */ /* 0x040fe20000000021 */
[-C--:B------:R-:W-:Y:S01]  /*c640*/  FFMA R141, R31, R58.reuse, R141 ;  /* 0x0000003a1f8d7223 */ /* 0x080fe2000000008d */
[C---:B------:R-:W-:Y:S01]  /*c650*/  FFMA R102, R23.reuse, R57, R30 ;  /* 0x0000003917667223 */ /* 0x040fe2000000001e */
[----:B------:R-:W-:Y:S01]  /*c660*/  FFMA R107, R23, R58, R29 ;  /* 0x0000003a176b7223 */ /* 0x000fe2000000001d */
[C---:B------:R-:W-:Y:S01]  /*c670*/  FFMA R143, R56.reuse, R35, R143 ;  /* 0x00000023388f7223 */ /* 0x040fe2000000008f */
[----:B------:R-:W5:Y:S01]  /*c680*/  LDS.128 R28, [R9+0x570] ;  /* 0x00057000091c7984 */ /* 0x000f620000000c00 */
[-C--:B------:R-:W-:Y:S01]  /*c690*/  FFMA R118, R35, R59.reuse, R34 ;  /* 0x0000003b23767223 */ /* 0x080fe20000000022 */
[----:B------:R-:W-:Y:S01]  /*c6a0*/  FFMA R120, R23, R59, R78 ;  /* 0x0000003b17787223 */ /* 0x000fe2000000004e */
[----:B------:R-:W-:-:S02]  /*c6b0*/  FFMA R115, R56, R23, R115 ;  /* 0x0000001738737223 */ /* 0x000fc40000000073 */
[----:B------:R-:W-:Y:S01]  /*c6c0*/  LDS.128 R56, [R111+0x1d10] ;  /* 0x001d10006f387984 */ /* 0x000fe20000000c00 */
[C---:B0-----:R-:W-:Y:S01]  /*c6d0*/  FFMA R64, R36.reuse, R53, R32 ;  /* 0x0000003524407223 */ /* 0x041fe20000000020 */
[C---:B------:R-:W-:Y:S02]  /*c6e0*/  FFMA R77, R36.reuse, R52, R77 ;  /* 0x00000034244d7223 */ /* 0x040fe4000000004d */
[----:B------:R-:W0:Y:S01]  /*c6f0*/  LDS.128 R32, [R9+0x670] ;  /* 0x0006700009207984 */ /* 0x000e220000000c00 */
[C---:B-1----:R-:W-:Y:S01]  /*c700*/  FFMA R96, R36.reuse, R49, R22 ;  /* 0x0000003124607223 */ /* 0x042fe20000000016 */
[C---:B------:R-:W-:Y:S01]  /*c710*/  FFMA R78, R36.reuse, R51, R20 ;  /* 0x00000033244e7223 */ /* 0x040fe20000000014 */
[-C--:B------:R-:W-:Y:S01]  /*c720*/  FFMA R95, R36, R48.reuse, R95 ;  /* 0x00000030245f7223 */ /* 0x080fe2000000005f */
[----:B--2---:R-:W-:Y:S01]  /*c730*/  FFMA R122, R40, R48, R21 ;  /* 0x00000030287a7223 */ /* 0x004fe20000000015 */
[C---:B------:R-:W-:Y:S01]  /*c740*/  FFMA R84, R36.reuse, R50, R109 ;  /* 0x0000003224547223 */ /* 0x040fe2000000006d */
        /* <DEDUP_REMOVED lines=12> */
[----:B------:R-:W-:Y:S01]  /*c810*/  FFMA R75, R12, R54, R47 ;  /* 0x000000360c4b7223 */ /* 0x000fe2000000002f */
[----:B----4-:R-:W-:-:S02]  /*c820*/  FFMA R128, R16, R48, R45 ;  /* 0x0000003010807223 */ /* 0x010fc4000000002d */
        /* <DEDUP_REMOVED lines=77> */
[C---:B------:R-:W-:Y:S01]  /*cd00*/  FFMA R77, R56.reuse, R37, R77 ;  /* 0x00000025384d7223 */ /* 0x040fe2000000004d */
[----:B------:R-:W1:Y:S01]  /*cd10*/  LDS.128 R44, [R111+0x1e10] ;  /* 0x001e10006f2c7984 */ /* 0x000e620000000c00 */
        /* <DEDUP_REMOVED lines=39> */
[-C--:B------:R-:W-:Y:S01]  /*cf90*/  FFMA R32, R42, R51.reuse, R105 ;  /* 0x000000332a207223 */ /* 0x080fe20000000069 */
[----:B------:R-:W-:Y:S01]  /*cfa0*/  FFMA R72, R30, R51, R93 ;  /* 0x000000331e487223 */ /* 0x000fe2000000005d */
[----:B-1----:R-:W-:Y:S01]  /*cfb0*/  FFMA R83, R44, R42, R83 ;  /* 0x0000002a2c537223 */ /* 0x002fe20000000053 */
        /* <DEDUP_REMOVED lines=20> */
[----:B------:R-:W-:Y:S01]  /*d100*/  FFMA R48, R48, R22, R119 ;  /* 0x0000001630307223 */ /* 0x000fe20000000077 */
[----:B------:R-:W-:Y:S01]  /*d110*/  FFMA R50, R22, R50, R131 ;  /* 0x0000003216327223 */ /* 0x000fe20000000083 */
[-C--:B------:R-:W-:Y:S01]  /*d120*/  FFMA R18, R18, R47.reuse, R16 ;  /* 0x0000002f12127223 */ /* 0x080fe20000000010 */
[----:B------:R-:W-:Y:S01]  /*d130*/  FFMA R106, R26, R47, R24 ;  /* 0x0000002f1a6a7223 */ /* 0x000fe20000000018 */
        /* <DEDUP_REMOVED lines=18> */
[CC--:B------:R-:W-:Y:S01]  /*d260*/  FFMA R25, R30.reuse, R46.reuse, R79 ;  /* 0x0000002e1e197223 */ /* 0x0c0fe2000000004f */
[----:B------:R-:W-:Y:S01]  /*d270*/  FFMA R104, R30, R47, R8 ;  /* 0x0000002f1e687223 */ /* 0x000fe20000000008 */
[-C--:B------:R-:W-:Y:S01]  /*d280*/  FFMA R97, R22, R46.reuse, R29 ;  /* 0x0000002e16617223 */ /* 0x080fe2000000001d */
[CC--:B------:R-:W-:Y:S01]  /*d290*/  FFMA R102, R14.reuse, R45.reuse, R41 ;  /* 0x0000002d0e667223 */ /* 0x0c0fe20000000029 */
[----:B------:R-:W-:Y:S01]  /*d2a0*/  FFMA R99, R14, R46, R75 ;  /* 0x0000002e0e637223 */ /* 0x000fe2000000004b */
[----:B------:R-:W-:Y:S01]  /*d2b0*/  FFMA R95, R44, R34, R61 ;  /* 0x000000222c5f7223 */ /* 0x000fe2000000003d */
[CC--:B------:R-:W-:Y:S01]  /*d2c0*/  FFMA R26, R34.reuse, R45.reuse, R143 ;  /* 0x0000002d221a7223 */ /* 0x0c0fe2000000008f */
[----:B------:R-:W-:Y:S01]  /*d2d0*/  FFMA R91, R34, R46, R69 ;  /* 0x0000002e225b7223 */ /* 0x000fe20000000045 */
[----:B------:R-:W-:Y:S01]  /*d2e0*/  FFMA R115, R44, R22, R115 ;  /* 0x000000162c737223 */ /* 0x000fe20000000073 */
[----:B------:R-:W-:Y:S01]  /*d2f0*/  FFMA R30, R22, R45, R11 ;  /* 0x0000002d161e7223 */ /* 0x000fe2000000000b */
[----:B0-----:R-:W-:Y:S01]  /*d300*/  FFMA R29, R52, R39, R21 ;  /* 0x00000027341d7223 */ /* 0x001fe20000000015 */
[-C--:B------:R-:W-:Y:S01]  /*d310*/  FFMA R34, R34, R47.reuse, R10 ;  /* 0x0000002f22227223 */ /* 0x080fe2000000000a */
[----:B------:R-:W-:Y:S01]  /*d320*/  FFMA R22, R22, R47, R76 ;  /* 0x0000002f16167223 */ /* 0x000fe2000000004c */
[C---:B------:R-:W-:Y:S01]  /*d330*/  FFMA R21, R52.reuse, R43, R82 ;  /* 0x0000002b34157223 */ /* 0x040fe20000000052 */
[C---:B------:R-:W-:Y:S01]  /*d340*/  FFMA R75, R52.reuse, R15, R60 ;  /* 0x0000000f344b7223 */ /* 0x040fe2000000003c */
[C---:B------:R-:W-:Y:S01]  /*d350*/  FFMA R41, R52.reuse, R19, R62 ;  /* 0x0000001334297223 */ /* 0x040fe2000000003e */
        /* <DEDUP_REMOVED lines=62> */
[-C--:B------:R-:W-:Y:S01]  /*d740*/  FFMA R116, R35, R59.reuse, R34 ;  /* 0x0000003b23747223 */ /* 0x080fe20000000022 */
[----:B------:R-:W-:Y:S01]  /*d750*/  FFMA R110, R31, R59, R104 ;  /* 0x0000003b1f6e7223 */ /* 0x000fe20000000068 */
[----:B------:R-:W5:Y:S01]  /*d760*/  LDS.128 R32, [R9+0x580] ;  /* 0x0005800009207984 */ /* 0x000f620000000c00 */
[C---:B------:R-:W-:Y:S01]  /*d770*/  FFMA R141, R56.reuse, R31, R141 ;  /* 0x0000001f388d7223 */ /* 0x040fe2000000008d */
        /* <DEDUP_REMOVED lines=23> */
[----:B------:R-:W-:Y:S01]  /*d8f0*/  FFMA R75, R12, R54, R43 ;  /* 0x000000360c4b7223 */ /* 0x000fe2000000002b */
[----:B----4-:R-:W-:Y:S01]  /*d900*/  FFMA R128, R16, R48, R41 ;  /* 0x0000003010807223 */ /* 0x010fe20000000029 */
[C---:B------:R-:W-:Y:S01]  /*d910*/  FFMA R96, R12.reuse, R49, R96 ;  /* 0x000000310c607223 */ /* 0x040fe20000000060 */
        /* <DEDUP_REMOVED lines=36> */
[----:B------:R-:W0:Y:S01]  /*db60*/  LDS.128 R56, [R111+0x2110] ;  /* 0x002110006f387984 */ /* 0x000e220000000c00 */
        /* <DEDUP_REMOVED lines=41> */
[----:B0-----:R-:W-:Y:S01]  /*de00*/  FFMA R77, R56, R45, R77 ;  /* 0x0000002d384d7223 */ /* 0x001fe2000000004d */
[----:B------:R-:W0:Y:S01]  /*de10*/  LDS.128 R40, [R111+0x2210] ;  /* 0x002210006f287984 */ /* 0x000e220000000c00 */
[C---:B------:R-:W-:Y:S01]  /*de20*/  FFMA R91, R45.reuse, R57, R64 ;  /* 0x000000392d5b7223 */ /* 0x040fe20000000040 */
[C---:B------:R-:W-:Y:S01]  /*de30*/  FFMA R71, R45.reuse, R58, R71 ;  /* 0x0000003a2d477223 */ /* 0x040fe20000000047 */
[----:B------:R-:W-:Y:S01]  /*de40*/  FFMA R44, R45, R59, R44 ;  /* 0x0000003b2d2c7223 */ /* 0x000fe2000000002c */
        /* <DEDUP_REMOVED lines=50> */
[----:B0-----:R-:W-:Y:S01]  /*e170*/  FFMA R83, R40, R38, R83 ;  /* 0x0000002628537223 */ /* 0x001fe20000000053 */
[C---:B------:R-:W-:Y:S01]  /*e180*/  FFMA R66, R38.reuse, R41, R45 ;  /* 0x0000002926427223 */ /* 0x040fe2000000002d */
[C---:B------:R-:W-:Y:S01]  /*e190*/  FFMA R73, R38.reuse, R42, R73 ;  /* 0x0000002a26497223 */ /* 0x040fe20000000049 */
[----:B------:R-:W-:Y:S01]  /*e1a0*/  FFMA R36, R38, R43, R36 ;  /* 0x0000002b26247223 */ /* 0x000fe20000000024 */
[----:B------:R-:W-:Y:S01]  /*e1b0*/  FFMA R48, R48, R22, R119 ;  /* 0x0000001630307223 */ /* 0x000fe20000000077 */
[----:B------:R-:W-:Y:S01]  /*e1c0*/  FFMA R90, R18, R49, R127 ;  /* 0x00000031125a7223 */ /* 0x000fe2000000007f */
[----:B------:R-:W-:Y:S01]  /*e1d0*/  FFMA R50, R22, R50, R139 ;  /* 0x0000003216327223 */ /* 0x000fe2000000008b */
[-C--:B------:R-:W-:Y:S01]  /*e1e0*/  FFMA R20, R46, R51.reuse, R103 ;  /* 0x000000332e147223 */ /* 0x080fe20000000067 */
[----:B------:R-:W-:Y:S01]  /*e1f0*/  FFMA R70, R18, R51, R109 ;  /* 0x0000003312467223 */ /* 0x000fe2000000006d */
[----:B------:R-:W-:Y:S01]  /*e200*/  FFMA R97, R40, R18, R85 ;  /* 0x0000001228617223 */ /* 0x000fe20000000055 */
[C---:B------:R-:W-:Y:S01]  /*e210*/  FFMA R38, R18.reuse, R41, R13 ;  /* 0x0000002912267223 */ /* 0x040fe2000000000d */
[C---:B------:R-:W-:Y:S01]  /*e220*/  FFMA R95, R18.reuse, R42, R89 ;  /* 0x0000002a125f7223 */ /* 0x040fe20000000059 */
        /* <DEDUP_REMOVED lines=11> */
[----:B------:R-:W-:Y:S01]  /*e2e0*/  FFMA R77, R40, R46, R77 ;  /* 0x0000002e284d7223 */ /* 0x000fe2000000004d */
[C---:B------:R-:W-:Y:S01]  /*e2f0*/  FFMA R28, R46.reuse, R41, R91 ;  /* 0x000000292e1c7223 */ /* 0x040fe2000000005b */
[----:B------:R-:W-:Y:S01]  /*e300*/  FFMA R71, R46, R42, R71 ;  /* 0x0000002a2e477223 */ /* 0x000fe20000000047 */
[----:B------:R-:W-:Y:S01]  /*e310*/  FFMA R103, R40, R26, R63 ;  /* 0x0000001a28677223 */ /* 0x000fe2000000003f */
[CC--:B------:R-:W-:Y:S01]  /*e320*/  FFMA R17, R26.reuse, R42.reuse, R81 ;  /* 0x0000002a1a117223 */ /* 0x0c0fe20000000051 */
[----:B------:R-:W-:Y:S01]  /*e330*/  FFMA R104, R26, R43, R24 ;  /* 0x0000002b1a687223 */ /* 0x000fe20000000018 */
[----:B-1----:R-:W-:Y:S01]  /*e340*/  FFMA R101, R52, R47, R21 ;  /* 0x0000002f34657223 */ /* 0x002fe20000000015 */
        /* <DEDUP_REMOVED lines=14> */
[C---:B------:R-:W-:Y:S01]  /*e430*/  FFMA R78, R47.reuse, R55, R20 ;  /* 0x000000372f4e7223 */ /* 0x040fe20000000014 */
[----:B------:R-:W-:Y:S01]  /*e440*/  FFMA R87, R40, R14, R87 ;  /* 0x0000000e28577223 */ /* 0x000fe20000000057 */
[----:B------:R-:W-:Y:S01]  /*e450*/  FFMA R12, R14, R43, R12 ;  /* 0x0000002b0e0c7223 */ /* 0x000fe2000000000c */
[----:B------:R-:W-:Y:S01]  /*e460*/  FFMA R115, R40, R22, R115 ;  /* 0x0000001628737223 */ /* 0x000fe20000000073 */
[C---:B------:R-:W-:Y:S01]  /*e470*/  FFMA R30, R22.reuse, R41, R25 ;  /* 0x00000029161e7223 */ /* 0x040fe20000000019 */
        /* <DEDUP_REMOVED lines=55> */
[C---:B------:R-:W-:Y:S02]  /*e7f0*/  FFMA R112, R31.reuse, R57, R26 ;  /* 0x000000391f707223 */ /* 0x040fe4000000001a */
[----:B------:R-:W5:Y:S01]  /*e800*/  LDS.128 R24, [R9+0x490] ;  /* 0x0004900009187984 */ /* 0x000f620000000c00 */
[C---:B------:R-:W-:Y:S01]  /*e810*/  FFMA R99, R56.reuse, R31, R99 ;  /* 0x0000001f38637223 */ /* 0x040fe20000000063 */
[CC--:B------:R-:W-:Y:S01]  /*e820*/  FFMA R113, R31.reuse, R58.reuse, R33 ;  /* 0x0000003a1f717223 */ /* 0x0c0fe20000000021 */
[----:B------:R-:W-:Y:S01]  /*e830*/  FFMA R116, R31, R59, R34 ;  /* 0x0000003b1f747223 */ /* 0x000fe20000000022 */
[C---:B------:R-:W-:Y:S01]  /*e840*/  FFMA R104, R23.reuse, R57, R30 ;  /* 0x0000003917687223 */ /* 0x040fe2000000001e */
[-C--:B------:R-:W-:Y:S01]  /*e850*/  FFMA R117, R23, R58.reuse, R29 ;  /* 0x0000003a17757223 */ /* 0x080fe2000000001d */
[----:B------:R-:W-:Y:S01]  /*e860*/  FFMA R91, R56, R35, R91 ;  /* 0x00000023385b7223 */ /* 0x000fe2000000005b */
[----:B------:R-:W5:Y:S01]  /*e870*/  LDS.128 R28, [R9+0x590] ;  /* 0x00059000091c7984 */ /* 0x000f620000000c00 */
[C---:B------:R-:W-:Y:S01]  /*e880*/  FFMA R97, R35.reuse, R58, R89 ;  /* 0x0000003a23617223 */ /* 0x040fe20000000059 */
[-C--:B------:R-:W-:Y:S01]  /*e890*/  FFMA R110, R35, R59.reuse, R32 ;  /* 0x0000003b236e7223 */ /* 0x080fe20000000020 */
[----:B------:R-:W-:Y:S01]  /*e8a0*/  FFMA R118, R23, R59, R80 ;  /* 0x0000003b17767223 */ /* 0x000fe20000000050 */
[C---:B0-----:R-:W-:Y:S01]  /*e8b0*/  FFMA R101, R40.reuse, R48, R101 ;  /* 0x0000003028657223 */ /* 0x041fe20000000065 */
[C---:B------:R-:W-:Y:S01]  /*e8c0*/  FFMA R92, R40.reuse, R49, R88 ;  /* 0x00000031285c7223 */ /* 0x040fe20000000058 */
[C---:B------:R-:W-:Y:S01]  /*e8d0*/  FFMA R84, R40.reuse, R50, R119 ;  /* 0x0000003228547223 */ /* 0x040fe20000000077 */
[C---:B------:R-:W-:Y:S01]  /*e8e0*/  FFMA R78, R40.reuse, R51, R78 ;  /* 0x00000033284e7223 */ /* 0x040fe2000000004e */
[C---:B-1----:R-:W-:Y:S01]  /*e8f0*/  FFMA R77, R40.reuse, R52, R77 ;  /* 0x00000034284d7223 */ /* 0x042fe2000000004d */
[C---:B------:R-:W-:Y:S01]  /*e900*/  FFMA R64, R40.reuse, R53, R64 ;  /* 0x0000003528407223 */ /* 0x040fe20000000040 */
[----:B------:R-:W-:Y:S01]  /*e910*/  FFMA R71, R40, R54, R71 ;  /* 0x0000003628477223 */ /* 0x000fe20000000047 */
        /* <DEDUP_REMOVED lines=42> */
[C---:B0-----:R-:W-:Y:S01]  /*ebc0*/  FFMA R102, R32.reuse, R48, R61 ;  /* 0x0000003020667223 */ /* 0x041fe2000000003d */
[----:B------:R-:W-:Y:S01]  /*ebd0*/  FFMA R134, R32, R50, R69 ;  /* 0x0000003220867223 */ /* 0x000fe20000000045 */
[----:B------:R-:W0:Y:S01]  /*ebe0*/  LDS.128 R56, [R111+0x2510] ;  /* 0x002510006f387984 */ /* 0x000e220000000c00 */
[C---:B-1----:R-:W-:Y:S01]  /*ebf0*/  FFMA R48, R20.reuse, R48, R65 ;  /* 0x0000003014307223 */ /* 0x042fe20000000041 */
[----:B------:R-:W-:Y:S01]  /*ec00*/  FFMA R50, R20, R50, R67 ;  /* 0x0000003214327223 */ /* 0x000fe20000000043 */
        /* <DEDUP_REMOVED lines=73> */
[----:B------:R-:W1:Y:S01]  /*f0a0*/  LDS.128 R52, [R111+0x2700] ;  /* 0x002700006f347984 */ /* 0x000e620000000c00 */
        /* <DEDUP_REMOVED lines=28> */
[-C--:B------:R-:W-:Y:S01]  /*f270*/  FFMA R48, R42, R49.reuse, R121 ;  /* 0x000000312a307223 */ /* 0x080fe20000000079 */
        /* <DEDUP_REMOVED lines=22> */
[----:B------:R-:W-:Y:S01]  /*f3e0*/  FFMA R71, R42, R38, R71 ;  /* 0x000000262a477223 */ /* 0x000fe20000000047 */
[----:B------:R-:W-:Y:S01]  /*f3f0*/  FFMA R83, R36, R46, R83 ;  /* 0x0000002e24537223 */ /* 0x000fe20000000053 */
[C---:B------:R-:W-:Y:S01]  /*f400*/  FFMA R64, R46.reuse, R37, R41 ;  /* 0x000000252e407223 */ /* 0x040fe20000000029 */
[C---:B------:R-:W-:Y:S01]  /*f410*/  FFMA R73, R46.reuse, R38, R73 ;  /* 0x000000262e497223 */ /* 0x040fe20000000049 */
[-C--:B------:R-:W-:Y:S01]  /*f420*/  FFMA R44, R46, R39.reuse, R44 ;  /* 0x000000272e2c7223 */ /* 0x080fe2000000002c */
[----:B------:R-:W-:Y:S01]  /*f430*/  FFMA R99, R36, R26, R81 ;  /* 0x0000001a24637223 */ /* 0x000fe20000000051 */
[----:B------:R-:W-:Y:S01]  /*f440*/  FFMA R17, R26, R38, R63 ;  /* 0x000000261a117223 */ /* 0x000fe2000000003f */
[----:B------:R-:W-:Y:S01]  /*f450*/  FFMA R141, R36, R30, R141 ;  /* 0x0000001e248d7223 */ /* 0x000fe2000000008d */
        /* <DEDUP_REMOVED lines=74> */
[----:B------:R-:W-:Y:S01]  /*f900*/  FFMA R112, R35, R57, R26 ;  /* 0x0000003923707223 */ /* 0x000fe2000000001a */
[----:B------:R-:W-:Y:S01]  /*f910*/  FFMA R110, R31, R59, R104 ;  /* 0x0000003b1f6e7223 */ /* 0x000fe20000000068 */
[----:B------:R-:W5:Y:S01]  /*f920*/  LDS.128 R24, [R9+0x4a0] ;  /* 0x0004a00009187984 */ /* 0x000f620000000c00 */
[C---:B------:R-:W-:Y:S01]  /*f930*/  FFMA R141, R56.reuse, R31, R141 ;  /* 0x0000001f388d7223 */ /* 0x040fe2000000008d */
[C---:B------:R-:W-:Y:S01]  /*f940*/  FFMA R104, R23.reuse, R57, R30 ;  /* 0x0000003917687223 */ /* 0x040fe2000000001e */
[-C--:B------:R-:W-:Y:S01]  /*f950*/  FFMA R105, R23, R58.reuse, R29 ;  /* 0x0000003a17697223 */ /* 0x080fe2000000001d */
[C---:B------:R-:W-:Y:S01]  /*f960*/  FFMA R143, R56.reuse, R35, R143 ;  /* 0x00000023388f7223 */ /* 0x040fe2000000008f */
[----:B------:R-:W5:Y:S01]  /*f970*/  LDS.128 R28, [R9+0x5a0] ;  /* 0x0005a000091c7984 */ /* 0x000f620000000c00 */
[C---:B------:R-:W-:Y:S01]  /*f980*/  FFMA R95, R35.reuse, R58, R95 ;  /* 0x0000003a235f7223 */ /* 0x040fe2000000005f */
[----:B------:R-:W-:Y:S01]  /*f990*/  FFMA R116, R35, R59, R34 ;  /* 0x0000003b23747223 */ /* 0x000fe20000000022 */
[----:B------:R-:W-:Y:S01]  /*f9a0*/  FFMA R115, R56, R23, R115 ;  /* 0x0000001738737223 */ /* 0x000fe20000000073 */
[----:B------:R-:W-:Y:S01]  /*f9b0*/  FFMA R118, R23, R59, R84 ;  /* 0x0000003b17767223 */ /* 0x000fe20000000054 */
[C---:B0-----:R-:W-:Y:S01]  /*f9c0*/  FFMA R107, R36.reuse, R48, R33 ;  /* 0x00000030246b7223 */ /* 0x041fe20000000021 */
        /* <DEDUP_REMOVED lines=49> */
[----:B------:R-:W0:Y:S01]  /*fce0*/  LDS.128 R56, [R111+0x2910] ;  /* 0x002910006f387984 */ /* 0x000e220000000c00 */
        /* <DEDUP_REMOVED lines=75> */
[C---:B------:R-:W-:Y:S01]  /*101a0*/  FFMA R29, R33.reuse, R57, R10 ;  /* 0x00000039211d7223 */ /* 0x040fe2000000000a */
[-C--:B-1----:R-:W-:Y:S01]  /*101b0*/  FFMA R94, R34, R49.reuse, R53 ;  /* 0x00000031225e7223 */ /* 0x082fe20000000035 */
[----:B------:R-:W-:Y:S01]  /*101c0*/  FFMA R122, R22, R49, R55 ;  /* 0x00000031167a7223 */ /* 0x000fe20000000037 */
        /* <DEDUP_REMOVED lines=18> */
[----:B0-----:R-:W-:Y:S01]  /*102f0*/  FFMA R93, R44, R18, R85 ;  /* 0x000000122c5d7223 */ /* 0x001fe20000000055 */
[C---:B------:R-:W-:Y:S01]  /*10300*/  FFMA R102, R18.reuse, R45, R13 ;  /* 0x0000002d12667223 */ /* 0x040fe2000000000d */
        /* <DEDUP_REMOVED lines=25> */
[-C--:B------:R-:W-:Y:S01]  /*104a0*/  FFMA R36, R38, R47.reuse, R36 ;  /* 0x0000002f26247223 */ /* 0x080fe20000000024 */
        /* <DEDUP_REMOVED lines=19> */
[-C--:B------:R-:W-:Y:S01]  /*105e0*/  FFMA R30, R30, R47.reuse, R8 ;  /* 0x0000002f1e1e7223 */ /* 0x080fe20000000008 */
[----:B------:R-:W-:Y:S01]  /*105f0*/  FFMA R115, R44, R22, R115 ;  /* 0x000000162c737223 */ /* 0x000fe20000000073 */
[C---:B------:R-:W-:Y:S01]  /*10600*/  FFMA R33, R22.reuse, R46, R33 ;  /* 0x0000002e16217223 */ /* 0x040fe20000000021 */
[----:B------:R-:W-:Y:S01]  /*10610*/  FFMA R78, R22, R47, R78 ;  /* 0x0000002f164e7223 */ /* 0x000fe2000000004e */
[C---:B-1----:R-:W-:Y:S01]  /*10620*/  FFMA R29, R52.reuse, R39, R21 ;  /* 0x00000027341d7223 */ /* 0x042fe20000000015 */
        /* <DEDUP_REMOVED lines=36> */
[C---:B------:R-:W-:Y:S01]  /*10870*/  FFMA R71, R39.reuse, R58, R71 ;  /* 0x0000003a27477223 */ /* 0x040fe20000000047 */
[----:B------:R-:W0:Y:S01]  /*10880*/  LDS.128 R48, [R111+0x2c00] ;  /* 0x002c00006f307984 */ /* 0x000e220000000c00 */
[----:B------:R-:W-:Y:S01]  /*10890*/  FFMA R66, R39, R59, R36 ;  /* 0x0000003b27427223 */ /* 0x000fe20000000024 */
[----:B------:R-:W-:-:S02]  /*108a0*/  FFMA R83, R56, R43, R83 ;  /* 0x0000002b38537223 */ /* 0x000fc40000000053 */
[----:B------:R-:W1:Y:S01]  /*108b0*/  LDS.128 R52, [R111+0x2c10] ;  /* 0x002c10006f347984 */ /* 0x000e620000000c00 */
[C---:B------:R-:W-:Y:S01]  /*108c0*/  FFMA R68, R43.reuse, R57, R64 ;  /* 0x000000392b447223 */ /* 0x040fe20000000040 */
[CC--:B------:R-:W-:Y:S01]  /*108d0*/  FFMA R73, R43.reuse, R58.reuse, R73 ;  /* 0x0000003a2b497223 */ /* 0x0c0fe20000000049 */
[----:B------:R-:W-:Y:S01]  /*108e0*/  FFMA R40, R43, R59, R40 ;  /* 0x0000003b2b287223 */ /* 0x000fe20000000028 */
[----:B------:R-:W2:Y:S01]  /*108f0*/  LDS.128 R36, [R9+0x1b0] ;  /* 0x0001b00009247984 */ /* 0x000ea20000000c00 */
[CC--:B------:R-:W-:Y:S01]  /*10900*/  FFMA R43, R15.reuse, R58.reuse, R101 ;  /* 0x0000003a0f2b7223 */ /* 0x0c0fe20000000065 */
[C---:B------:R-:W-:Y:S01]  /*10910*/  FFMA R87, R56.reuse, R15, R87 ;  /* 0x0000000f38577223 */ /* 0x040fe20000000057 */
[C---:B------:R-:W-:Y:S01]  /*10920*/  FFMA R42, R15.reuse, R57, R42 ;  /* 0x000000390f2a7223 */ /* 0x040fe2000000002a */
        /* <DEDUP_REMOVED lines=13> */
[C---:B------:R-:W-:Y:S01]  /*10a00*/  FFMA R112, R35.reuse, R57, R26 ;  /* 0x0000003923707223 */ /* 0x040fe2000000001a */
        /* <DEDUP_REMOVED lines=12> */
[CC--:B0-----:R-:W-:Y:S01]  /*10ad0*/  FFMA R109, R44.reuse, R48.reuse, R29 ;  /* 0x000000302c6d7223 */ /* 0x0c1fe2000000001d */
[C---:B------:R-:W-:Y:S01]  /*10ae0*/  FFMA R94, R44.reuse, R49, R22 ;  /* 0x000000312c5e7223 */ /* 0x040fe20000000016 */
[C---:B------:R-:W-:Y:S01]  /*10af0*/  FFMA R78, R44.reuse, R51, R20 ;  /* 0x000000332c4e7223 */ /* 0x040fe20000000014 */
[----:B-1----:R-:W-:Y:S02]  /*10b00*/  FFMA R64, R44, R53, R28 ;  /* 0x000000352c407223 */ /* 0x002fe4000000001c */
[----:B------:R-:W0:Y:S01]  /*10b10*/  LDS.128 R28, [R9+0x6b0] ;  /* 0x0006b000091c7984 */ /* 0x000e220000000c00 */
[----:B--2---:R-:W-:Y:S01]  /*10b20*/  FFMA R120, R36, R48, R21 ;  /* 0x0000003024787223 */ /* 0x004fe20000000015 */
[C---:B------:R-:W-:Y:S02]  /*10b30*/  FFMA R84, R44.reuse, R50, R113 ;  /* 0x000000322c547223 */ /* 0x040fe40000000071 */
        /* <DEDUP_REMOVED lines=130> */
[----:B------:R-:W-:Y:S01]  /*11360*/  FFMA R82, R48, R38, R149 ;  /* 0x0000002630527223 */ /* 0x000fe20000000095 */
[----:B------:R-:W-:Y:S01]  /*11370*/  FFMA R100, R38, R49, R123 ;  /* 0x0000003126647223 */ /* 0x000fe2000000007b */
[-C--:B------:R-:W-:Y:S01]  /*11380*/  FFMA R114, R46, R50.reuse, R97 ;  /* 0x000000322e727223 */ /* 0x080fe20000000061 */
[C---:B------:R-:W-:Y:S01]  /*11390*/  FFMA R116, R38.reuse, R50, R101 ;  /* 0x0000003226747223 */ /* 0x040fe20000000065 */
[-C--:B------:R-:W-:Y:S01]  /*113a0*/  FFMA R64, R38, R51.reuse, R105 ;  /* 0x0000003326407223 */ /* 0x080fe20000000069 */
[----:B------:R-:W-:Y:S01]  /*113b0*/  FFMA R74, R34, R51, R93 ;  /* 0x00000033224a7223 */ /* 0x000fe2000000005d */
[----:B-1----:R-:W-:Y:S01]  /*113c0*/  FFMA R83, R40, R38, R83 ;  /* 0x0000002628537223 */ /* 0x002fe20000000053 */
        /* <DEDUP_REMOVED lines=25> */
[-C--:B------:R-:W-:Y:S01]  /*11560*/  FFMA R44, R46, R43.reuse, R44 ;  /* 0x0000002b2e2c7223 */ /* 0x080fe2000000002c */
[----:B------:R-:W-:Y:S01]  /*11570*/  FFMA R99, R40, R26, R81 ;  /* 0x0000001a28637223 */ /* 0x000fe20000000051 */
[C---:B------:R-:W-:Y:S01]  /*11580*/  FFMA R17, R26.reuse, R42, R65 ;  /* 0x0000002a1a117223 */ /* 0x040fe20000000041 */
[----:B------:R-:W-:Y:S01]  /*11590*/  FFMA R104, R26, R43, R24 ;  /* 0x0000002b1a687223 */ /* 0x000fe20000000018 */
[C---:B------:R-:W-:Y:S01]  /*115a0*/  FFMA R88, R46.reuse, R49, R121 ;  /* 0x000000312e587223 */ /* 0x040fe20000000079 */
[----:B------:R-:W-:Y:S01]  /*115b0*/  FFMA R20, R46, R51, R103 ;  /* 0x000000332e147223 */ /* 0x000fe20000000067 */
[----:B------:R-:W-:Y:S01]  /*115c0*/  FFMA R77, R40, R46, R77 ;  /* 0x0000002e284d7223 */ /* 0x000fe2000000004d */
[CC--:B------:R-:W-:Y:S01]  /*115d0*/  FFMA R28, R46.reuse, R41.reuse, R91 ;  /* 0x000000292e1c7223 */ /* 0x0c0fe2000000005b */
[----:B------:R-:W-:Y:S01]  /*115e0*/  FFMA R71, R46, R42, R71 ;  /* 0x0000002a2e477223 */ /* 0x000fe20000000047 */
[----:B------:R-:W-:Y:S01]  /*115f0*/  FFMA R26, R30, R41, R33 ;  /* 0x000000291e1a7223 */ /* 0x000fe20000000021 */
[----:B------:R-:W-:Y:S01]  /*11600*/  FFMA R92, R34, R49, R95 ;  /* 0x00000031225c7223 */ /* 0x000fe2000000005f */
[----:B------:R-:W-:Y:S01]  /*11610*/  FFMA R141, R40, R34, R141 ;  /* 0x00000022288d7223 */ /* 0x000fe2000000008d */
[C---:B------:R-:W-:Y:S01]  /*11620*/  FFMA R24, R34.reuse, R41, R79 ;  /* 0x0000002922187223 */ /* 0x040fe2000000004f */
[CC--:B------:R-:W-:Y:S01]  /*11630*/  FFMA R25, R34.reuse, R42.reuse, R25 ;  /* 0x0000002a22197223 */ /* 0x0c0fe20000000019 */
[----:B------:R-:W-:Y:S01]  /*11640*/  FFMA R32, R34, R43, R32 ;  /* 0x0000002b22207223 */ /* 0x000fe20000000020 */
[----:B------:R-:W-:Y:S01]  /*11650*/  FFMA R33, R30, R42, R61 ;  /* 0x0000002a1e217223 */ /* 0x000fe2000000003d */
[C---:B------:R-:W-:Y:S01]  /*11660*/  FFMA R98, R14.reuse, R49, R125 ;  /* 0x000000310e627223 */ /* 0x040fe2000000007d */
[-C--:B------:R-:W-:Y:S01]  /*11670*/  FFMA R68, R14, R51.reuse, R107 ;  /* 0x000000330e447223 */ /* 0x080fe2000000006b */
[-C--:B------:R-:W-:Y:S01]  /*11680*/  FFMA R76, R30, R51.reuse, R63 ;  /* 0x000000331e4c7223 */ /* 0x080fe2000000003f */
[----:B------:R-:W-:Y:S01]  /*11690*/  FFMA R86, R22, R51, R67 ;  /* 0x0000003316567223 */ /* 0x000fe20000000043 */
[----:B------:R-:W-:Y:S01]  /*116a0*/  FFMA R91, R40, R30, R69 ;  /* 0x0000001e285b7223 */ /* 0x000fe20000000045 */
[----:B------:R-:W-:Y:S01]  /*116b0*/  FFMA R34, R30, R43, R8 ;  /* 0x0000002b1e227223 */ /* 0x000fe20000000008 */
[C---:B0-----:R-:W-:Y:S01]  /*116c0*/  FFMA R95, R52.reuse, R47, R21 ;  /* 0x0000002f345f7223 */ /* 0x041fe20000000015 */
[----:B------:R-:W-:Y:S01]  /*116d0*/  FFMA R61, R52, R31, R80 ;  /* 0x0000001f343d7223 */ /* 0x000fe20000000050 */
[C---:B------:R-:W-:Y:S01]  /*116e0*/  FFMA R101, R14.reuse, R42, R75 ;  /* 0x0000002a0e657223 */ /* 0x040fe2000000004b */
[----:B------:R-:W-:Y:S01]  /*116f0*/  FFMA R12, R14, R43, R12 ;  /* 0x0000002b0e0c7223 */ /* 0x000fe2000000000c */
        /* <DEDUP_REMOVED lines=11> */
[-C--:B------:R-:W-:Y:S01]  /*117b0*/  FFMA R113, R47, R54.reuse, R114 ;  /* 0x000000362f717223 */ /* 0x080fe20000000072 */
[----:B------:R-:W-:Y:S01]  /*117c0*/  FFMA R67, R23, R54, R50 ;  /* 0x0000003617437223 */ /* 0x000fe20000000032 */
[C---:B------:R-:W-:Y:S01]  /*117d0*/  FFMA R20, R47.reuse, R55, R20 ;  /* 0x000000372f147223 */ /* 0x040fe20000000014 */
[----:B--2---:R-:W-:Y:S01]  /*117e0*/  FFMA R77, R56, R47, R77 ;  /* 0x0000002f384d7223 */ /* 0x004fe2000000004d */
[C---:B------:R-:W-:Y:S01]  /*117f0*/  FFMA R64, R47.reuse, R57, R28 ;  /* 0x000000392f407223 */ /* 0x040fe2000000001c */
[C---:B------:R-:W-:Y:S01]  /*11800*/  FFMA R71, R47.reuse, R58, R71 ;  /* 0x0000003a2f477223 */ /* 0x040fe20000000047 */
[----:B------:R-:W-:Y:S01]  /*11810*/  FFMA R82, R47, R59, R44 ;  /* 0x0000003b2f527223 */ /* 0x000fe2000000002c */
[C---:B------:R-:W-:Y:S01]  /*11820*/  FFMA R37, R52.reuse, R19, R62 ;  /* 0x0000001334257223 */ /* 0x040fe2000000003e */
[----:B------:R-:W-:Y:S01]  /*11830*/  FFMA R10, R31, R53, R90 ;  /* 0x000000351f0a7223 */ /* 0x000fe2000000005a */
[----:B------:R-:W-:Y:S01]  /*11840*/  LDS.128 R40, [R9+0xc0] ;  /* 0x0000c00009287984 */ /* 0x000fe20000000c00 */
[C---:B------:R-:W-:Y:S01]  /*11850*/  FFMA R63, R52.reuse, R27, R84 ;  /* 0x0000001b343f7223 */ /* 0x040fe20000000054 */
[----:B------:R-:W-:Y:S01]  /*11860*/  FFMA R11, R52, R35, R78 ;  /* 0x00000023340b7223 */ /* 0x000fe2000000004e */
[-C--:B------:R-:W-:Y:S01]  /*11870*/  FFMA R100, R39, R53.reuse, R100 ;  /* 0x0000003527647223 */ /* 0x080fe20000000064 */
[----:B------:R-:W0:Y:S01]  /*11880*/  LDS.128 R48, [R111+0x3000] ;  /* 0x003000006f307984 */ /* 0x000e220000000c00 */
[-C--:B------:R-:W-:Y:S01]  /*11890*/  FFMA R98, R15, R53.reuse, R98 ;  /* 0x000000350f627223 */ /* 0x080fe20000000062 */
[-C--:B------:R-:W-:Y:S01]  /*118a0*/  FFMA R96, R19, R53.reuse, R96 ;  /* 0x0000003513607223 */ /* 0x080fe20000000060 */
[-C--:B------:R-:W-:Y:S01]  /*118b0*/  FFMA R62, R27, R53.reuse, R94 ;  /* 0x000000351b3e7223 */ /* 0x080fe2000000005e */
[----:B------:R-:W1:Y:S01]  /*118c0*/  LDS.128 R44, [R9+0x1c0] ;  /* 0x0001c000092c7984 */ /* 0x000e620000000c00 */
        /* <DEDUP_REMOVED lines=31> */
[----:B------:R-:W-:Y:S01]  /*11ac0*/  FFMA R110, R27, R59, R104 ;  /* 0x0000003b1b6e7223 */ /* 0x000fe20000000068 */
[C---:B------:R-:W-:Y:S01]  /*11ad0*/  FFMA R99, R56.reuse, R27, R99 ;  /* 0x0000001b38637223 */ /* 0x040fe20000000063 */
        /* <DEDUP_REMOVED lines=9> */
[C---:B------:R-:W-:Y:S01]  /*11b70*/  FFMA R141, R56.reuse, R35, R141 ;  /* 0x00000023388d7223 */ /* 0x040fe2000000008d */
[----:B------:R-:W5:Y:S01]  /*11b80*/  LDS.128 R28, [R9+0x5c0] ;  /* 0x0005c000091c7984 */ /* 0x000f620000000c00 */
[----:B------:R-:W-:Y:S01]  /*11b90*/  FFMA R112, R35, R59, R32 ;  /* 0x0000003b23707223 */ /* 0x000fe20000000020 */
[----:B------:R-:W-:Y:S01]  /*11ba0*/  FFMA R115, R56, R23, R115 ;  /* 0x0000001738737223 */ /* 0x000fe20000000073 */
[----:B------:R-:W-:Y:S01]  /*11bb0*/  FFMA R120, R23, R59, R22 ;  /* 0x0000003b17787223 */ /* 0x000fe20000000016 */
[----:B0-----:R-:W-:Y:S01]  /*11bc0*/  FFMA R78, R40, R51, R20 ;  /* 0x00000033284e7223 */ /* 0x001fe20000000014 */
[----:B------:R-:W0:Y:S01]  /*11bd0*/  LDS.128 R32, [R9+0x6c0] ;  /* 0x0006c00009207984 */ /* 0x000e220000000c00 */
[-C--:B-1----:R-:W-:Y:S01]  /*11be0*/  FFMA R122, R44, R48.reuse, R21 ;  /* 0x000000302c7a7223 */ /* 0x082fe20000000015 */
[C---:B------:R-:W-:Y:S01]  /*11bf0*/  FFMA R95, R40.reuse, R48, R95 ;  /* 0x00000030285f7223 */ /* 0x040fe2000000005f */
[C---:B------:R-:W-:Y:S01]  /*11c00*/  FFMA R94, R40.reuse, R49, R88 ;  /* 0x00000031285e7223 */ /* 0x040fe20000000058 */
[----:B------:R-:W1:Y:S01]  /*11c10*/  LDS.128 R20, [R9+0x7c0] ;  /* 0x0007c00009147984 */ /* 0x000e620000000c00 */
[C---:B------:R-:W-:Y:S01]  /*11c20*/  FFMA R84, R40.reuse, R50, R113 ;  /* 0x0000003228547223 */ /* 0x040fe20000000071 */
[C---:B--2---:R-:W-:Y:S01]  /*11c30*/  FFMA R77, R40.reuse, R52, R77 ;  /* 0x00000034284d7223 */ /* 0x044fe2000000004d */
[C---:B------:R-:W-:Y:S01]  /*11c40*/  FFMA R64, R40.reuse, R53, R64 ;  /* 0x0000003528407223 */ /* 0x040fe20000000040 */
[C---:B------:R-:W-:Y:S01]  /*11c50*/  FFMA R71, R40.reuse, R54, R71 ;  /* 0x0000003628477223 */ /* 0x040fe20000000047 */
[----:B------:R-:W-:Y:S01]  /*11c60*/  FFMA R40, R40, R55, R82 ;  /* 0x0000003728287223 */ /* 0x000fe20000000052 */
[C---:B------:R-:W-:Y:S01]  /*11c70*/  FFMA R100, R44.reuse, R49, R100 ;  /* 0x000000312c647223 */ /* 0x040fe20000000064 */
[-C--:B------:R-:W-:Y:S01]  /*11c80*/  FFMA R80, R44, R51.reuse, R80 ;  /* 0x000000332c507223 */ /* 0x080fe20000000050 */
        /* <DEDUP_REMOVED lines=8> */
[----:B------:R-:W-:Y:S01]  /*11d10*/  FFMA R87, R12, R52, R87 ;  /* 0x000000340c577223 */ /* 0x000fe20000000057 */
[C---:B------:R-:W-:Y:S01]  /*11d20*/  FFMA R88, R44.reuse, R50, R103 ;  /* 0x000000322c587223 */ /* 0x040fe20000000067 */
[C---:B------:R-:W-:Y:S01]  /*11d30*/  FFMA R83, R44.reuse, R52, R83 ;  /* 0x000000342c537223 */ /* 0x040fe20000000053 */
[C---:B------:R-:W-:Y:S01]  /*11d40*/  FFMA R66, R44.reuse, R53, R66 ;  /* 0x000000352c427223 */ /* 0x040fe20000000042 */
[----:B------:R-:W-:Y:S01]  /*11d50*/  FFMA R73, R44, R54, R73 ;  /* 0x000000362c497223 */ /* 0x000fe20000000049 */
[-C--:B------:R-:W-:Y:S01]  /*11d60*/  FFMA R12, R12, R55.reuse, R126 ;  /* 0x000000370c0c7223 */ /* 0x080fe2000000007e */
        /* <DEDUP_REMOVED lines=74> */
[C---:B0-----:R-:W-:Y:S01]  /*12210*/  FFMA R77, R56.reuse, R41, R77 ;  /* 0x00000029384d7223 */ /* 0x041fe2000000004d */
        /* <DEDUP_REMOVED lines=23> */
[----:B------:R-:W0:Y:S01]  /*12390*/  LDS.128 R52, [R111+0x3300] ;  /* 0x003300006f347984 */ /* 0x000e220000000c00 */
        /* <DEDUP_REMOVED lines=15> */
[C---:B------:R-:W-:Y:S01]  /*12490*/  FFMA R112, R46.reuse, R50, R101 ;  /* 0x000000322e707223 */ /* 0x040fe20000000065 */
[----:B------:R-:W-:Y:S01]  /*124a0*/  FFMA R32, R46, R51, R105 ;  /* 0x000000332e207223 */ /* 0x000fe20000000069 */
[-C--:B--2---:R-:W-:Y:S01]  /*124b0*/  FFMA R28, R42, R37.reuse, R91 ;  /* 0x000000252a1c7223 */ /* 0x084fe2000000005b */
        /* <DEDUP_REMOVED lines=28> */
[C---:B------:R-:W-:Y:S01]  /*12680*/  FFMA R17, R26.reuse, R38, R81 ;  /* 0x000000261a117223 */ /* 0x040fe20000000051 */
[----:B------:R-:W-:Y:S01]  /*12690*/  FFMA R106, R26, R39, R24 ;  /* 0x000000271a6a7223 */ /* 0x000fe20000000018 */
[-C--:B------:R-:W-:Y:S01]  /*126a0*/  FFMA R48, R42, R49.reuse, R121 ;  /* 0x000000312a307223 */ /* 0x080fe20000000079 */
        /* <DEDUP_REMOVED lines=12> */
[-C--:B------:R-:W-:Y:S01]  /*12770*/  FFMA R71, R42, R38.reuse, R71 ;  /* 0x000000262a477223 */ /* 0x080fe20000000047 */
[-C--:B------:R-:W-:Y:S01]  /*12780*/  FFMA R30, R22, R37.reuse, R11 ;  /* 0x00000025161e7223 */ /* 0x080fe2000000000b */
[CC--:B------:R-:W-:Y:S01]  /*12790*/  FFMA R104, R14.reuse, R37.reuse, R45 ;  /* 0x000000250e687223 */ /* 0x0c0fe2000000002d */
[----:B------:R-:W-:Y:S01]  /*127a0*/  FFMA R97, R14, R38, R75 ;  /* 0x000000260e617223 */ /* 0x000fe2000000004b */
[----:B------:R-:W-:Y:S01]  /*127b0*/  FFMA R143, R36, R34, R143 ;  /* 0x00000022248f7223 */ /* 0x000fe2000000008f */
[C---:B------:R-:W-:Y:S01]  /*127c0*/  FFMA R102, R34.reuse, R37, R69 ;  /* 0x0000002522667223 */ /* 0x040fe20000000045 */
[----:B------:R-:W-:Y:S01]  /*127d0*/  FFMA R25, R34, R38, R61 ;  /* 0x0000002622197223 */ /* 0x000fe2000000003d */
[C---:B0-----:R-:W-:Y:S01]  /*127e0*/  FFMA R93, R52.reuse, R43, R21 ;  /* 0x0000002b345d7223 */ /* 0x041fe20000000015 */
[----:B------:R-:W-:Y:S01]  /*127f0*/  FFMA R11, R52, R31, R78 ;  /* 0x0000001f340b7223 */ /* 0x000fe2000000004e */
[-C--:B------:R-:W-:Y:S01]  /*12800*/  FFMA R34, R34, R39.reuse, R10 ;  /* 0x0000002722227223 */ /* 0x080fe2000000000a */
[----:B------:R-:W-:Y:S01]  /*12810*/  FFMA R115, R36, R22, R115 ;  /* 0x0000001624737223 */ /* 0x000fe20000000073 */
[C---:B------:R-:W-:Y:S01]  /*12820*/  FFMA R29, R22.reuse, R38, R29 ;  /* 0x00000026161d7223 */ /* 0x040fe2000000001d */
[----:B------:R-:W-:Y:S01]  /*12830*/  FFMA R82, R22, R39, R82 ;  /* 0x0000002716527223 */ /* 0x000fe20000000052 */
[C---:B------:R-:W-:Y:S01]  /*12840*/  FFMA R21, R52.reuse, R47, R76 ;  /* 0x0000002f34157223 */ /* 0x040fe2000000004c */
[C---:B------:R-:W-:Y:S01]  /*12850*/  FFMA R75, R52.reuse, R15, R62 ;  /* 0x0000000f344b7223 */ /* 0x040fe2000000003e */
[C---:B------:R-:W-:Y:S01]  /*12860*/  FFMA R45, R52.reuse, R19, R60 ;  /* 0x00000013342d7223 */ /* 0x040fe2000000003c */
[----:B------:R-:W-:Y:S01]  /*12870*/  FFMA R61, R52, R35, R80 ;  /* 0x00000023343d7223 */ /* 0x000fe20000000050 */
[C---:B------:R-:W-:Y:S01]  /*12880*/  FFMA R78, R43.reuse, R55, R20 ;  /* 0x000000372b4e7223 */ /* 0x040fe20000000014 */
        /* <DEDUP_REMOVED lines=28> */
[C---:B-1----:R-:W-:Y:S01]  /*12a50*/  FFMA R77, R56.reuse, R43, R77 ;  /* 0x0000002b384d7223 */ /* 0x042fe2000000004d */
[C---:B------:R-:W-:Y:S01]  /*12a60*/  FFMA R32, R43.reuse, R57, R28 ;  /* 0x000000392b207223 */ /* 0x040fe2000000001c */
[C---:B------:R-:W-:Y:S01]  /*12a70*/  FFMA R71, R43.reuse, R58, R71 ;  /* 0x0000003a2b477223 */ /* 0x040fe20000000047 */
[----:B------:R-:W0:Y:S01]  /*12a80*/  LDS.128 R52, [R111+0x3410] ;  /* 0x003410006f347984 */ /* 0x000e220000000c00 */
[----:B------:R-:W-:Y:S01]  /*12a90*/  FFMA R66, R43, R59, R40 ;  /* 0x0000003b2b427223 */ /* 0x000fe20000000028 */
[----:B------:R-:W-:-:S02]  /*12aa0*/  FFMA R83, R56, R47, R83 ;  /* 0x0000002f38537223 */ /* 0x000fc40000000053 */
[----:B------:R-:W1:Y:S01]  /*12ab0*/  LDS.128 R48, [R111+0x3400] ;  /* 0x003400006f307984 */ /* 0x000e620000000c00 */
[C---:B------:R-:W-:Y:S01]  /*12ac0*/  FFMA R90, R47.reuse, R57, R64 ;  /* 0x000000392f5a7223 */ /* 0x040fe20000000040 */
[CC--:B------:R-:W-:Y:S02]  /*12ad0*/  FFMA R73, R47.reuse, R58.reuse, R73 ;  /* 0x0000003a2f497223 */ /* 0x0c0fe40000000049 */
[----:B------:R-:W2:Y:S01]  /*12ae0*/  LDS.128 R40, [R9+0x1d0] ;  /* 0x0001d00009287984 */ /* 0x000ea20000000c00 */
        /* <DEDUP_REMOVED lines=13> */
[----:B------:R-:W-:Y:S01]  /*12bc0*/  FFMA R110, R27, R59, R106 ;  /* 0x0000003b1b6e7223 */ /* 0x000fe2000000006a */
[C---:B------:R-:W-:Y:S01]  /*12bd0*/  FFMA R99, R56.reuse, R27, R99 ;  /* 0x0000001b38637223 */ /* 0x040fe20000000063 */
[C---:B------:R-:W-:Y:S01]  /*12be0*/  FFMA R106, R31.reuse, R57, R24 ;  /* 0x000000391f6a7223 */ /* 0x040fe20000000018 */
[----:B------:R-:W-:Y:S01]  /*12bf0*/  FFMA R112, R31, R59, R26 ;  /* 0x0000003b1f707223 */ /* 0x000fe2000000001a */
[CC--:B------:R-:W-:Y:S01]  /*12c00*/  FFMA R105, R35.reuse, R58.reuse, R25 ;  /* 0x0000003a23697223 */ /* 0x0c0fe20000000019 */
[----:B------:R-:W-:Y:S01]  /*12c10*/  FFMA R114, R35, R57, R102 ;  /* 0x0000003923727223 */ /* 0x000fe20000000066 */
        /* <DEDUP_REMOVED lines=9> */
[----:B------:R-:W-:Y:S01]  /*12cb0*/  FFMA R115, R56, R23, R115 ;  /* 0x0000001738737223 */ /* 0x000fe20000000073 */
[C---:B0-----:R-:W-:Y:S01]  /*12cc0*/  FFMA R64, R36.reuse, R53, R32 ;  /* 0x0000003524407223 */ /* 0x041fe20000000020 */
[C---:B------:R-:W-:Y:S01]  /*12cd0*/  FFMA R77, R36.reuse, R52, R77 ;  /* 0x00000034244d7223 */ /* 0x040fe2000000004d */
[----:B------:R-:W0:Y:S01]  /*12ce0*/  LDS.128 R32, [R9+0x6d0] ;  /* 0x0006d00009207984 */ /* 0x000e220000000c00 */
[C---:B-1----:R-:W-:Y:S01]  /*12cf0*/  FFMA R98, R36.reuse, R49, R22 ;  /* 0x0000003124627223 */ /* 0x042fe20000000016 */
[C---:B------:R-:W-:Y:S01]  /*12d00*/  FFMA R93, R36.reuse, R48, R93 ;  /* 0x00000030245d7223 */ /* 0x040fe2000000005d */
[C---:B------:R-:W-:Y:S01]  /*12d10*/  FFMA R84, R36.reuse, R50, R109 ;  /* 0x0000003224547223 */ /* 0x040fe2000000006d */
[-C--:B------:R-:W-:Y:S01]  /*12d20*/  FFMA R78, R36, R51.reuse, R78 ;  /* 0x00000033244e7223 */ /* 0x080fe2000000004e */
[C---:B--2---:R-:W-:Y:S01]  /*12d30*/  FFMA R122, R40.reuse, R48, R21 ;  /* 0x00000030287a7223 */ /* 0x044fe20000000015 */
[----:B------:R-:W-:Y:S01]  /*12d40*/  FFMA R82, R40, R51, R20 ;  /* 0x0000003328527223 */ /* 0x000fe20000000014 */
[C---:B------:R-:W-:Y:S01]  /*12d50*/  FFMA R71, R36.reuse, R54, R71 ;  /* 0x0000003624477223 */ /* 0x040fe20000000047 */
[----:B------:R-:W1:Y:S01]  /*12d60*/  LDS.128 R20, [R9+0x7d0] ;  /* 0x0007d00009147984 */ /* 0x000e620000000c00 */
[----:B------:R-:W-:Y:S01]  /*12d70*/  FFMA R36, R36, R55, R66 ;  /* 0x0000003724247223 */ /* 0x000fe20000000042 */
        /* <DEDUP_REMOVED lines=37> */
[----:B------:R-:W-:Y:S01]  /*12fd0*/  FFMA R72, R28, R51, R72 ;  /* 0x000000331c487223 */ /* 0x000fe20000000048 */
        /* <DEDUP_REMOVED lines=13> */
[----:B------:R-:W-:Y:S01]  /*130b0*/  FFMA R151, R44, R37, R93 ;  /* 0x000000252c977223 */ /* 0x000fe2000000005d */
[C---:B------:R-:W-:Y:S01]  /*130c0*/  FFMA R61, R32.reuse, R52, R143 ;  /* 0x00000034203d7223 */ /* 0x040fe2000000008f */
[C---:B------:R-:W-:Y:S01]  /*130d0*/  FFMA R10, R32.reuse, R53, R114 ;  /* 0x00000035200a7223 */ /* 0x040fe20000000072 */
[C---:B------:R-:W-:Y:S01]  /*130e0*/  FFMA R69, R32.reuse, R54, R105 ;  /* 0x0000003620457223 */ /* 0x040fe20000000069 */
        /* <DEDUP_REMOVED lines=10> */
[C---:B------:R-:W-:Y:S01]  /*13190*/  FFMA R147, R20.reuse, R54, R107 ;  /* 0x0000003614937223 */ /* 0x040fe2000000006b */
[----:B------:R-:W-:Y:S01]  /*131a0*/  FFMA R120, R20, R55, R120 ;  /* 0x0000003714787223 */ /* 0x000fe20000000078 */
[----:B------:R-:W-:Y:S01]  /*131b0*/  FFMA R45, R21, R45, R8 ;  /* 0x0000002d152d7223 */ /* 0x000fe20000000008 */
[----:B------:R-:W2:Y:S01]  /*131c0*/  LDS.128 R52, [R111+0x3610] ;  /* 0x003610006f347984 */ /* 0x000ea20000000c00 */
[C---:B------:R-:W-:Y:S01]  /*131d0*/  FFMA R159, R44.reuse, R25, R116 ;  /* 0x000000192c9f7223 */ /* 0x040fe20000000074 */
[CC--:B------:R-:W-:Y:S01]  /*131e0*/  FFMA R99, R37.reuse, R46.reuse, R84 ;  /* 0x0000002e25637223 */ /* 0x0c0fe20000000054 */
        /* <DEDUP_REMOVED lines=11> */
[C---:B0-----:R-:W-:Y:S01]  /*132a0*/  FFMA R77, R56.reuse, R37, R77 ;  /* 0x00000025384d7223 */ /* 0x041fe2000000004d */
        /* <DEDUP_REMOVED lines=15> */
[----:B-1----:R-:W-:Y:S01]  /*133a0*/  FFMA R116, R22, R49, R45 ;  /* 0x0000003116747223 */ /* 0x002fe2000000002d */
        /* <DEDUP_REMOVED lines=27> */
[----:B--2---:R-:W-:Y:S01]  /*13560*/  FFMA R28, R38, R53, R91 ;  /* 0x00000035261c7223 */ /* 0x004fe2000000005b */
        /* <DEDUP_REMOVED lines=39> */
[C---:B------:R-:W-:Y:S01]  /*137e0*/  FFMA R64, R42.reuse, R53, R37 ;  /* 0x000000352a407223 */ /* 0x040fe20000000025 */
[CC--:B------:R-:W-:Y:S01]  /*137f0*/  FFMA R73, R42.reuse, R54.reuse, R73 ;  /* 0x000000362a497223 */ /* 0x0c0fe20000000049 */
        /* <DEDUP_REMOVED lines=8> */
[CC--:B------:R-:W-:Y:S01]  /*13880*/  FFMA R42, R34.reuse, R53.reuse, R145 ;  /* 0x00000035222a7223 */ /* 0x0c0fe20000000091 */
[----:B------:R-:W-:Y:S01]  /*13890*/  FFMA R95, R34, R54, R69 ;  /* 0x00000036225f7223 */ /* 0x000fe20000000045 */
[----:B------:R-:W-:Y:S01]  /*138a0*/  FFMA R30, R22, R53, R11 ;  /* 0x00000035161e7223 */ /* 0x000fe2000000000b */
[C---:B0-----:R-:W-:Y:S01]  /*138b0*/  FFMA R93, R44.reuse, R39, R21 ;  /* 0x000000272c5d7223 */ /* 0x041fe20000000015 */
[----:B------:R-:W-:Y:S01]  /*138c0*/  FFMA R75, R44, R15, R78 ;  /* 0x0000000f2c4b7223 */ /* 0x000fe2000000004e */
[----:B------:R-:W-:Y:S01]  /*138d0*/  FFMA R77, R52, R38, R77 ;  /* 0x00000026344d7223 */ /* 0x000fe2000000004d */
[----:B------:R-:W-:Y:S01]  /*138e0*/  FFMA R71, R38, R54, R71 ;  /* 0x0000003626477223 */ /* 0x000fe20000000047 */
[----:B------:R-:W-:Y:S01]  /*138f0*/  FFMA R104, R14, R53, R41 ;  /* 0x000000350e687223 */ /* 0x000fe20000000029 */
[----:B------:R-:W-:Y:S01]  /*13900*/  FFMA R34, R34, R55, R10 ;  /* 0x0000003722227223 */ /* 0x000fe2000000000a */
[C---:B------:R-:W-:Y:S01]  /*13910*/  FFMA R21, R44.reuse, R43, R80 ;  /* 0x0000002b2c157223 */ /* 0x040fe20000000050 */
[C---:B------:R-:W-:Y:S01]  /*13920*/  FFMA R63, R44.reuse, R27, R76 ;  /* 0x0000001b2c3f7223 */ /* 0x040fe2000000004c */
[C---:B------:R-:W-:Y:S01]  /*13930*/  FFMA R11, R44.reuse, R31, R62 ;  /* 0x0000001f2c0b7223 */ /* 0x040fe2000000003e */
[----:B------:R-:W-:Y:S01]  /*13940*/  FFMA R61, R44, R35, R60 ;  /* 0x000000232c3d7223 */ /* 0x000fe2000000003c */
[C---:B------:R-:W-:Y:S01]  /*13950*/  FFMA R78, R39.reuse, R47, R20 ;  /* 0x0000002f274e7223 */ /* 0x040fe20000000014 */
        /* <DEDUP_REMOVED lines=32> */
[----:B------:R-:W-:-:S02]  /*13b60*/  FFMA R22, R39, R57, R28 ;  /* 0x0000003927167223 */ /* 0x000fc4000000001c */
[----:B------:R-:W0:Y:S01]  /*13b70*/  LDS.128 R52, [R111+0x3800] ;  /* 0x003800006f347984 */ /* 0x000e220000000c00 */
[CC--:B------:R-:W-:Y:S01]  /*13b80*/  FFMA R71, R39.reuse, R58.reuse, R71 ;  /* 0x0000003a27477223 */ /* 0x0c0fe20000000047 */
[----:B------:R-:W-:Y:S02]  /*13b90*/  FFMA R32, R39, R59, R36 ;  /* 0x0000003b27207223 */ /* 0x000fe40000000024 */
[----:B------:R-:W1:Y:S04]  /*13ba0*/  LDS.128 R44, [R111+0x3810] ;  /* 0x003810006f2c7984 */ /* 0x000e680000000c00 */
[----:B------:R-:W2:Y:S01]  /*13bb0*/  LDS.128 R36, [R9+0x1e0] ;  /* 0x0001e00009247984 */ /* 0x000ea20000000c00 */
        /* <DEDUP_REMOVED lines=18> */
[C---:B------:R-:W-:Y:S01]  /*13ce0*/  FFMA R98, R31.reuse, R57, R24 ;  /* 0x000000391f627223 */ /* 0x040fe20000000018 */
[C---:B------:R-:W-:Y:S01]  /*13cf0*/  FFMA R108, R31.reuse, R59, R26 ;  /* 0x0000003b1f6c7223 */ /* 0x040fe2000000001a */
[C---:B------:R-:W-:Y:S02]  /*13d00*/  FFMA R107, R56.reuse, R35, R25 ;  /* 0x00000023386b7223 */ /* 0x040fe40000000019 */
[----:B------:R-:W5:Y:S01]  /*13d10*/  LDS.128 R24, [R9+0x4e0] ;  /* 0x0004e00009187984 */ /* 0x000f620000000c00 */
[----:B------:R-:W-:Y:S01]  /*13d20*/  FFMA R97, R56, R31, R33 ;  /* 0x0000001f38617223 */ /* 0x000fe20000000021 */
[-C--:B------:R-:W-:Y:S01]  /*13d30*/  FFMA R143, R31, R58.reuse, R143 ;  /* 0x0000003a1f8f7223 */ /* 0x080fe2000000008f */
[C---:B------:R-:W-:Y:S01]  /*13d40*/  FFMA R102, R23.reuse, R57, R30 ;  /* 0x0000003917667223 */ /* 0x040fe2000000001e */
[----:B------:R-:W-:-:S02]  /*13d50*/  FFMA R109, R23, R58, R29 ;  /* 0x0000003a176d7223 */ /* 0x000fc4000000001d */
[----:B------:R-:W5:Y:S01]  /*13d60*/  LDS.128 R28, [R9+0x5e0] ;  /* 0x0005e000091c7984 */ /* 0x000f620000000c00 */
[C---:B------:R-:W-:Y:S01]  /*13d70*/  FFMA R110, R35.reuse, R57, R42 ;  /* 0x00000039236e7223 */ /* 0x040fe2000000002a */
[C---:B0-----:R-:W-:Y:S01]  /*13d80*/  FFMA R93, R48.reuse, R52, R93 ;  /* 0x00000034305d7223 */ /* 0x041fe2000000005d */
[C---:B------:R-:W-:Y:S01]  /*13d90*/  FFMA R94, R48.reuse, R53, R88 ;  /* 0x00000035305e7223 */ /* 0x040fe20000000058 */
[C---:B------:R-:W-:Y:S01]  /*13da0*/  FFMA R84, R48.reuse, R54, R113 ;  /* 0x0000003630547223 */ /* 0x040fe20000000071 */
[C---:B------:R-:W-:Y:S01]  /*13db0*/  FFMA R78, R48.reuse, R55, R78 ;  /* 0x00000037304e7223 */ /* 0x040fe2000000004e */
[C---:B-1----:R-:W-:Y:S01]  /*13dc0*/  FFMA R77, R48.reuse, R44, R77 ;  /* 0x0000002c304d7223 */ /* 0x042fe2000000004d */
[C---:B------:R-:W-:Y:S01]  /*13dd0*/  FFMA R64, R48.reuse, R45, R22 ;  /* 0x0000002d30407223 */ /* 0x040fe20000000016 */
[C---:B------:R-:W-:Y:S01]  /*13de0*/  FFMA R71, R48.reuse, R46, R71 ;  /* 0x0000002e30477223 */ /* 0x040fe20000000047 */
[C---:B------:R-:W-:Y:S01]  /*13df0*/  FFMA R95, R35.reuse, R58, R95 ;  /* 0x0000003a235f7223 */ /* 0x040fe2000000005f */
[----:B------:R-:W-:Y:S01]  /*13e00*/  FFMA R114, R35, R59, R34 ;  /* 0x0000003b23727223 */ /* 0x000fe20000000022 */
[----:B------:R-:W-:Y:S01]  /*13e10*/  FFMA R48, R48, R47, R32 ;  /* 0x0000002f30307223 */ /* 0x000fe20000000020 */
[----:B------:R-:W-:Y:S01]  /*13e20*/  FFMA R116, R23, R59, R82 ;  /* 0x0000003b17747223 */ /* 0x000fe20000000052 */
[----:B------:R-:W0:Y:S01]  /*13e30*/  LDS.128 R32, [R9+0x6e0] ;  /* 0x0006e00009207984 */ /* 0x000e220000000c00 */
[----:B------:R-:W-:Y:S01]  /*13e40*/  FFMA R117, R56, R23, R117 ;  /* 0x0000001738757223 */ /* 0x000fe20000000075 */
[CC--:B--2---:R-:W-:Y:S01]  /*13e50*/  FFMA R118, R36.reuse, R52.reuse, R21 ;  /* 0x0000003424767223 */ /* 0x0c4fe20000000015 */
[----:B------:R-:W-:Y:S01]  /*13e60*/  FFMA R82, R36, R55, R20 ;  /* 0x0000003724527223 */ /* 0x000fe20000000014 */
[C---:B---3--:R-:W-:Y:S01]  /*13e70*/  FFMA R124, R12.reuse, R52, R75 ;  /* 0x000000340c7c7223 */ /* 0x048fe2000000004b */
[----:B------:R-:W1:Y:S01]  /*13e80*/  LDS.128 R20, [R9+0x7e0] ;  /* 0x0007e00009147984 */ /* 0x000e620000000c00 */
        /* <DEDUP_REMOVED lines=20> */
[C---:B-----5:R-:W-:Y:S01]  /*13fd0*/  FFMA R112, R24.reuse, R52, R63 ;  /* 0x0000003418707223 */ /* 0x060fe2000000003f */
[C---:B------:R-:W-:Y:S01]  /*13fe0*/  FFMA R130, R24.reuse, R53, R62 ;  /* 0x0000003518827223 */ /* 0x040fe2000000003e */
[----:B------:R-:W-:Y:S01]  /*13ff0*/  FFMA R104, R24, R54, R81 ;  /* 0x0000003618687223 */ /* 0x000fe20000000051 */
[----:B------:R-:W-:Y:S01]  /*14000*/  FFMA R36, R36, R47, R40 ;  /* 0x0000002f24247223 */ /* 0x000fe20000000028 */
[C---:B------:R-:W-:Y:S01]  /*14010*/  FFMA R70, R24.reuse, R55, R70 ;  /* 0x0000003718467223 */ /* 0x040fe20000000046 */
[C---:B------:R-:W-:Y:S01]  /*14020*/  FFMA R81, R24.reuse, R44, R99 ;  /* 0x0000002c18517223 */ /* 0x040fe20000000063 */
[C---:B------:R-:W-:Y:S01]  /*14030*/  FFMA R62, R24.reuse, R45, R96 ;  /* 0x0000002d183e7223 */ /* 0x040fe20000000060 */
[C---:B------:R-:W-:Y:S01]  /*14040*/  FFMA R63, R24.reuse, R46, R91 ;  /* 0x0000002e183f7223 */ /* 0x040fe2000000005b */
[----:B------:R-:W2:Y:S01]  /*14050*/  LDS.128 R40, [R111+0x3900] ;  /* 0x003900006f287984 */ /* 0x000ea20000000c00 */
[----:B------:R-:W-:Y:S01]  /*14060*/  FFMA R24, R24, R47, R106 ;  /* 0x0000002f18187223 */ /* 0x000fe2000000006a */
[C---:B------:R-:W-:Y:S01]  /*14070*/  FFMA R96, R28.reuse, R52, R11 ;  /* 0x000000341c607223 */ /* 0x040fe2000000000b */
[C---:B------:R-:W-:Y:S01]  /*14080*/  FFMA R106, R28.reuse, R53, R60 ;  /* 0x000000351c6a7223 */ /* 0x040fe2000000003c */
[C---:B------:R-:W-:Y:S01]  /*14090*/  FFMA R132, R28.reuse, R54, R79 ;  /* 0x000000361c847223 */ /* 0x040fe2000000004f */
[----:B------:R-:W3:Y:S01]  /*140a0*/  LDS.128 R56, [R111+0x3910] ;  /* 0x003910006f387984 */ /* 0x000ee20000000c00 */
        /* <DEDUP_REMOVED lines=16> */
[----:B------:R-:W-:-:S02]  /*141b0*/  FFMA R116, R20, R47, R116 ;  /* 0x0000002f14747223 */ /* 0x000fc40000000074 */
[----:B------:R-:W0:Y:S01]  /*141c0*/  LDS.128 R44, [R111+0x3a00] ;  /* 0x003a00006f2c7984 */ /* 0x000e220000000c00 */
[C---:B------:R-:W-:Y:S01]  /*141d0*/  FFMA R8, R20.reuse, R53, R8 ;  /* 0x0000003514087223 */ /* 0x040fe20000000008 */
[C---:B------:R-:W-:Y:S01]  /*141e0*/  FFMA R52, R20.reuse, R52, R65 ;  /* 0x0000003414347223 */ /* 0x040fe20000000041 */
[C---:B------:R-:W-:Y:S01]  /*141f0*/  FFMA R54, R20.reuse, R54, R67 ;  /* 0x0000003614367223 */ /* 0x040fe20000000043 */
[----:B------:R-:W-:Y:S01]  /*14200*/  FFMA R86, R20, R55, R86 ;  /* 0x0000003714567223 */ /* 0x000fe20000000056 */
[----:B--2---:R-:W-:Y:S01]  /*14210*/  FFMA R149, R40, R49, R93 ;  /* 0x0000003128957223 */ /* 0x004fe2000000005d */
        /* <DEDUP_REMOVED lines=9> */
[----:B---3--:R-:W-:Y:S01]  /*142b0*/  FFMA R77, R56, R49, R77 ;  /* 0x00000031384d7223 */ /* 0x008fe2000000004d */
        /* <DEDUP_REMOVED lines=34> */
[----:B------:R-:W1:Y:S01]  /*144e0*/  LDS.128 R52, [R111+0x3a10] ;  /* 0x003a10006f347984 */ /* 0x000e620000000c00 */
        /* <DEDUP_REMOVED lines=9> */
[-C--:B------:R-:W-:Y:S01]  /*14580*/  FFMA R65, R33, R43.reuse, R74 ;  /* 0x0000002b21417223 */ /* 0x080fe2000000004a */
[----:B------:R-:W-:Y:S01]  /*14590*/  FFMA R67, R21, R43, R86 ;  /* 0x0000002b15437223 */ /* 0x000fe20000000056 */
[C---:B------:R-:W-:Y:S01]  /*145a0*/  FFMA R29, R33.reuse, R57, R10 ;  /* 0x00000039211d7223 */ /* 0x040fe2000000000a */
[----:B0-----:R-:W-:Y:S01]  /*145b0*/  FFMA R118, R22, R45, R41 ;  /* 0x0000002d16767223 */ /* 0x001fe20000000029 */
        /* <DEDUP_REMOVED lines=29> */
[----:B------:R-:W-:Y:S01]  /*14790*/  FFMA R70, R26, R47, R115 ;  /* 0x0000002f1a467223 */ /* 0x000fe20000000073 */
[C---:B-1----:R-:W-:Y:S01]  /*147a0*/  FFMA R28, R50.reuse, R53, R91 ;  /* 0x00000035321c7223 */ /* 0x042fe2000000005b */
[-C--:B------:R-:W-:Y:S01]  /*147b0*/  FFMA R48, R50, R55.reuse, R48 ;  /* 0x0000003732307223 */ /* 0x080fe20000000030 */
[----:B------:R-:W-:Y:S01]  /*147c0*/  FFMA R77, R52, R50, R77 ;  /* 0x00000032344d7223 */ /* 0x000fe2000000004d */
[-C--:B------:R-:W-:Y:S01]  /*147d0*/  FFMA R91, R50, R54.reuse, R71 ;  /* 0x00000036325b7223 */ /* 0x080fe20000000047 */
        /* <DEDUP_REMOVED lines=9> */
[-C--:B------:R-:W-:Y:S01]  /*14870*/  FFMA R99, R34, R54.reuse, R61 ;  /* 0x0000003622637223 */ /* 0x080fe2000000003d */
        /* <DEDUP_REMOVED lines=13> */
[----:B------:R-:W-:Y:S01]  /*14950*/  FFMA R76, R15, R43, R62 ;  /* 0x0000002b0f4c7223 */ /* 0x000fe2000000003e */
[-C--:B------:R-:W-:Y:S01]  /*14960*/  FFMA R100, R38, R45.reuse, R125 ;  /* 0x0000002d26647223 */ /* 0x080fe2000000007d */
[-C--:B------:R-:W-:Y:S01]  /*14970*/  FFMA R94, R14, R45.reuse, R127 ;  /* 0x0000002d0e5e7223 */ /* 0x080fe2000000007f */
[----:B------:R-:W-:Y:S01]  /*14980*/  FFMA R96, R18, R45, R129 ;  /* 0x0000002d12607223 */ /* 0x000fe20000000081 */
[-C--:B------:R-:W-:Y:S01]  /*14990*/  FFMA R72, R30, R47.reuse, R95 ;  /* 0x0000002f1e487223 */ /* 0x080fe2000000005f */
[----:B------:R-:W-:Y:S01]  /*149a0*/  FFMA R74, R34, R47, R65 ;  /* 0x0000002f224a7223 */ /* 0x000fe20000000041 */
[----:B------:R-:W-:Y:S01]  /*149b0*/  FFMA R60, R38, R53, R49 ;  /* 0x00000035263c7223 */ /* 0x000fe20000000031 */
[----:B------:R-:W-:Y:S01]  /*149c0*/  FFMA R97, R52, R34, R69 ;  /* 0x0000002234617223 */ /* 0x000fe20000000045 */
[----:B------:R-:W-:Y:S01]  /*149d0*/  FFMA R21, R40, R35, R66 ;  /* 0x0000002328157223 */ /* 0x000fe20000000042 */
[C---:B------:R-:W-:Y:S01]  /*149e0*/  FFMA R88, R51.reuse, R41, R44 ;  /* 0x0000002933587223 */ /* 0x040fe2000000002c */
[-C--:B------:R-:W-:Y:S01]  /*149f0*/  FFMA R115, R51, R42.reuse, R120 ;  /* 0x0000002a33737223 */ /* 0x080fe20000000078 */
[----:B------:R-:W-:Y:S01]  /*14a00*/  FFMA R73, R23, R42, R46 ;  /* 0x0000002a17497223 */ /* 0x000fe2000000002e */
[-C--:B------:R-:W-:Y:S01]  /*14a10*/  FFMA R22, R19, R43.reuse, R68 ;  /* 0x0000002b13167223 */ /* 0x080fe20000000044 */
[----:B------:R-:W-:Y:S01]  /*14a20*/  FFMA R20, R27, R43, R70 ;  /* 0x0000002b1b147223 */ /* 0x000fe20000000046 */
[----:B--2---:R-:W-:Y:S01]  /*14a30*/  FFMA R77, R56, R51, R77 ;  /* 0x00000033384d7223 */ /* 0x004fe2000000004d */
[C---:B------:R-:W-:Y:S01]  /*14a40*/  FFMA R62, R51.reuse, R57, R28 ;  /* 0x00000039333e7223 */ /* 0x040fe2000000001c */
[C---:B------:R-:W-:Y:S01]  /*14a50*/  FFMA R119, R51.reuse, R58, R91 ;  /* 0x0000003a33777223 */ /* 0x040fe2000000005b */
[----:B------:R-:W-:Y:S01]  /*14a60*/  FFMA R84, R51, R59, R48 ;  /* 0x0000003b33547223 */ /* 0x000fe20000000030 */
[----:B------:R-:W-:Y:S04]  /*14a70*/  LDS.128 R44, [R9+0xf0] ;  /* 0x0000f000092c7984 */ /* 0x000fe80000000c00 */
[----:B------:R-:W-:Y:S04]  /*14a80*/  LDS.128 R64, [R111+0x3c00] ;  /* 0x003c00006f407984 */ /* 0x000fe80000000c00 */
[----:B------:R-:W0:Y:S04]  /*14a90*/  LDS.128 R68, [R111+0x3c10] ;  /* 0x003c10006f447984 */ /* 0x000e280000000c00 */
[----:B------:R-:W1:Y:S01]  /*14aa0*/  LDS.128 R48, [R9+0x1f0] ;  /* 0x0001f00009307984 */ /* 0x000e620000000c00 */
        /* <DEDUP_REMOVED lines=9> */
[C---:B------:R-:W-:Y:S01]  /*14b40*/  FFMA R12, R18.reuse, R53, R13 ;  /* 0x00000035120c7223 */ /* 0x040fe2000000000d */
[C---:B------:R-:W-:Y:S01]  /*14b50*/  FFMA R89, R18.reuse, R54, R89 ;  /* 0x0000003612597223 */ /* 0x040fe20000000059 */
[-C--:B------:R-:W-:Y:S01]  /*14b60*/  FFMA R106, R18, R55.reuse, R16 ;  /* 0x00000037126a7223 */ /* 0x080fe20000000010 */
[-C--:B------:R-:W-:Y:S01]  /*14b70*/  FFMA R30, R30, R55.reuse, R8 ;  /* 0x000000371e1e7223 */ /* 0x080fe20000000008 */
[----:B------:R-:W-:-:S02]  /*14b80*/  FFMA R34, R34, R55, R10 ;  /* 0x0000003722227223 */ /* 0x000fc4000000000a */
[----:B------:R-:W2:Y:S01]  /*14b90*/  LDS.128 R52, [R9+0x2f0] ;  /* 0x0002f00009347984 */ /* 0x000ea20000000c00 */
        /* <DEDUP_REMOVED lines=18> */
[----:B------:R-:W-:-:S02]  /*14cc0*/  FFMA R86, R23, R43, R86 ;  /* 0x0000002b17567223 */ /* 0x000fc40000000056 */
[----:B------:R-:W3:Y:S01]  /*14cd0*/  LDS.128 R40, [R9+0x3f0] ;  /* 0x0003f00009287984 */ /* 0x000ee20000000c00 */
[C---:B------:R-:W-:Y:S01]  /*14ce0*/  FFMA R121, R56.reuse, R39, R83 ;  /* 0x0000002738797223 */ /* 0x040fe20000000053 */
[C---:B------:R-:W-:Y:S01]  /*14cf0*/  FFMA R60, R39.reuse, R57, R60 ;  /* 0x00000039273c7223 */ /* 0x040fe2000000003c */
[CC--:B------:R-:W-:Y:S01]  /*14d00*/  FFMA R123, R39.reuse, R58.reuse, R93 ;  /* 0x0000003a277b7223 */ /* 0x0c0fe2000000005d */
[----:B------:R-:W-:Y:S01]  /*14d10*/  FFMA R118, R39, R59, R36 ;  /* 0x0000003b27767223 */ /* 0x000fe20000000024 */
[----:B------:R-:W-:Y:S01]  /*14d20*/  FFMA R28, R15, R57, R38 ;  /* 0x000000390f1c7223 */ /* 0x000fe20000000026 */
[-C--:B------:R-:W-:Y:S01]  /*14d30*/  FFMA R91, R31, R58.reuse, R37 ;  /* 0x0000003a1f5b7223 */ /* 0x080fe20000000025 */
[C---:B------:R-:W-:Y:S01]  /*14d40*/  FFMA R83, R56.reuse, R15, R87 ;  /* 0x0000000f38537223 */ /* 0x040fe20000000057 */
[----:B------:R-:W4:Y:S01]  /*14d50*/  LDS.128 R36, [R9+0x4f0] ;  /* 0x0004f00009247984 */ /* 0x000f220000000c00 */
        /* <DEDUP_REMOVED lines=9> */
[-C--:B------:R-:W-:Y:S01]  /*14df0*/  FFMA R93, R23, R58.reuse, R33 ;  /* 0x0000003a175d7223 */ /* 0x080fe20000000021 */
[-C--:B------:R-:W-:Y:S01]  /*14e00*/  FFMA R87, R15, R58.reuse, R109 ;  /* 0x0000003a0f577223 */ /* 0x080fe2000000006d */
[C---:B------:R-:W-:Y:S01]  /*14e10*/  FFMA R107, R56.reuse, R27, R107 ;  /* 0x0000001b386b7223 */ /* 0x040fe2000000006b */
        /* <DEDUP_REMOVED lines=8> */
[----:B------:R-:W-:Y:S01]  /*14ea0*/  FFMA R102, R23, R59, R102 ;  /* 0x0000003b17667223 */ /* 0x000fe20000000066 */
[----:B------:R-:W5:Y:S01]  /*14eb0*/  LDS.128 R32, [R9+0x5f0] ;  /* 0x0005f00009207984 */ /* 0x000f620000000c00 */
[-C--:B0-----:R-:W-:Y:S01]  /*14ec0*/  FFMA R24, R44, R69.reuse, R62 ;  /* 0x000000452c187223 */ /* 0x081fe2000000003e */
[CC--:B-1----:R-:W-:Y:S01]  /*14ed0*/  FFMA R116, R48.reuse, R64.reuse, R61 ;  /* 0x0000004030747223 */ /* 0x0c2fe2000000003d */
[----:B------:R-:W-:Y:S01]  /*14ee0*/  FFMA R26, R48, R69, R60 ;  /* 0x00000045301a7223 */ /* 0x000fe2000000003c */
[----:B------:R-:W0:Y:S04]  /*14ef0*/  LDS.128 R56, [R9+0x6f0] ;  /* 0x0006f00009387984 */ /* 0x000e280000000c00 */
[----:B------:R-:W1:Y:S01]  /*14f00*/  LDS.128 R60, [R9+0x7f0] ;  /* 0x0007f000093c7984 */ /* 0x000e620000000c00 */
[----:B--2---:R-:W-:-:S03]  /*14f10*/  FFMA R120, R52, R64, R13 ;  /* 0x0000004034787223 */ /* 0x004fc6000000000d */
[----:B------:R-:W2:Y:S01]  /*14f20*/  LDS.128 R12, [R111+0x3d00] ;  /* 0x003d00006f0c7984 */ /* 0x000ea20000000c00 */
        /* <DEDUP_REMOVED lines=42> */
[----:B------:R-:W-:Y:S01]  /*151d0*/  FFMA R91, R32, R70, R91 ;  /* 0x00000046205b7223 */ /* 0x000fe2000000005b */
[----:B0-----:R-:W-:Y:S01]  /*151e0*/  FFMA R132, R56, R67, R74 ;  /* 0x0000004338847223 */ /* 0x001fe2000000004a */
[----:B------:R-:W-:Y:S01]  /*151f0*/  FFMA R32, R32, R71, R110 ;  /* 0x0000004720207223 */ /* 0x000fe2000000006e */
[C---:B------:R-:W-:Y:S01]  /*15200*/  FFMA R74, R56.reuse, R69, R112 ;  /* 0x00000045384a7223 */ /* 0x040fe20000000070 */
[-C--:B------:R-:W-:Y:S01]  /*15210*/  FFMA R110, R56, R65.reuse, R8 ;  /* 0x00000041386e7223 */ /* 0x080fe20000000008 */
[----:B-1----:R-:W-:-:S02]  /*15220*/  FFMA R112, R60, R65, R10 ;  /* 0x000000413c707223 */ /* 0x002fc4000000000a */
[----:B------:R-:W0:Y:S01]  /*15230*/  LDS.128 R8, [R111+0x3d10] ;  /* 0x003d10006f087984 */ /* 0x000e220000000c00 */
[-C--:B--2---:R-:W-:Y:S01]  /*15240*/  FFMA R139, R37, R13.reuse, R18 ;  /* 0x0000000d258b7223 */ /* 0x084fe20000000012 */
[----:B------:R-:W-:Y:S02]  /*15250*/  FFMA R125, R33, R13, R16 ;  /* 0x0000000d217d7223 */ /* 0x000fe40000000010 */
[----:B------:R-:W1:Y:S01]  /*15260*/  LDS.128 R16, [R111+0x3e00] ;  /* 0x003e00006f107984 */ /* 0x000e620000000c00 */
[C---:B------:R-:W-:Y:S01]  /*15270*/  FFMA R92, R56.reuse, R64, R21 ;  /* 0x00000040385c7223 */ /* 0x040fe20000000015 */
        /* <DEDUP_REMOVED lines=55> */
[-C--:B------:R-:W-:Y:S01]  /*155f0*/  FFMA R22, R33, R10.reuse, R91 ;  /* 0x0000000a21167223 */ /* 0x080fe2000000005b */
[C---:B------:R-:W-:Y:S01]  /*15600*/  FFMA R21, R8.reuse, R57, R21 ;  /* 0x0000003908157223 */ /* 0x040fe20000000015 */
        /* <DEDUP_REMOVED lines=12> */
[-C--:B-1----:R-:W-:Y:S01]  /*156d0*/  FFMA R37, R58, R18.reuse, R69 ;  /* 0x000000123a257223 */ /* 0x082fe20000000045 */
[----:B------:R-:W-:-:S02]  /*156e0*/  FFMA R9, R62, R18, R71 ;  /* 0x000000123e097223 */ /* 0x000fc40000000047 */
[----:B------:R-:W1:Y:S01]  /*156f0*/  LDS.128 R68, [R111+0x3f10] ;  /* 0x003f10006f447984 */ /* 0x000e620000000c00 */
[-C--:B------:R-:W-:Y:S01]  /*15700*/  FFMA R98, R50, R19.reuse, R65 ;  /* 0x0000001332627223 */ /* 0x080fe20000000041 */
[----:B------:R-:W-:Y:S02]  /*15710*/  FFMA R88, R58, R19, R67 ;  /* 0x000000133a587223 */ /* 0x000fe40000000043 */
[----:B------:R-:W2:Y:S01]  /*15720*/  LDS.128 R64, [R111+0x3f00] ;  /* 0x003f00006f407984 */ /* 0x000ea20000000c00 */
[CC--:B------:R-:W-:Y:S01]  /*15730*/  FFMA R157, R41.reuse, R10.reuse, R85 ;  /* 0x0000000a299d7223 */ /* 0x0c0fe20000000055 */
        /* <DEDUP_REMOVED lines=96> */
[C---:B--2---:R-:W-:Y:S01]  /*15d40*/  FFMA R109, R64.reuse, R47, R41 ;  /* 0x0000002f406d7223 */ /* 0x044fe20000000029 */
        /* <DEDUP_REMOVED lines=11> */
[----:B------:R-:W-:Y:S01]  /*15e00*/  BAR.SYNC.DEFER_BLOCKING 0x0 ;  /* 0x0000000000007b1d */ /* 0x000fe20000010000 */
        /* <DEDUP_REMOVED lines=20> */
[----:B------:R-:W-:Y:S06]  /*15f50*/  @P0 BRA `(.L_x_4) ;  /* 0xfffffea400180947 */ /* 0x000fec000383ffff */
.L_x_3:
[----:B------:R-:W1:Y:S01]  /*15f60*/  S2R R2, SR_CTAID.X ;  /* 0x0000000000027919 */ /* 0x000e620000002500 */
[----:B------:R-:W2:Y:S01]  /*15f70*/  LDCU.64 UR14, c[0x0][0x398] ;  /* 0x00007300ff0e77ac */ /* 0x000ea20008000a00 */
[----:B------:R-:W1:Y:S01]  /*15f80*/  S2R R5, SR_TID.X ;  /* 0x0000000000057919 */ /* 0x000e620000002100 */
[----:B------:R-:W3:Y:S01]  /*15f90*/  LDCU.64 UR4, c[0x0][0x390] ;  /* 0x00007200ff0477ac */ /* 0x000ee20008000a00 */
[----:B------:R-:W4:Y:S01]  /*15fa0*/  S2R R0, SR_CTAID.Y ;  /* 0x0000000000007919 */ /* 0x000f220000002600 */
[----:B------:R-:W4:Y:S01]  /*15fb0*/  S2R R3, SR_TID.Y ;  /* 0x0000000000037919 */ /* 0x000f220000002200 */
[----:B-1----:R-:W-:-:S04]  /*15fc0*/  LEA R2, R2, R5, 0x3 ;  /* 0x0000000502027211 */ /* 0x002fc800078e18ff */
[----:B------:R-:W-:Y:S02]  /*15fd0*/  SHF.L.U32 R51, R2, 0x3, RZ ;  /* 0x0000000302337819 */ /* 0x000fe400000006ff */
[----:B----4-:R-:W-:Y:S02]  /*15fe0*/  LEA R0, R0, R3, 0x3 ;  /* 0x0000000300007211 */ /* 0x010fe400078e18ff */
[C---:B--2---:R-:W-:Y:S02]  /*15ff0*/  ISETP.GE.AND P0, PT, R51.reuse, UR15, PT ;  /* 0x0000000f33007c0c */ /* 0x044fe4000bf06270 */
[----:B------:R-:W-:Y:S02]  /*16000*/  SHF.L.U32 R50, R0, 0x3, RZ ;  /* 0x0000000300327819 */ /* 0x000fe400000006ff */
[C---:B------:R-:W-:Y:S02]  /*16010*/  IADD3 R4, PT, PT, R51.reuse, 0x1, RZ ;  /* 0x0000000133047810 */ /* 0x040fe40007ffe0ff */
[C---:B------:R-:W-:Y:S01]  /*16020*/  ISETP.GE.OR P3, PT, R50.reuse, UR14, P0 ;  /* 0x0000000e32007c0c */ /* 0x040fe20008766670 */
[----:B------:R-:W-:Y:S01]  /*16030*/  IMAD R0, R50, UR15, RZ ;  /* 0x0000000f32007c24 */ /* 0x000fe2000f8e02ff */
[----:B------:R-:W-:-:S02]  /*16040*/  IADD3 R5, PT, PT, R51, 0x2, RZ ;  /* 0x0000000233057810 */ /* 0x000fc40007ffe0ff */
[----:B------:R-:W-:Y:S02]  /*16050*/  ISETP.GE.AND P2, PT, R4, UR15, PT ;  /* 0x0000000f04007c0c */ /* 0x000fe4000bf46270 */
[----:B------:R-:W-:Y:S02]  /*16060*/  P2R R53, PR, RZ, 0x1 ;  /* 0x00000001ff357803 */ /* 0x000fe40000000000 */
[-C--:B------:R-:W-:Y:S02]  /*16070*/  IADD3 R4, P1, PT, R51, R0.reuse, RZ ;  /* 0x0000000033047210 */ /* 0x080fe40007f3e0ff */
[----:B------:R-:W-:Y:S02]  /*16080*/  ISETP.GE.AND P0, PT, R5, UR15, PT ;  /* 0x0000000f05007c0c */ /* 0x000fe4000bf06270 */
[----:B------:R-:W-:Y:S01]  /*16090*/  LEA.HI.X.SX32 R7, R0, RZ, 0x1, P1 ;  /* 0x000000ff00077211 */ /* 0x000fe200008f0eff */
[----:B------:R-:W1:Y:S01]  /*160a0*/  @!P3 LDC.64 R2, c[0x0][0x390] ;  /* 0x0000e400ff02bb82 */ /* 0x000e620000000a00 */
[----:B------:R-:W-:-:S02]  /*160b0*/  @!P3 IADD3 R5, PT, PT, R51, R0, RZ ;  /* 0x000000003305b210 */ /* 0x000fc40007ffe0ff */
[----:B------:R-:W-:Y:S02]  /*160c0*/  ISETP.GE.OR P1, PT, R50, UR14, P0 ;  /* 0x0000000e32007c0c */ /* 0x000fe40008726670 */
[----:B---3--:R-:W-:Y:S02]  /*160d0*/  LEA R34, P4, R4, UR4, 0x2 ;  /* 0x0000000404227c11 */ /* 0x008fe4000f8810ff */
[----:B------:R-:W-:Y:S02]  /*160e0*/  IADD3 R0, PT, PT, R0, UR15, RZ ;  /* 0x0000000f00007c10 */ /* 0x000fe4000fffe0ff */
[----:B------:R-:W-:Y:S02]  /*160f0*/  LEA.HI.X R35, R4, UR5, R7, 0x2, P4 ;  /* 0x0000000504237c11 */ /* 0x000fe4000a0f1407 */
[----:B------:R-:W-:Y:S02]  /*16100*/  IADD3 R4, PT, PT, R51, 0x3, RZ ;  /* 0x0000000333047810 */ /* 0x000fe40007ffe0ff */
[----:B------:R-:W-:-:S02]  /*16110*/  IADD3 R44, PT, PT, R0, UR15, RZ ;  /* 0x0000000f002c7c10 */ /* 0x000fc4000fffe0ff */
[----:B------:R-:W-:Y:S02]  /*16120*/  ISETP.GE.AND P5, PT, R4, UR15, PT ;  /* 0x0000000f04007c0c */ /* 0x000fe4000bfa6270 */
[----:B------:R-:W-:Y:S02]  /*16130*/  IADD3 R4, PT, PT, R51, 0x5, RZ ;  /* 0x0000000533047810 */ /* 0x000fe40007ffe0ff */
[----:B------:R-:W-:Y:S02]  /*16140*/  IADD3 R45, PT, PT, R44, UR15, RZ ;  /* 0x0000000f2c2d7c10 */ /* 0x000fe4000fffe0ff */
[----:B------:R-:W-:Y:S02]  /*16150*/  P2R R54, PR, RZ, 0x4 ;  /* 0x00000004ff367803 */ /* 0x000fe40000000000 */
[----:B------:R-:W-:Y:S01]  /*16160*/  IADD3 R46, PT, PT, R45, UR15, RZ ;  /* 0x0000000f2d2e7c10 */ /* 0x000fe2000fffe0ff */
[----:B-1----:R-:W-:Y:S01]  /*16170*/  @!P3 IMAD.WIDE R2, R5, 0x4, R2 ;  /* 0x000000040502b825 */ /* 0x002fe200078e0202 */
[----:B------:R-:W-:-:S02]  /*16180*/  IADD3 R5, PT, PT, R51, 0x4, RZ ;  /* 0x0000000433057810 */ /* 0x000fc40007ffe0ff */
[----:B------:R-:W-:Y:S02]  /*16190*/  IADD3 R47, PT, PT, R46, UR15, RZ ;  /* 0x0000000f2e2f7c10 */ /* 0x000fe4000fffe0ff */
[----:B------:R-:W-:Y:S01]  /*161a0*/  ISETP.GE.AND P4, PT, R5, UR15, PT ;  /* 0x0000000f05007c0c */ /* 0x000fe2000bf86270 */
[----:B0-----:R0:W-:Y:S01]  /*161b0*/  @!P3 STG.E desc[UR8][R2.64], R109 ;  /* 0x0000006d0200b986 */ /* 0x0011e2000c101908 */
[----:B------:R-:W-:Y:S02]  /*161c0*/  ISETP.GE.AND P3, PT, R4, UR15, PT ;  /* 0x0000000f04007c0c */ /* 0x000fe4000bf66270 */
[C---:B------:R-:W-:Y:S01]  /*161d0*/  ISETP.GE.OR P2, PT, R50.reuse, UR14, P2 ;  /* 0x0000000e32007c0c */ /* 0x040fe20009746670 */
[----:B------:R-:W-:Y:S01]  /*161e0*/  @!P1 STG.E desc[UR8][R34.64+0x8], R107 ;  /* 0x0000086b22009986 */ /* 0x000fe2000c101908 */
[----:B------:R-:W-:Y:S02]  /*161f0*/  ISETP.GE.OR P1, PT, R50, UR14, P4 ;  /* 0x0000000e32007c0c */ /* 0x000fe4000a726670 */
[----:B------:R-:W-:-:S02]  /*16200*/  IADD3 R48, PT, PT, R47, UR15, RZ ;  /* 0x0000000f2f307c10 */ /* 0x000fc4000fffe0ff */
[----:B------:R-:W-:Y:S02]  /*16210*/  IADD3 R9, PT, PT, R51, 0x6, RZ ;  /* 0x0000000633097810 */ /* 0x000fe40007ffe0ff */
[----:B------:R-:W-:Y:S02]  /*16220*/  IADD3 R49, PT, PT, R48, UR15, RZ ;  /* 0x0000000f30317c10 */ /* 0x000fe4000fffe0ff */
[----:B------:R-:W-:-:S03]  /*16230*/  IADD3 R52, PT, PT, R50, 0x1, RZ ;  /* 0x0000000132347810 */ /* 0x000fc60007ffe0ff */
[----:B------:R-:W-:Y:S01]  /*16240*/  @!P2 STG.E desc[UR8][R34.64+0x4], R104 ;  /* 0x000004682200a986 */ /* 0x000fe2000c101908 */
[----:B------:R-:W-:-:S03]  /*16250*/  ISETP.GE.OR P2, PT, R50, UR14, P5 ;  /* 0x0000000e32007c0c */ /* 0x000fc6000af46670 */
[----:B------:R-:W-:Y:S01]  /*16260*/  @!P1 STG.E desc[UR8][R34.64+0x10], R99 ;  /* 0x0000106322009986 */ /* 0x000fe2000c101908 */
[----:B------:R-:W-:-:S09]  /*16270*/  ISETP.GE.OR P1, PT, R50, UR14, P3 ;  /* 0x0000000e32007c0c */ /* 0x000fd20009f26670 */
[----:B------:R-:W-:Y:S01]  /*16280*/  @!P2 STG.E desc[UR8][R34.64+0xc], R106 ;  /* 0x00000c6a2200a986 */ /* 0x000fe2000c101908 */
[----:B------:R-:W-:Y:S02]  /*16290*/  ISETP.GE.AND P2, PT, R9, UR15, PT ;  /* 0x0000000f09007c0c */ /* 0x000fe4000bf46270 */
[C---:B------:R-:W-:Y:S01]  /*162a0*/  IADD3 R9, PT, PT, R51.reuse, 0x7, RZ ;  /* 0x0000000733097810 */ /* 0x040fe20007ffe0ff */
[----:B------:R-:W-:Y:S01]  /*162b0*/  @!P1 STG.E desc[UR8][R34.64+0x14], R94 ;  /* 0x0000145e22009986 */ /* 0x000fe2000c101908 */
[----:B0-----:R-:W-:-:S04]  /*162c0*/  IADD3 R2, P1, PT, R51, R0, RZ ;  /* 0x0000000033027210 */ /* 0x001fc80007f3e0ff */
[----:B------:R-:W-:Y:S02]  /*162d0*/  LEA.HI.X.SX32 R3, R0, RZ, 0x1, P1 ;  /* 0x000000ff00037211 */ /* 0x000fe400008f0eff */
[----:B------:R-:W-:-:S04]  /*162e0*/  LEA R40, P1, R2, UR4, 0x2 ;  /* 0x0000000402287c11 */ /* 0x000fc8000f8210ff */
[----:B------:R-:W-:Y:S02]  /*162f0*/  LEA.HI.X R41, R2, UR5, R3, 0x2, P1 ;  /* 0x0000000502297c11 */ /* 0x000fe400088f1403 */
[----:B------:R-:W-:-:S04]  /*16300*/  IADD3 R2, P1, PT, R51, R44, RZ ;  /* 0x0000002c33027210 */ /* 0x000fc80007f3e0ff */
        /* <DEDUP_REMOVED lines=23> */
[----:B------:R-:W-:-:S13]  /*16480*/  ISETP.GE.OR P1, PT, R50, UR14, P2 ;  /* 0x0000000e32007c0c */ /* 0x000fda0009726670 */
[----:B------:R-:W-:Y:S01]  /*16490*/  @!P1 STG.E desc[UR8][R34.64+0x18], R105 ;  /* 0x0000186922009986 */ /* 0x000fe2000c101908 */
[----:B------:R-:W-:-:S04]  /*164a0*/  ISETP.GE.AND P1, PT, R9, UR15, PT ;  /* 0x0000000f09007c0c */ /* 0x000fc8000bf26270 */
[----:B------:R-:W-:-:S13]  /*164b0*/  ISETP.GE.OR P6, PT, R50, UR14, P1 ;  /* 0x0000000e32007c0c */ /* 0x000fda0008fc6670 */
[----:B------:R0:W-:Y:S01]  /*164c0*/  @!P6 STG.E desc[UR8][R34.64+0x1c], R100 ;  /* 0x00001c642200e986 */ /* 0x0001e2000c101908 */
[----:B------:R-:W-:-:S04]  /*164d0*/  ISETP.NE.AND P6, PT, R53, RZ, PT ;  /* 0x000000ff3500720c */ /* 0x000fc80003fc5270 */
[----:B------:R-:W-:-:S13]  /*164e0*/  ISETP.GE.OR P6, PT, R52, UR14, P6 ;  /* 0x0000000e34007c0c */ /* 0x000fda000b7c6670 */
[----:B------:R-:W1:Y:S01]  /*164f0*/  @!P6 LDC.64 R42, c[0x0][0x390] ;  /* 0x0000e400ff2aeb82 */ /* 0x000e620000000a00 */
[----:B------:R-:W-:Y:S02]  /*16500*/  @!P6 IADD3 R9, PT, PT, R51, R0, RZ ;  /* 0x000000003309e210 */ /* 0x000fe40007ffe0ff */
[----:B------:R-:W-:-:S03]  /*16510*/  IADD3 R0, PT, PT, R50, 0x2, RZ ;  /* 0x0000000232007810 */ /* 0x000fc60007ffe0ff */
[----:B-1----:R-:W-:-:S05]  /*16520*/  @!P6 IMAD.WIDE R42, R9, 0x4, R42 ;  /* 0x00000004092ae825 */ /* 0x002fca00078e022a */
[----:B------:R-:W-:Y:S01]  /*16530*/  @!P6 STG.E desc[UR8][R42.64], R71 ;  /* 0x000000472a00e986 */ /* 0x000fe2000c101908 */
[----:B------:R-:W-:-:S04]  /*16540*/  ISETP.NE.AND P6, PT, R54, RZ, PT ;  /* 0x000000ff3600720c */ /* 0x000fc80003fc5270 */
[----:B------:R-:W-:-:S13]  /*16550*/  ISETP.GE.OR P6, PT, R52, UR14, P6 ;  /* 0x0000000e34007c0c */ /* 0x000fda000b7c6670 */
[----:B------:R-:W-:Y:S01]  /*16560*/  @!P6 STG.E desc[UR8][R40.64+0x4], R92 ;  /* 0x0000045c2800e986 */ /* 0x000fe2000c101908 */
        /* <DEDUP_REMOVED lines=12> */
[----:B------:R-:W-:-:S04]  /*16630*/  ISETP.NE.AND P6, PT, R53, RZ, PT ;  /* 0x000000ff3500720c */ /* 0x000fc80003fc5270 */
[----:B------:R-:W-:-:S13]  /*16640*/  ISETP.GE.OR P6, PT, R0, UR14, P6 ;  /* 0x0000000e00007c0c */ /* 0x000fda000b7c6670 */
[----:B0-----:R-:W0:Y:S01]  /*16650*/  @!P6 LDC.64 R34, c[0x0][0x390] ;  /* 0x0000e400ff22eb82 */ /* 0x001e220000000a00 */
[----:B------:R-:W-:-:S05]  /*16660*/  @!P6 IADD3 R9, PT, PT, R51, R44, RZ ;  /* 0x0000002c3309e210 */ /* 0x000fca0007ffe0ff */
[----:B0-----:R-:W-:-:S05]  /*16670*/  @!P6 IMAD.WIDE R34, R9, 0x4, R34 ;  /* 0x000000040922e825 */ /* 0x001fca00078e0222 */
[----:B------:R0:W-:Y:S01]  /*16680*/  @!P6 STG.E desc[UR8][R34.64], R79 ;  /* 0x0000004f2200e986 */ /* 0x0001e2000c101908 */
        /* <DEDUP_REMOVED lines=13> */
[----:B------:R-:W-:Y:S02]  /*16760*/  ISETP.GE.OR P6, PT, R0, UR14, P1 ;  /* 0x0000000e00007c0c */ /* 0x000fe40008fc6670 */
[----:B------:R-:W-:-:S11]  /*16770*/  IADD3 R0, PT, PT, R50, 0x3, RZ ;  /* 0x0000000332007810 */ /* 0x000fd60007ffe0ff */
[----:B------:R1:W-:Y:S01]  /*16780*/  @!P6 STG.E desc[UR8][R38.64+0x1c], R30 ;  /* 0x00001c1e2600e986 */ /* 0x0003e2000c101908 */
[----:B------:R-:W-:-:S04]  /*16790*/  ISETP.NE.AND P6, PT, R53, RZ, PT ;  /* 0x000000ff3500720c */ /* 0x000fc80003fc5270 */
[----:B------:R-:W-:-:S13]  /*167a0*/  ISETP.GE.OR P6, PT, R0, UR14, P6 ;  /* 0x0000000e00007c0c */ /* 0x000fda000b7c6670 */
[----:B0-----:R-:W0:Y:S01]  /*167b0*/  @!P6 LDC.64 R34, c[0x0][0x390] ;  /* 0x0000e400ff22eb82 */ /* 0x001e220000000a00 */
[----:B------:R-:W-:-:S05]  /*167c0*/  @!P6 IADD3 R45, PT, PT, R51, R45, RZ ;  /* 0x0000002d332de210 */ /* 0x000fca0007ffe0ff */
[----:B0-----:R-:W-:-:S05]  /*167d0*/  @!P6 IMAD.WIDE R34, R45, 0x4, R34 ;  /* 0x000000042d22e825 */ /* 0x001fca00078e0222 */
        /* <DEDUP_REMOVED lines=16> */
[----:B------:R-:W-:Y:S01]  /*168e0*/  @!P6 STG.E desc[UR8][R36.64+0x1c], R24 ;  /* 0x00001c182400e986 */ /* 0x000fe2000c101908 */
[----:B------:R-:W-:-:S04]  /*168f0*/  ISETP.NE.AND P6, PT, R53, RZ, PT ;  /* 0x000000ff3500720c */ /* 0x000fc80003fc5270 */
[----:B------:R-:W-:-:S13]  /*16900*/  ISETP.GE.OR P6, PT, R0, UR14, P6 ;  /* 0x0000000e00007c0c */ /* 0x000fda000b7c6670 */
[----:B-1----:R-:W0:Y:S01]  /*16910*/  @!P6 LDC.64 R30, c[0x0][0x390] ;  /* 0x0000e400ff1eeb82 */ /* 0x002e220000000a00 */
        /* <DEDUP_REMOVED lines=11> */
[----:B------:R1:W-:Y:S01]  /*169d0*/  @!P6 STG.E desc[UR8][R32.64+0x10], R13 ;  /* 0x0000100d2000e986 */ /* 0x0003e2000c101908 */
        /* <DEDUP_REMOVED lines=9> */
[----:B0-----:R-:W1:Y:S01]  /*16a70*/  @!P6 LDC.64 R30, c[0x0][0x390] ;  /* 0x0000e400ff1eeb82 */ /* 0x001e620000000a00 */
[----:B------:R-:W-:-:S05]  /*16a80*/  @!P6 IADD3 R47, PT, PT, R51, R47, RZ ;  /* 0x0000002f332fe210 */ /* 0x000fca0007ffe0ff */
[----:B-1----:R-:W-:-:S05]  /*16a90*/  @!P6 IMAD.WIDE R12, R47, 0x4, R30 ;  /* 0x000000042f0ce825 */ /* 0x002fca00078e021e */
        /* <DEDUP_REMOVED lines=15> */
[C---:B------:R-:W-:Y:S02]  /*16b90*/  IADD3 R0, PT, PT, R50.reuse, 0x6, RZ ;  /* 0x0000000632007810 */ /* 0x040fe40007ffe0ff */
[----:B------:R-:W-:-:S09]  /*16ba0*/  IADD3 R50, PT, PT, R50, 0x7, RZ ;  /* 0x0000000732327810 */ /* 0x000fd20007ffe0ff */
[----:B------:R1:W-:Y:S01]  /*16bb0*/  @!P6 STG.E desc[UR8][R6.64+0x1c], R20 ;  /* 0x00001c140600e986 */ /* 0x0003e2000c101908 */
        /* <DEDUP_REMOVED lines=8> */
[----:B------:R0:W-:Y:S01]  /*16c40*/  @!P6 STG.E desc[UR8][R4.64+0x4], R84 ;  /* 0x000004540400e986 */ /* 0x0001e2000c101908 */
[----:B------:R-:W-:Y:S02]  /*16c50*/  ISETP.GE.OR P6, PT, R0, UR14, P0 ;  /* 0x0000000e00007c0c */ /* 0x000fe400087c6670 */
[----:B------:R-:W-:-:S11]  /*16c60*/  ISETP.GE.OR P0, PT, R50, UR14, P0 ;  /* 0x0000000e32007c0c */ /* 0x000fd60008706670 */
        /* <DEDUP_REMOVED lines=16> */
[----:B------:R-:W-:-:S04]  /*16d70*/  ISETP.NE.AND P6, PT, R53, RZ, PT ;  /* 0x000000ff3500720c */ /* 0x000fc80003fc5270 */
[----:B------:R-:W-:-:S13]  /*16d80*/  ISETP.GE.OR P6, PT, R50, UR14, P6 ;  /* 0x0000000e32007c0c */ /* 0x000fda000b7c6670 */
[----:B-1----:R-:W1:Y:S01]  /*16d90*/  @!P6 LDC.64 R6, c[0x0][0x390] ;  /* 0x0000e400ff06eb82 */ /* 0x002e620000000a00 */
[----:B------:R-:W-:-:S05]  /*16da0*/  @!P6 IADD3 R49, PT, PT, R51, R49, RZ ;  /* 0x000000313331e210 */ /* 0x000fca0007ffe0ff */
[----:B-1----:R-:W-:-:S05]  /*16db0*/  @!P6 IMAD.WIDE R6, R49, 0x4, R6 ;  /* 0x000000043106e825 */ /* 0x002fca00078e0206 */
[----:B------:R0:W-:Y:S01]  /*16dc0*/  @!P6 STG.E desc[UR8][R6.64], R97 ;  /* 0x000000610600e986 */ /* 0x0001e2000c101908 */
[----:B------:R-:W-:-:S03]  /*16dd0*/  ISETP.NE.AND P6, PT, R54, RZ, PT ;  /* 0x000000ff3600720c */ /* 0x000fc60003fc5270 */
[----:B------:R0:W-:Y:S01]  /*16de0*/  @!P0 STG.E desc[UR8][R2.64+0x8], R103 ;  /* 0x0000086702008986 */ /* 0x0001e2000c101908 */
[----:B------:R-:W-:-:S03]  /*16df0*/  ISETP.GE.OR P6, PT, R50, UR14, P6 ;  /* 0x0000000e32007c0c */ /* 0x000fc6000b7c6670 */
[----:B------:R0:W-:Y:S04]  /*16e00*/  @!P5 STG.E desc[UR8][R2.64+0xc], R102 ;  /* 0x00000c660200d986 */ /* 0x0001e8000c101908 */
[----:B------:R0:W-:Y:S04]  /*16e10*/  @!P4 STG.E desc[UR8][R2.64+0x10], R19 ;  /* 0x000010130200c986 */ /* 0x0001e8000c101908 */
[----:B------:R0:W-:Y:S04]  /*16e20*/  @!P3 STG.E desc[UR8][R2.64+0x14], R16 ;  /* 0x000014100200b986 */ /* 0x0001e8000c101908 */
[----:B------:R0:W-:Y:S04]  /*16e30*/  @!P6 STG.E desc[UR8][R2.64+0x4], R96 ;  /* 0x000004600200e986 */ /* 0x0001e8000c101908 */
[----:B------:R0:W-:Y:S01]  /*16e40*/  @!P2 STG.E desc[UR8][R2.64+0x18], R29 ;  /* 0x0000181d0200a986 */ /* 0x0001e2000c101908 */
[----:B------:R-:W-:Y:S05]  /*16e50*/  @P1 EXIT ;  /* 0x000000000000194d */ /* 0x000fea0003800000 */
[----:B------:R-:W-:Y:S01]  /*16e60*/  STG.E desc[UR8][R2.64+0x1c], R26 ;  /* 0x00001c1a02007986 */ /* 0x000fe2000c101908 */
[----:B------:R-:W-:Y:S05]  /*16e70*/  EXIT ;  /* 0x000000000000794d */ /* 0x000fea0003800000 */
.L_x_5:
        /* <DEDUP_REMOVED lines=16> */
.L_x_7:


//--------------------- .nv.shared._ZN7Auaoalg14gemm_kernel_v3ILi64EEEvPKfS2_Pfiii --------------------------
	.section	.nv.shared._ZN7Auaoalg14gemm_kernel_v3ILi64EEEvPKfS2_Pfiii,"aw",@nobits
	.sectionflags	@""
	.align	4
.nv.shared._ZN7Auaoalg14gemm_kernel_v3ILi64EEEvPKfS2_Pfiii:
	.zero		34304


//--------------------- .nv.shared.reserved.0     --------------------------
	.section	.nv.shared.reserved.0,"aw",@nobits
	.weak		__nv_reservedSMEM_offset_0_alias
	.size		__nv_reservedSMEM_offset_0_alias, 0, 64
	.other		__nv_reservedSMEM_offset_0_alias,@"STO_CUDA_RESERVED_SHARED STV_DEFAULT"
__nv_reservedSMEM_offset_0_alias:
	.zero		0
	.zero		64


//--------------------- .nv.shared._ZN7Auaoalg14gemm_kernel_v2ILi64ELi8EEEvPKfS2_Pfiii --------------------------
	.section	.nv.shared._ZN7Auaoalg14gemm_kernel_v2ILi64ELi8EEEvPKfS2_Pfiii,"aw",@nobits
	.sectionflags	@""
	.align	4
.nv.shared._ZN7Auaoalg14gemm_kernel_v2ILi64ELi8EEEvPKfS2_Pfiii:
	.zero		33792


//--------------------- .nv.constant0._ZN7Auaoalg14gemm_kernel_v3ILi64EEEvPKfS2_Pfiii --------------------------
	.section	.nv.constant0._ZN7Auaoalg14gemm_kernel_v3ILi64EEEvPKfS2_Pfiii,"a",@progbits
	.sectionflags	@""
	.align	4
.nv.constant0._ZN7Auaoalg14gemm_kernel_v3ILi64EEEvPKfS2_Pfiii:
	.zero		932


//--------------------- .nv.constant0._ZN7Auaoalg14gemm_kernel_v2ILi64ELi8EEEvPKfS2_Pfiii --------------------------
	.section	.nv.constant0._ZN7Auaoalg14gemm_kernel_v2ILi64ELi8EEEvPKfS2_Pfiii,"a",@progbits
	.sectionflags	@""
	.align	4
.nv.constant0._ZN7Auaoalg14gemm_kernel_v2ILi64ELi8EEEvPKfS2_Pfiii:
	.zero		932


//--------------------- SYMBOLS --------------------------

	.type		.nv.reservedSmem.offset0,@object
	.size		.nv.reservedSmem.offset0,0x4
	.type		.nv.reservedSmem.cap,@object
	.size		.nv.reservedSmem.cap,0x4
